//
// Generated by NVIDIA NVVM Compiler
//
// Compiler Build ID: CL-36424714
// Cuda compilation tools, release 13.0, V13.0.88
// Based on NVVM 20.0.0
//

.version 9.0
.target sm_100
.address_size 64

	// .globl	_Z15initialize_zeroPdii
.extern .func  (.param .b32 func_retval0) vprintf
(
	.param .b64 vprintf_param_0,
	.param .b64 vprintf_param_1
)
;
// _ZZN3cub18CUB_300001_SM_10006detail6reduce28DeviceReduceSingleTileKernelINS2_10policy_hubIdjN4cuda3std3__44plusIdEEE10Policy1000EN6thrust24THRUST_300001_SM_1000_NS10device_ptrIdEEPdjS9_dd6squareEEvT0_T1_T2_T3_T4_T6_E12temp_storage has been demoted
// _ZZN3cub18CUB_300001_SM_10006detail6reduce18DeviceReduceKernelINS2_10policy_hubIdjN4cuda3std3__44plusIdEEE10Policy1000EN6thrust24THRUST_300001_SM_1000_NS10device_ptrIdEEjS9_d6squareEEvT0_PT3_T1_NS0_13GridEvenShareISK_EET2_T4_E12temp_storage has been demoted
// _ZZN3cub18CUB_300001_SM_10006detail6reduce28DeviceReduceSingleTileKernelINS2_10policy_hubIdjN4cuda3std3__44plusIdEEE10Policy1000EPdSC_iS9_ddNS7_10__identityEEEvT0_T1_T2_T3_T4_T6_E12temp_storage has been demoted
// _ZZN3cub18CUB_300001_SM_10006detail6reduce28DeviceReduceSingleTileKernelINS2_10policy_hubIdyN4cuda3std3__44plusIdEEE10Policy1000EN6thrust24THRUST_300001_SM_1000_NS10device_ptrIdEEPdyS9_dd6squareEEvT0_T1_T2_T3_T4_T6_E12temp_storage has been demoted
// _ZZN3cub18CUB_300001_SM_10006detail6reduce18DeviceReduceKernelINS2_10policy_hubIdyN4cuda3std3__44plusIdEEE10Policy1000EN6thrust24THRUST_300001_SM_1000_NS10device_ptrIdEEyS9_d6squareEEvT0_PT3_T1_NS0_13GridEvenShareISK_EET2_T4_E12temp_storage has been demoted
// _ZZN3cub18CUB_300001_SM_10006detail6reduce28DeviceReduceSingleTileKernelINS2_10policy_hubIdyN4cuda3std3__44plusIdEEE10Policy1000EPdSC_iS9_ddNS7_10__identityEEEvT0_T1_T2_T3_T4_T6_E12temp_storage has been demoted
.global .align 1 .b8 _ZN34_INTERNAL_dbf590d7_4_k_cu_0b490d534cuda3std3__45__cpo5beginE[1];
.global .align 1 .b8 _ZN34_INTERNAL_dbf590d7_4_k_cu_0b490d534cuda3std3__45__cpo3endE[1];
.global .align 1 .b8 _ZN34_INTERNAL_dbf590d7_4_k_cu_0b490d534cuda3std3__45__cpo6cbeginE[1];
.global .align 1 .b8 _ZN34_INTERNAL_dbf590d7_4_k_cu_0b490d534cuda3std3__45__cpo4cendE[1];
.global .align 1 .b8 _ZN34_INTERNAL_dbf590d7_4_k_cu_0b490d534cuda3std3__45__cpo6rbeginE[1];
.global .align 1 .b8 _ZN34_INTERNAL_dbf590d7_4_k_cu_0b490d534cuda3std3__45__cpo4rendE[1];
.global .align 1 .b8 _ZN34_INTERNAL_dbf590d7_4_k_cu_0b490d534cuda3std3__45__cpo7crbeginE[1];
.global .align 1 .b8 _ZN34_INTERNAL_dbf590d7_4_k_cu_0b490d534cuda3std3__45__cpo5crendE[1];
.global .align 1 .b8 _ZN34_INTERNAL_dbf590d7_4_k_cu_0b490d534cuda3std3__436_GLOBAL__N__dbf590d7_4_k_cu_0b490d536ignoreE[1];
.global .align 1 .b8 _ZN34_INTERNAL_dbf590d7_4_k_cu_0b490d534cuda3std3__419piecewise_constructE[1];
.global .align 1 .b8 _ZN34_INTERNAL_dbf590d7_4_k_cu_0b490d534cuda3std3__48in_placeE[1];
.global .align 1 .b8 _ZN34_INTERNAL_dbf590d7_4_k_cu_0b490d534cuda3std3__420unreachable_sentinelE[1];
.global .align 1 .b8 _ZN34_INTERNAL_dbf590d7_4_k_cu_0b490d534cuda3std3__47nulloptE[1];
.global .align 1 .b8 _ZN34_INTERNAL_dbf590d7_4_k_cu_0b490d534cuda3std3__48unexpectE[1];
.global .align 1 .b8 _ZN34_INTERNAL_dbf590d7_4_k_cu_0b490d534cuda3std6ranges3__45__cpo4swapE[1];
.global .align 1 .b8 _ZN34_INTERNAL_dbf590d7_4_k_cu_0b490d534cuda3std6ranges3__45__cpo9iter_moveE[1];
.global .align 1 .b8 _ZN34_INTERNAL_dbf590d7_4_k_cu_0b490d534cuda3std6ranges3__45__cpo5beginE[1];
.global .align 1 .b8 _ZN34_INTERNAL_dbf590d7_4_k_cu_0b490d534cuda3std6ranges3__45__cpo3endE[1];
.global .align 1 .b8 _ZN34_INTERNAL_dbf590d7_4_k_cu_0b490d534cuda3std6ranges3__45__cpo6cbeginE[1];
.global .align 1 .b8 _ZN34_INTERNAL_dbf590d7_4_k_cu_0b490d534cuda3std6ranges3__45__cpo4cendE[1];
.global .align 1 .b8 _ZN34_INTERNAL_dbf590d7_4_k_cu_0b490d534cuda3std6ranges3__45__cpo7advanceE[1];
.global .align 1 .b8 _ZN34_INTERNAL_dbf590d7_4_k_cu_0b490d534cuda3std6ranges3__45__cpo9iter_swapE[1];
.global .align 1 .b8 _ZN34_INTERNAL_dbf590d7_4_k_cu_0b490d534cuda3std6ranges3__45__cpo4nextE[1];
.global .align 1 .b8 _ZN34_INTERNAL_dbf590d7_4_k_cu_0b490d534cuda3std6ranges3__45__cpo4prevE[1];
.global .align 1 .b8 _ZN34_INTERNAL_dbf590d7_4_k_cu_0b490d534cuda3std6ranges3__45__cpo4dataE[1];
.global .align 1 .b8 _ZN34_INTERNAL_dbf590d7_4_k_cu_0b490d534cuda3std6ranges3__45__cpo5cdataE[1];
.global .align 1 .b8 _ZN34_INTERNAL_dbf590d7_4_k_cu_0b490d534cuda3std6ranges3__45__cpo4sizeE[1];
.global .align 1 .b8 _ZN34_INTERNAL_dbf590d7_4_k_cu_0b490d534cuda3std6ranges3__45__cpo5ssizeE[1];
.global .align 1 .b8 _ZN34_INTERNAL_dbf590d7_4_k_cu_0b490d534cuda3std6ranges3__45__cpo8distanceE[1];
.global .align 1 .b8 _ZN34_INTERNAL_dbf590d7_4_k_cu_0b490d536thrust24THRUST_300001_SM_1000_NS8cuda_cub3parE[1];
.global .align 1 .b8 _ZN34_INTERNAL_dbf590d7_4_k_cu_0b490d536thrust24THRUST_300001_SM_1000_NS8cuda_cub10par_nosyncE[1];
.global .align 1 .b8 _ZN34_INTERNAL_dbf590d7_4_k_cu_0b490d536thrust24THRUST_300001_SM_1000_NS6system6detail10sequential3seqE[1];
.global .align 1 .b8 _ZN34_INTERNAL_dbf590d7_4_k_cu_0b490d536thrust24THRUST_300001_SM_1000_NS12placeholders2_1E[1];
.global .align 1 .b8 _ZN34_INTERNAL_dbf590d7_4_k_cu_0b490d536thrust24THRUST_300001_SM_1000_NS12placeholders2_2E[1];
.global .align 1 .b8 _ZN34_INTERNAL_dbf590d7_4_k_cu_0b490d536thrust24THRUST_300001_SM_1000_NS12placeholders2_3E[1];
.global .align 1 .b8 _ZN34_INTERNAL_dbf590d7_4_k_cu_0b490d536thrust24THRUST_300001_SM_1000_NS12placeholders2_4E[1];
.global .align 1 .b8 _ZN34_INTERNAL_dbf590d7_4_k_cu_0b490d536thrust24THRUST_300001_SM_1000_NS12placeholders2_5E[1];
.global .align 1 .b8 _ZN34_INTERNAL_dbf590d7_4_k_cu_0b490d536thrust24THRUST_300001_SM_1000_NS12placeholders2_6E[1];
.global .align 1 .b8 _ZN34_INTERNAL_dbf590d7_4_k_cu_0b490d536thrust24THRUST_300001_SM_1000_NS12placeholders2_7E[1];
.global .align 1 .b8 _ZN34_INTERNAL_dbf590d7_4_k_cu_0b490d536thrust24THRUST_300001_SM_1000_NS12placeholders2_8E[1];
.global .align 1 .b8 _ZN34_INTERNAL_dbf590d7_4_k_cu_0b490d536thrust24THRUST_300001_SM_1000_NS12placeholders2_9E[1];
.global .align 1 .b8 _ZN34_INTERNAL_dbf590d7_4_k_cu_0b490d536thrust24THRUST_300001_SM_1000_NS12placeholders3_10E[1];
.global .align 1 .b8 _ZN34_INTERNAL_dbf590d7_4_k_cu_0b490d536thrust24THRUST_300001_SM_1000_NS3seqE[1];
.global .align 1 .b8 $str[101] = {110, 120, 32, 61, 32, 37, 100, 44, 32, 110, 121, 32, 61, 32, 37, 100, 44, 32, 105, 32, 61, 32, 37, 100, 44, 32, 106, 32, 61, 32, 37, 100, 44, 32, 82, 32, 61, 32, 37, 101, 44, 32, 106, 105, 109, 49, 106, 32, 61, 32, 37, 101, 44, 32, 106, 105, 112, 49, 106, 32, 61, 32, 37, 101, 44, 32, 106, 105, 106, 109, 49, 32, 61, 32, 37, 101, 44, 32, 106, 105, 106, 112, 49, 32, 61, 32, 37, 101, 44, 32, 106, 105, 106, 32, 61, 32, 37, 101, 32, 10};
.global .align 1 .b8 $str$1[114] = {110, 120, 32, 61, 32, 37, 100, 44, 32, 110, 121, 32, 61, 32, 37, 100, 44, 32, 105, 32, 61, 32, 37, 100, 44, 32, 106, 32, 61, 32, 37, 100, 44, 32, 100, 101, 108, 116, 97, 84, 32, 61, 32, 37, 101, 44, 32, 82, 32, 61, 32, 37, 101, 44, 32, 106, 105, 109, 49, 106, 32, 61, 32, 37, 101, 44, 32, 106, 105, 112, 49, 106, 32, 61, 32, 37, 101, 44, 32, 106, 105, 106, 109, 49, 32, 61, 32, 37, 101, 44, 32, 106, 105, 106, 112, 49, 32, 61, 32, 37, 101, 44, 32, 106, 105, 106, 32, 61, 32, 37, 101, 32, 10};

.visible .entry _Z15initialize_zeroPdii(
	.param .u64 .ptr .align 1 _Z15initialize_zeroPdii_param_0,
	.param .u32 _Z15initialize_zeroPdii_param_1,
	.param .u32 _Z15initialize_zeroPdii_param_2
)
{
	.reg .pred 	%p<4>;
	.reg .b32 	%r<14>;
	.reg .b64 	%rd<6>;

	ld.param.u64 	%rd1, [_Z15initialize_zeroPdii_param_0];
	ld.param.u32 	%r2, [_Z15initialize_zeroPdii_param_1];
	ld.param.u32 	%r3, [_Z15initialize_zeroPdii_param_2];
	mov.u32 	%r5, %ctaid.x;
	mov.u32 	%r6, %ntid.x;
	mov.u32 	%r7, %tid.x;
	mad.lo.s32 	%r8, %r5, %r6, %r7;
	mov.u32 	%r9, %ctaid.y;
	mov.u32 	%r10, %ntid.y;
	mov.u32 	%r11, %tid.y;
	mad.lo.s32 	%r12, %r9, %r10, %r11;
	mad.lo.s32 	%r1, %r2, %r12, %r8;
	setp.ge.s32 	%p1, %r8, %r2;
	setp.ge.s32 	%p2, %r12, %r3;
	or.pred  	%p3, %p1, %p2;
	@%p3 bra 	$L__BB0_2;
	cvta.to.global.u64 	%rd2, %rd1;
	mul.wide.s32 	%rd3, %r1, 8;
	add.s64 	%rd4, %rd2, %rd3;
	mov.b64 	%rd5, 0;
	st.global.u64 	[%rd4], %rd5;
$L__BB0_2:
	ret;

}
	// .globl	_Z17compute_lin_residPdS_S_S_ii
.visible .entry _Z17compute_lin_residPdS_S_S_ii(
	.param .u64 .ptr .align 1 _Z17compute_lin_residPdS_S_S_ii_param_0,
	.param .u64 .ptr .align 1 _Z17compute_lin_residPdS_S_S_ii_param_1,
	.param .u64 .ptr .align 1 _Z17compute_lin_residPdS_S_S_ii_param_2,
	.param .u64 .ptr .align 1 _Z17compute_lin_residPdS_S_S_ii_param_3,
	.param .u32 _Z17compute_lin_residPdS_S_S_ii_param_4,
	.param .u32 _Z17compute_lin_residPdS_S_S_ii_param_5
)
{
	.local .align 16 .b8 	__local_depot1[64];
	.reg .b64 	%SP;
	.reg .b64 	%SPL;
	.reg .pred 	%p<9>;
	.reg .b32 	%r<21>;
	.reg .b64 	%rd<41>;
	.reg .b64 	%fd<40>;

	mov.u64 	%SPL, __local_depot1;
	cvta.local.u64 	%SP, %SPL;
	ld.param.u64 	%rd3, [_Z17compute_lin_residPdS_S_S_ii_param_0];
	ld.param.u64 	%rd4, [_Z17compute_lin_residPdS_S_S_ii_param_1];
	ld.param.u32 	%r4, [_Z17compute_lin_residPdS_S_S_ii_param_4];
	ld.param.u32 	%r6, [_Z17compute_lin_residPdS_S_S_ii_param_5];
	cvta.to.global.u64 	%rd1, %rd3;
	mov.u32 	%r7, %ctaid.x;
	mov.u32 	%r8, %ntid.x;
	mov.u32 	%r9, %tid.x;
	mad.lo.s32 	%r1, %r7, %r8, %r9;
	mov.u32 	%r10, %ctaid.y;
	mov.u32 	%r11, %ntid.y;
	mov.u32 	%r12, %tid.y;
	mad.lo.s32 	%r13, %r10, %r11, %r12;
	mad.lo.s32 	%r3, %r4, %r13, %r1;
	setp.ge.s32 	%p1, %r1, %r4;
	setp.ge.s32 	%p2, %r13, %r6;
	or.pred  	%p3, %p1, %p2;
	@%p3 bra 	$L__BB1_14;
	cvta.to.global.u64 	%rd7, %rd4;
	mul.lo.s32 	%r14, %r3, 5;
	mul.wide.s32 	%rd8, %r14, 8;
	add.s64 	%rd9, %rd7, %rd8;
	ld.global.f64 	%fd1, [%rd9];
	ld.global.f64 	%fd2, [%rd9+8];
	ld.global.f64 	%fd3, [%rd9+16];
	ld.global.f64 	%fd4, [%rd9+24];
	ld.global.f64 	%fd5, [%rd9+32];
	setp.ne.s32 	%p4, %r1, 0;
	mul.wide.s32 	%rd10, %r3, 8;
	add.s64 	%rd2, %rd1, %rd10;
	@%p4 bra 	$L__BB1_3;
	ld.global.f64 	%fd36, [%rd2+8];
	mov.f64 	%fd37, 0d0000000000000000;
	bra.uni 	$L__BB1_6;
$L__BB1_3:
	add.s32 	%r15, %r4, -1;
	setp.ne.s32 	%p5, %r1, %r15;
	@%p5 bra 	$L__BB1_5;
	ld.global.f64 	%fd37, [%rd2+-8];
	mov.f64 	%fd36, 0d0000000000000000;
	bra.uni 	$L__BB1_6;
$L__BB1_5:
	ld.global.f64 	%fd36, [%rd2+8];
	ld.global.f64 	%fd37, [%rd2+-8];
$L__BB1_6:
	setp.ne.s32 	%p6, %r13, 0;
	@%p6 bra 	$L__BB1_8;
	mul.wide.s32 	%rd19, %r4, 8;
	add.s64 	%rd20, %rd2, %rd19;
	ld.global.f64 	%fd38, [%rd20];
	mov.f64 	%fd39, 0d0000000000000000;
	bra.uni 	$L__BB1_11;
$L__BB1_8:
	add.s32 	%r16, %r6, -1;
	setp.ne.s32 	%p7, %r13, %r16;
	@%p7 bra 	$L__BB1_10;
	ld.param.u64 	%rd36, [_Z17compute_lin_residPdS_S_S_ii_param_0];
	sub.s32 	%r18, %r3, %r4;
	cvta.to.global.u64 	%rd16, %rd36;
	mul.wide.s32 	%rd17, %r18, 8;
	add.s64 	%rd18, %rd16, %rd17;
	ld.global.f64 	%fd39, [%rd18];
	mov.f64 	%fd38, 0d0000000000000000;
	bra.uni 	$L__BB1_11;
$L__BB1_10:
	ld.param.u64 	%rd35, [_Z17compute_lin_residPdS_S_S_ii_param_0];
	sub.s32 	%r17, %r3, %r4;
	cvta.to.global.u64 	%rd11, %rd35;
	mul.wide.s32 	%rd12, %r17, 8;
	add.s64 	%rd13, %rd11, %rd12;
	ld.global.f64 	%fd39, [%rd13];
	mul.wide.s32 	%rd14, %r4, 8;
	add.s64 	%rd15, %rd2, %rd14;
	ld.global.f64 	%fd38, [%rd15];
$L__BB1_11:
	abs.f64 	%fd22, %fd1;
	setp.geu.f64 	%p8, %fd22, 0d3EE4F8B588E368F1;
	@%p8 bra 	$L__BB1_13;
	ld.param.u64 	%rd39, [_Z17compute_lin_residPdS_S_S_ii_param_3];
	add.u64 	%rd21, %SP, 0;
	add.u64 	%rd22, %SPL, 0;
	cvta.to.global.u64 	%rd23, %rd39;
	mul.wide.s32 	%rd24, %r3, 8;
	add.s64 	%rd25, %rd23, %rd24;
	ld.global.f64 	%fd23, [%rd25];
	st.local.v4.u32 	[%rd22], {%r4, %r6, %r1, %r13};
	st.local.v2.f64 	[%rd22+16], {%fd23, %fd2};
	st.local.v2.f64 	[%rd22+32], {%fd3, %fd4};
	st.local.v2.f64 	[%rd22+48], {%fd5, %fd1};
	mov.u64 	%rd26, $str;
	cvta.global.u64 	%rd27, %rd26;
	{ // callseq 0, 0
	.param .b64 param0;
	st.param.b64 	[param0], %rd27;
	.param .b64 param1;
	st.param.b64 	[param1], %rd21;
	.param .b32 retval0;
	call.uni (retval0), 
	vprintf, 
	(
	param0, 
	param1
	);
	ld.param.b32 	%r19, [retval0];
	} // callseq 0
$L__BB1_13:
	ld.param.u64 	%rd40, [_Z17compute_lin_residPdS_S_S_ii_param_3];
	ld.param.u64 	%rd38, [_Z17compute_lin_residPdS_S_S_ii_param_2];
	ld.param.u64 	%rd37, [_Z17compute_lin_residPdS_S_S_ii_param_0];
	cvta.to.global.u64 	%rd28, %rd38;
	mul.wide.s32 	%rd29, %r3, 8;
	add.s64 	%rd30, %rd28, %rd29;
	ld.global.f64 	%fd24, [%rd30];
	mul.f64 	%fd25, %fd2, %fd37;
	sub.f64 	%fd26, %fd24, %fd25;
	mul.f64 	%fd27, %fd3, %fd36;
	sub.f64 	%fd28, %fd26, %fd27;
	mul.f64 	%fd29, %fd4, %fd39;
	sub.f64 	%fd30, %fd28, %fd29;
	mul.f64 	%fd31, %fd5, %fd38;
	sub.f64 	%fd32, %fd30, %fd31;
	cvta.to.global.u64 	%rd31, %rd37;
	add.s64 	%rd32, %rd31, %rd29;
	ld.global.f64 	%fd33, [%rd32];
	mul.f64 	%fd34, %fd1, %fd33;
	sub.f64 	%fd35, %fd32, %fd34;
	cvta.to.global.u64 	%rd33, %rd40;
	add.s64 	%rd34, %rd33, %rd29;
	st.global.f64 	[%rd34], %fd35;
$L__BB1_14:
	ret;

}
	// .globl	_Z14restrict_residPdS_iiii
.visible .entry _Z14restrict_residPdS_iiii(
	.param .u64 .ptr .align 1 _Z14restrict_residPdS_iiii_param_0,
	.param .u64 .ptr .align 1 _Z14restrict_residPdS_iiii_param_1,
	.param .u32 _Z14restrict_residPdS_iiii_param_2,
	.param .u32 _Z14restrict_residPdS_iiii_param_3,
	.param .u32 _Z14restrict_residPdS_iiii_param_4,
	.param .u32 _Z14restrict_residPdS_iiii_param_5
)
{
	.reg .pred 	%p<4>;
	.reg .b32 	%r<22>;
	.reg .b64 	%rd<20>;
	.reg .b64 	%fd<9>;

	ld.param.u64 	%rd1, [_Z14restrict_residPdS_iiii_param_0];
	ld.param.u64 	%rd2, [_Z14restrict_residPdS_iiii_param_1];
	ld.param.u32 	%r5, [_Z14restrict_residPdS_iiii_param_2];
	ld.param.u32 	%r6, [_Z14restrict_residPdS_iiii_param_3];
	ld.param.u32 	%r8, [_Z14restrict_residPdS_iiii_param_4];
	mov.u32 	%r9, %ctaid.x;
	mov.u32 	%r10, %ntid.x;
	mov.u32 	%r11, %tid.x;
	mad.lo.s32 	%r1, %r9, %r10, %r11;
	mov.u32 	%r12, %ctaid.y;
	mov.u32 	%r13, %ntid.y;
	mov.u32 	%r14, %tid.y;
	mad.lo.s32 	%r15, %r12, %r13, %r14;
	mad.lo.s32 	%r2, %r5, %r15, %r1;
	mul.lo.s32 	%r17, %r15, %r8;
	shl.b32 	%r3, %r17, 1;
	shl.b32 	%r4, %r8, 1;
	setp.ge.s32 	%p1, %r1, %r5;
	setp.ge.s32 	%p2, %r15, %r6;
	or.pred  	%p3, %p1, %p2;
	@%p3 bra 	$L__BB2_2;
	shl.b32 	%r18, %r1, 1;
	add.s32 	%r19, %r3, %r4;
	cvta.to.global.u64 	%rd3, %rd2;
	cvta.to.global.u64 	%rd4, %rd1;
	add.s32 	%r20, %r3, %r18;
	mul.wide.s32 	%rd5, %r20, 8;
	add.s64 	%rd6, %rd3, %rd5;
	ld.global.f64 	%fd1, [%rd6];
	cvt.s64.s32 	%rd7, %r3;
	cvt.s64.s32 	%rd8, %r18;
	add.s64 	%rd9, %rd7, %rd8;
	shl.b64 	%rd10, %rd9, 3;
	add.s64 	%rd11, %rd3, %rd10;
	ld.global.f64 	%fd2, [%rd11+8];
	add.f64 	%fd3, %fd1, %fd2;
	add.s32 	%r21, %r19, %r18;
	mul.wide.s32 	%rd12, %r21, 8;
	add.s64 	%rd13, %rd3, %rd12;
	ld.global.f64 	%fd4, [%rd13];
	add.f64 	%fd5, %fd3, %fd4;
	cvt.s64.s32 	%rd14, %r19;
	add.s64 	%rd15, %rd14, %rd8;
	shl.b64 	%rd16, %rd15, 3;
	add.s64 	%rd17, %rd3, %rd16;
	ld.global.f64 	%fd6, [%rd17+8];
	add.f64 	%fd7, %fd5, %fd6;
	div.rn.f64 	%fd8, %fd7, 0d3FF6A09E667F3BCD;
	mul.wide.s32 	%rd18, %r2, 8;
	add.s64 	%rd19, %rd4, %rd18;
	st.global.f64 	[%rd19], %fd8;
$L__BB2_2:
	ret;

}
	// .globl	_Z16prolongate_errorPdS_iiii
.visible .entry _Z16prolongate_errorPdS_iiii(
	.param .u64 .ptr .align 1 _Z16prolongate_errorPdS_iiii_param_0,
	.param .u64 .ptr .align 1 _Z16prolongate_errorPdS_iiii_param_1,
	.param .u32 _Z16prolongate_errorPdS_iiii_param_2,
	.param .u32 _Z16prolongate_errorPdS_iiii_param_3,
	.param .u32 _Z16prolongate_errorPdS_iiii_param_4,
	.param .u32 _Z16prolongate_errorPdS_iiii_param_5
)
{
	.reg .pred 	%p<4>;
	.reg .b32 	%r<22>;
	.reg .b64 	%rd<20>;
	.reg .b64 	%fd<17>;

	ld.param.u64 	%rd1, [_Z16prolongate_errorPdS_iiii_param_0];
	ld.param.u64 	%rd2, [_Z16prolongate_errorPdS_iiii_param_1];
	ld.param.u32 	%r5, [_Z16prolongate_errorPdS_iiii_param_2];
	ld.param.u32 	%r6, [_Z16prolongate_errorPdS_iiii_param_3];
	ld.param.u32 	%r8, [_Z16prolongate_errorPdS_iiii_param_4];
	mov.u32 	%r9, %ctaid.x;
	mov.u32 	%r10, %ntid.x;
	mov.u32 	%r11, %tid.x;
	mad.lo.s32 	%r1, %r9, %r10, %r11;
	mov.u32 	%r12, %ctaid.y;
	mov.u32 	%r13, %ntid.y;
	mov.u32 	%r14, %tid.y;
	mad.lo.s32 	%r15, %r12, %r13, %r14;
	mad.lo.s32 	%r2, %r5, %r15, %r1;
	mul.lo.s32 	%r17, %r15, %r8;
	shl.b32 	%r3, %r17, 1;
	shl.b32 	%r4, %r8, 1;
	setp.ge.s32 	%p1, %r1, %r5;
	setp.ge.s32 	%p2, %r15, %r6;
	or.pred  	%p3, %p1, %p2;
	@%p3 bra 	$L__BB3_2;
	shl.b32 	%r18, %r1, 1;
	add.s32 	%r19, %r3, %r4;
	cvta.to.global.u64 	%rd3, %rd1;
	cvta.to.global.u64 	%rd4, %rd2;
	mul.wide.s32 	%rd5, %r2, 8;
	add.s64 	%rd6, %rd3, %rd5;
	ld.global.f64 	%fd1, [%rd6];
	div.rn.f64 	%fd2, %fd1, 0d3FF6A09E667F3BCD;
	add.s32 	%r20, %r3, %r18;
	mul.wide.s32 	%rd7, %r20, 8;
	add.s64 	%rd8, %rd4, %rd7;
	ld.global.f64 	%fd3, [%rd8];
	add.f64 	%fd4, %fd3, %fd2;
	st.global.f64 	[%rd8], %fd4;
	ld.global.f64 	%fd5, [%rd6];
	div.rn.f64 	%fd6, %fd5, 0d3FF6A09E667F3BCD;
	cvt.s64.s32 	%rd9, %r3;
	cvt.s64.s32 	%rd10, %r18;
	add.s64 	%rd11, %rd9, %rd10;
	shl.b64 	%rd12, %rd11, 3;
	add.s64 	%rd13, %rd4, %rd12;
	ld.global.f64 	%fd7, [%rd13+8];
	add.f64 	%fd8, %fd7, %fd6;
	st.global.f64 	[%rd13+8], %fd8;
	ld.global.f64 	%fd9, [%rd6];
	div.rn.f64 	%fd10, %fd9, 0d3FF6A09E667F3BCD;
	add.s32 	%r21, %r19, %r18;
	mul.wide.s32 	%rd14, %r21, 8;
	add.s64 	%rd15, %rd4, %rd14;
	ld.global.f64 	%fd11, [%rd15];
	add.f64 	%fd12, %fd11, %fd10;
	st.global.f64 	[%rd15], %fd12;
	ld.global.f64 	%fd13, [%rd6];
	div.rn.f64 	%fd14, %fd13, 0d3FF6A09E667F3BCD;
	cvt.s64.s32 	%rd16, %r19;
	add.s64 	%rd17, %rd16, %rd10;
	shl.b64 	%rd18, %rd17, 3;
	add.s64 	%rd19, %rd4, %rd18;
	ld.global.f64 	%fd15, [%rd19+8];
	add.f64 	%fd16, %fd15, %fd14;
	st.global.f64 	[%rd19+8], %fd16;
$L__BB3_2:
	ret;

}
	// .globl	_Z10restrict_jPdS_iiii
.visible .entry _Z10restrict_jPdS_iiii(
	.param .u64 .ptr .align 1 _Z10restrict_jPdS_iiii_param_0,
	.param .u64 .ptr .align 1 _Z10restrict_jPdS_iiii_param_1,
	.param .u32 _Z10restrict_jPdS_iiii_param_2,
	.param .u32 _Z10restrict_jPdS_iiii_param_3,
	.param .u32 _Z10restrict_jPdS_iiii_param_4,
	.param .u32 _Z10restrict_jPdS_iiii_param_5
)
{
	.reg .pred 	%p<4>;
	.reg .b32 	%r<24>;
	.reg .b64 	%rd<11>;
	.reg .b64 	%fd<41>;

	ld.param.u64 	%rd1, [_Z10restrict_jPdS_iiii_param_0];
	ld.param.u64 	%rd2, [_Z10restrict_jPdS_iiii_param_1];
	ld.param.u32 	%r4, [_Z10restrict_jPdS_iiii_param_2];
	ld.param.u32 	%r5, [_Z10restrict_jPdS_iiii_param_3];
	ld.param.u32 	%r7, [_Z10restrict_jPdS_iiii_param_4];
	mov.u32 	%r8, %ctaid.x;
	mov.u32 	%r9, %ntid.x;
	mov.u32 	%r10, %tid.x;
	mad.lo.s32 	%r11, %r8, %r9, %r10;
	mov.u32 	%r12, %ctaid.y;
	mov.u32 	%r13, %ntid.y;
	mov.u32 	%r14, %tid.y;
	mad.lo.s32 	%r15, %r12, %r13, %r14;
	mad.lo.s32 	%r1, %r4, %r15, %r11;
	mul.lo.s32 	%r17, %r15, %r7;
	shl.b32 	%r18, %r17, 1;
	shl.b32 	%r19, %r11, 1;
	add.s32 	%r2, %r18, %r19;
	shl.b32 	%r3, %r7, 1;
	setp.ge.s32 	%p1, %r11, %r4;
	setp.ge.s32 	%p2, %r15, %r5;
	or.pred  	%p3, %p1, %p2;
	@%p3 bra 	$L__BB4_2;
	cvta.to.global.u64 	%rd3, %rd2;
	cvta.to.global.u64 	%rd4, %rd1;
	add.s32 	%r20, %r2, %r3;
	mul.lo.s32 	%r21, %r20, 5;
	mul.lo.s32 	%r22, %r2, 5;
	mul.lo.s32 	%r23, %r1, 5;
	mul.wide.s32 	%rd5, %r22, 8;
	add.s64 	%rd6, %rd3, %rd5;
	ld.global.f64 	%fd1, [%rd6];
	ld.global.f64 	%fd2, [%rd6+40];
	add.f64 	%fd3, %fd1, %fd2;
	mul.wide.s32 	%rd7, %r21, 8;
	add.s64 	%rd8, %rd3, %rd7;
	ld.global.f64 	%fd4, [%rd8];
	add.f64 	%fd5, %fd3, %fd4;
	ld.global.f64 	%fd6, [%rd8+40];
	add.f64 	%fd7, %fd5, %fd6;
	ld.global.f64 	%fd8, [%rd6+16];
	add.f64 	%fd9, %fd7, %fd8;
	ld.global.f64 	%fd10, [%rd6+32];
	add.f64 	%fd11, %fd9, %fd10;
	ld.global.f64 	%fd12, [%rd6+48];
	add.f64 	%fd13, %fd11, %fd12;
	ld.global.f64 	%fd14, [%rd6+72];
	add.f64 	%fd15, %fd13, %fd14;
	ld.global.f64 	%fd16, [%rd8+24];
	add.f64 	%fd17, %fd15, %fd16;
	ld.global.f64 	%fd18, [%rd8+16];
	add.f64 	%fd19, %fd17, %fd18;
	ld.global.f64 	%fd20, [%rd8+48];
	add.f64 	%fd21, %fd19, %fd20;
	ld.global.f64 	%fd22, [%rd8+64];
	add.f64 	%fd23, %fd21, %fd22;
	mul.f64 	%fd24, %fd23, 0d3FE0000000000000;
	ld.global.f64 	%fd25, [%rd6+8];
	ld.global.f64 	%fd26, [%rd8+8];
	add.f64 	%fd27, %fd25, %fd26;
	mul.f64 	%fd28, %fd27, 0d3FE0000000000000;
	ld.global.f64 	%fd29, [%rd6+56];
	ld.global.f64 	%fd30, [%rd8+56];
	add.f64 	%fd31, %fd29, %fd30;
	mul.f64 	%fd32, %fd31, 0d3FE0000000000000;
	ld.global.f64 	%fd33, [%rd6+24];
	ld.global.f64 	%fd34, [%rd6+64];
	add.f64 	%fd35, %fd33, %fd34;
	mul.f64 	%fd36, %fd35, 0d3FE0000000000000;
	ld.global.f64 	%fd37, [%rd8+32];
	ld.global.f64 	%fd38, [%rd8+72];
	add.f64 	%fd39, %fd37, %fd38;
	mul.f64 	%fd40, %fd39, 0d3FE0000000000000;
	mul.wide.s32 	%rd9, %r23, 8;
	add.s64 	%rd10, %rd4, %rd9;
	st.global.f64 	[%rd10], %fd24;
	st.global.f64 	[%rd10+8], %fd28;
	st.global.f64 	[%rd10+16], %fd32;
	st.global.f64 	[%rd10+24], %fd36;
	st.global.f64 	[%rd10+32], %fd40;
$L__BB4_2:
	ret;

}
	// .globl	_Z12gauss_seidelPdS_S_ii
.visible .entry _Z12gauss_seidelPdS_S_ii(
	.param .u64 .ptr .align 1 _Z12gauss_seidelPdS_S_ii_param_0,
	.param .u64 .ptr .align 1 _Z12gauss_seidelPdS_S_ii_param_1,
	.param .u64 .ptr .align 1 _Z12gauss_seidelPdS_S_ii_param_2,
	.param .u32 _Z12gauss_seidelPdS_S_ii_param_3,
	.param .u32 _Z12gauss_seidelPdS_S_ii_param_4
)
{
	.local .align 8 .b8 	__local_depot5[72];
	.reg .b64 	%SP;
	.reg .b64 	%SPL;
	.reg .pred 	%p<9>;
	.reg .b32 	%r<21>;
	.reg .b64 	%rd<26>;
	.reg .b64 	%fd<39>;

	mov.u64 	%SPL, __local_depot5;
	cvta.local.u64 	%SP, %SPL;
	ld.param.u64 	%rd6, [_Z12gauss_seidelPdS_S_ii_param_0];
	ld.param.u64 	%rd4, [_Z12gauss_seidelPdS_S_ii_param_1];
	ld.param.u32 	%r4, [_Z12gauss_seidelPdS_S_ii_param_3];
	ld.param.u32 	%r6, [_Z12gauss_seidelPdS_S_ii_param_4];
	cvta.to.global.u64 	%rd1, %rd6;
	mov.u32 	%r7, %ctaid.x;
	mov.u32 	%r8, %ntid.x;
	mov.u32 	%r9, %tid.x;
	mad.lo.s32 	%r1, %r7, %r8, %r9;
	mov.u32 	%r10, %ctaid.y;
	mov.u32 	%r11, %ntid.y;
	mov.u32 	%r12, %tid.y;
	mad.lo.s32 	%r13, %r10, %r11, %r12;
	setp.ge.s32 	%p1, %r1, %r4;
	setp.ge.s32 	%p2, %r13, %r6;
	or.pred  	%p3, %p1, %p2;
	@%p3 bra 	$L__BB5_13;
	cvta.to.global.u64 	%rd7, %rd4;
	mad.lo.s32 	%r3, %r4, %r13, %r1;
	mul.lo.s32 	%r14, %r3, 5;
	mul.wide.s32 	%rd8, %r14, 8;
	add.s64 	%rd9, %rd7, %rd8;
	ld.global.f64 	%fd1, [%rd9];
	ld.global.f64 	%fd2, [%rd9+8];
	ld.global.f64 	%fd3, [%rd9+16];
	ld.global.f64 	%fd4, [%rd9+24];
	ld.global.f64 	%fd5, [%rd9+32];
	setp.ne.s32 	%p4, %r1, 0;
	mul.wide.s32 	%rd10, %r3, 8;
	add.s64 	%rd2, %rd1, %rd10;
	@%p4 bra 	$L__BB5_3;
	ld.global.f64 	%fd35, [%rd2+8];
	mov.f64 	%fd36, 0d0000000000000000;
	bra.uni 	$L__BB5_6;
$L__BB5_3:
	add.s32 	%r15, %r4, -1;
	setp.ne.s32 	%p5, %r1, %r15;
	@%p5 bra 	$L__BB5_5;
	ld.global.f64 	%fd36, [%rd2+-8];
	mov.f64 	%fd35, 0d0000000000000000;
	bra.uni 	$L__BB5_6;
$L__BB5_5:
	ld.global.f64 	%fd35, [%rd2+8];
	ld.global.f64 	%fd36, [%rd2+-8];
$L__BB5_6:
	setp.ne.s32 	%p6, %r13, 0;
	@%p6 bra 	$L__BB5_8;
	mul.wide.s32 	%rd17, %r4, 8;
	add.s64 	%rd18, %rd2, %rd17;
	ld.global.f64 	%fd37, [%rd18];
	mov.f64 	%fd38, 0d0000000000000000;
	bra.uni 	$L__BB5_11;
$L__BB5_8:
	add.s32 	%r16, %r6, -1;
	setp.ne.s32 	%p7, %r13, %r16;
	@%p7 bra 	$L__BB5_10;
	sub.s32 	%r18, %r3, %r4;
	mul.wide.s32 	%rd15, %r18, 8;
	add.s64 	%rd16, %rd1, %rd15;
	ld.global.f64 	%fd38, [%rd16];
	mov.f64 	%fd37, 0d0000000000000000;
	bra.uni 	$L__BB5_11;
$L__BB5_10:
	sub.s32 	%r17, %r3, %r4;
	mul.wide.s32 	%rd11, %r17, 8;
	add.s64 	%rd12, %rd1, %rd11;
	ld.global.f64 	%fd38, [%rd12];
	mul.wide.s32 	%rd13, %r4, 8;
	add.s64 	%rd14, %rd2, %rd13;
	ld.global.f64 	%fd37, [%rd14];
$L__BB5_11:
	ld.param.u64 	%rd25, [_Z12gauss_seidelPdS_S_ii_param_2];
	cvta.to.global.u64 	%rd19, %rd25;
	add.s64 	%rd3, %rd19, %rd10;
	ld.global.f64 	%fd23, [%rd3];
	mul.f64 	%fd24, %fd2, %fd36;
	sub.f64 	%fd25, %fd23, %fd24;
	mul.f64 	%fd26, %fd3, %fd35;
	sub.f64 	%fd27, %fd25, %fd26;
	mul.f64 	%fd28, %fd4, %fd38;
	sub.f64 	%fd29, %fd27, %fd28;
	mul.f64 	%fd30, %fd5, %fd37;
	sub.f64 	%fd31, %fd29, %fd30;
	mul.f64 	%fd32, %fd31, 0d3FE0000000000000;
	div.rn.f64 	%fd18, %fd32, %fd1;
	st.global.f64 	[%rd2], %fd18;
	abs.f64 	%fd33, %fd1;
	setp.geu.f64 	%p8, %fd33, 0d3E45798EE2308C3A;
	@%p8 bra 	$L__BB5_13;
	add.u64 	%rd21, %SP, 0;
	add.u64 	%rd22, %SPL, 0;
	ld.global.f64 	%fd34, [%rd3];
	st.local.v2.u32 	[%rd22], {%r4, %r6};
	st.local.v2.u32 	[%rd22+8], {%r1, %r13};
	st.local.f64 	[%rd22+16], %fd18;
	st.local.f64 	[%rd22+24], %fd34;
	st.local.f64 	[%rd22+32], %fd2;
	st.local.f64 	[%rd22+40], %fd3;
	st.local.f64 	[%rd22+48], %fd4;
	st.local.f64 	[%rd22+56], %fd5;
	st.local.f64 	[%rd22+64], %fd1;
	mov.u64 	%rd23, $str$1;
	cvta.global.u64 	%rd24, %rd23;
	{ // callseq 1, 0
	.param .b64 param0;
	st.param.b64 	[param0], %rd24;
	.param .b64 param1;
	st.param.b64 	[param1], %rd21;
	.param .b32 retval0;
	call.uni (retval0), 
	vprintf, 
	(
	param0, 
	param1
	);
	ld.param.b32 	%r19, [retval0];
	} // callseq 1
$L__BB5_13:
	ret;

}
	// .globl	_ZN3cub18CUB_300001_SM_10006detail11EmptyKernelIvEEvv
.visible .entry _ZN3cub18CUB_300001_SM_10006detail11EmptyKernelIvEEvv()
{


	ret;

}
	// .globl	_ZN3cub18CUB_300001_SM_10006detail6reduce28DeviceReduceSingleTileKernelINS2_10policy_hubIdjN4cuda3std3__44plusIdEEE10Policy1000EN6thrust24THRUST_300001_SM_1000_NS10device_ptrIdEEPdjS9_dd6squareEEvT0_T1_T2_T3_T4_T6_
.visible .entry _ZN3cub18CUB_300001_SM_10006detail6reduce28DeviceReduceSingleTileKernelINS2_10policy_hubIdjN4cuda3std3__44plusIdEEE10Policy1000EN6thrust24THRUST_300001_SM_1000_NS10device_ptrIdEEPdjS9_dd6squareEEvT0_T1_T2_T3_T4_T6_(
	.param .align 8 .b8 _ZN3cub18CUB_300001_SM_10006detail6reduce28DeviceReduceSingleTileKernelINS2_10policy_hubIdjN4cuda3std3__44plusIdEEE10Policy1000EN6thrust24THRUST_300001_SM_1000_NS10device_ptrIdEEPdjS9_dd6squareEEvT0_T1_T2_T3_T4_T6__param_0[8],
	.param .u64 .ptr .align 1 _ZN3cub18CUB_300001_SM_10006detail6reduce28DeviceReduceSingleTileKernelINS2_10policy_hubIdjN4cuda3std3__44plusIdEEE10Policy1000EN6thrust24THRUST_300001_SM_1000_NS10device_ptrIdEEPdjS9_dd6squareEEvT0_T1_T2_T3_T4_T6__param_1,
	.param .u32 _ZN3cub18CUB_300001_SM_10006detail6reduce28DeviceReduceSingleTileKernelINS2_10policy_hubIdjN4cuda3std3__44plusIdEEE10Policy1000EN6thrust24THRUST_300001_SM_1000_NS10device_ptrIdEEPdjS9_dd6squareEEvT0_T1_T2_T3_T4_T6__param_2,
	.param .align 1 .b8 _ZN3cub18CUB_300001_SM_10006detail6reduce28DeviceReduceSingleTileKernelINS2_10policy_hubIdjN4cuda3std3__44plusIdEEE10Policy1000EN6thrust24THRUST_300001_SM_1000_NS10device_ptrIdEEPdjS9_dd6squareEEvT0_T1_T2_T3_T4_T6__param_3[1],
	.param .f64 _ZN3cub18CUB_300001_SM_10006detail6reduce28DeviceReduceSingleTileKernelINS2_10policy_hubIdjN4cuda3std3__44plusIdEEE10Policy1000EN6thrust24THRUST_300001_SM_1000_NS10device_ptrIdEEPdjS9_dd6squareEEvT0_T1_T2_T3_T4_T6__param_4,
	.param .align 1 .b8 _ZN3cub18CUB_300001_SM_10006detail6reduce28DeviceReduceSingleTileKernelINS2_10policy_hubIdjN4cuda3std3__44plusIdEEE10Policy1000EN6thrust24THRUST_300001_SM_1000_NS10device_ptrIdEEPdjS9_dd6squareEEvT0_T1_T2_T3_T4_T6__param_5[1]
)
.maxntid 640
.minnctapersm 1
{
	.reg .pred 	%p<71>;
	.reg .b32 	%r<288>;
	.reg .b64 	%rd<114>;
	.reg .b64 	%fd<382>;
	// demoted variable
	.shared .align 8 .b8 _ZZN3cub18CUB_300001_SM_10006detail6reduce28DeviceReduceSingleTileKernelINS2_10policy_hubIdjN4cuda3std3__44plusIdEEE10Policy1000EN6thrust24THRUST_300001_SM_1000_NS10device_ptrIdEEPdjS9_dd6squareEEvT0_T1_T2_T3_T4_T6_E12temp_storage[192];
	ld.param.u64 	%rd9, [_ZN3cub18CUB_300001_SM_10006detail6reduce28DeviceReduceSingleTileKernelINS2_10policy_hubIdjN4cuda3std3__44plusIdEEE10Policy1000EN6thrust24THRUST_300001_SM_1000_NS10device_ptrIdEEPdjS9_dd6squareEEvT0_T1_T2_T3_T4_T6__param_0];
	ld.param.u64 	%rd10, [_ZN3cub18CUB_300001_SM_10006detail6reduce28DeviceReduceSingleTileKernelINS2_10policy_hubIdjN4cuda3std3__44plusIdEEE10Policy1000EN6thrust24THRUST_300001_SM_1000_NS10device_ptrIdEEPdjS9_dd6squareEEvT0_T1_T2_T3_T4_T6__param_1];
	ld.param.u32 	%r51, [_ZN3cub18CUB_300001_SM_10006detail6reduce28DeviceReduceSingleTileKernelINS2_10policy_hubIdjN4cuda3std3__44plusIdEEE10Policy1000EN6thrust24THRUST_300001_SM_1000_NS10device_ptrIdEEPdjS9_dd6squareEEvT0_T1_T2_T3_T4_T6__param_2];
	ld.param.f64 	%fd42, [_ZN3cub18CUB_300001_SM_10006detail6reduce28DeviceReduceSingleTileKernelINS2_10policy_hubIdjN4cuda3std3__44plusIdEEE10Policy1000EN6thrust24THRUST_300001_SM_1000_NS10device_ptrIdEEPdjS9_dd6squareEEvT0_T1_T2_T3_T4_T6__param_4];
	cvta.to.global.u64 	%rd1, %rd10;
	setp.ne.s32 	%p1, %r51, 0;
	@%p1 bra 	$L__BB7_3;
	mov.u32 	%r270, %tid.x;
	setp.ne.s32 	%p70, %r270, 0;
	@%p70 bra 	$L__BB7_52;
	st.global.f64 	[%rd1], %fd42;
	bra.uni 	$L__BB7_52;
$L__BB7_3:
	cvta.to.global.u64 	%rd2, %rd9;
	setp.gt.u32 	%p2, %r51, 5119;
	@%p2 bra 	$L__BB7_28;
	mov.u32 	%r1, %tid.x;
	setp.ge.u32 	%p24, %r1, %r51;
	mov.f64 	%fd369, 0d0000000000000000;
	mov.u32 	%r274, %r1;
	@%p24 bra 	$L__BB7_6;
	mul.wide.u32 	%rd83, %r1, 8;
	add.s64 	%rd84, %rd2, %rd83;
	ld.global.f64 	%fd181, [%rd84];
	mul.f64 	%fd369, %fd181, %fd181;
	add.s32 	%r274, %r1, 640;
$L__BB7_6:
	setp.ge.u32 	%p25, %r274, %r51;
	@%p25 bra 	$L__BB7_19;
	not.b32 	%r146, %r274;
	add.s32 	%r147, %r51, %r146;
	mul.hi.u32 	%r148, %r147, -858993459;
	shr.u32 	%r149, %r148, 9;
	add.s32 	%r4, %r149, 1;
	and.b32  	%r5, %r4, 15;
	setp.lt.u32 	%p26, %r147, 9600;
	@%p26 bra 	$L__BB7_10;
	and.b32  	%r150, %r4, 16777200;
	neg.s32 	%r272, %r150;
	mul.wide.u32 	%rd85, %r274, 8;
	add.s64 	%rd86, %rd85, %rd2;
	add.s64 	%rd112, %rd86, 40960;
$L__BB7_9:
	.pragma "nounroll";
	ld.global.f64 	%fd183, [%rd112+-40960];
	fma.rn.f64 	%fd184, %fd183, %fd183, %fd369;
	ld.global.f64 	%fd185, [%rd112+-35840];
	fma.rn.f64 	%fd186, %fd185, %fd185, %fd184;
	ld.global.f64 	%fd187, [%rd112+-30720];
	fma.rn.f64 	%fd188, %fd187, %fd187, %fd186;
	ld.global.f64 	%fd189, [%rd112+-25600];
	fma.rn.f64 	%fd190, %fd189, %fd189, %fd188;
	ld.global.f64 	%fd191, [%rd112+-20480];
	fma.rn.f64 	%fd192, %fd191, %fd191, %fd190;
	ld.global.f64 	%fd193, [%rd112+-15360];
	fma.rn.f64 	%fd194, %fd193, %fd193, %fd192;
	ld.global.f64 	%fd195, [%rd112+-10240];
	fma.rn.f64 	%fd196, %fd195, %fd195, %fd194;
	ld.global.f64 	%fd197, [%rd112+-5120];
	fma.rn.f64 	%fd198, %fd197, %fd197, %fd196;
	ld.global.f64 	%fd199, [%rd112];
	fma.rn.f64 	%fd200, %fd199, %fd199, %fd198;
	ld.global.f64 	%fd201, [%rd112+5120];
	fma.rn.f64 	%fd202, %fd201, %fd201, %fd200;
	ld.global.f64 	%fd203, [%rd112+10240];
	fma.rn.f64 	%fd204, %fd203, %fd203, %fd202;
	ld.global.f64 	%fd205, [%rd112+15360];
	fma.rn.f64 	%fd206, %fd205, %fd205, %fd204;
	ld.global.f64 	%fd207, [%rd112+20480];
	fma.rn.f64 	%fd208, %fd207, %fd207, %fd206;
	ld.global.f64 	%fd209, [%rd112+25600];
	fma.rn.f64 	%fd210, %fd209, %fd209, %fd208;
	ld.global.f64 	%fd211, [%rd112+30720];
	fma.rn.f64 	%fd212, %fd211, %fd211, %fd210;
	ld.global.f64 	%fd213, [%rd112+35840];
	fma.rn.f64 	%fd369, %fd213, %fd213, %fd212;
	add.s32 	%r274, %r274, 10240;
	add.s32 	%r272, %r272, 16;
	add.s64 	%rd112, %rd112, 81920;
	setp.ne.s32 	%p27, %r272, 0;
	@%p27 bra 	$L__BB7_9;
$L__BB7_10:
	setp.eq.s32 	%p28, %r5, 0;
	@%p28 bra 	$L__BB7_19;
	and.b32  	%r12, %r4, 7;
	setp.lt.u32 	%p29, %r5, 8;
	@%p29 bra 	$L__BB7_13;
	mul.wide.u32 	%rd87, %r274, 8;
	add.s64 	%rd88, %rd2, %rd87;
	ld.global.f64 	%fd215, [%rd88];
	fma.rn.f64 	%fd216, %fd215, %fd215, %fd369;
	ld.global.f64 	%fd217, [%rd88+5120];
	fma.rn.f64 	%fd218, %fd217, %fd217, %fd216;
	ld.global.f64 	%fd219, [%rd88+10240];
	fma.rn.f64 	%fd220, %fd219, %fd219, %fd218;
	ld.global.f64 	%fd221, [%rd88+15360];
	fma.rn.f64 	%fd222, %fd221, %fd221, %fd220;
	ld.global.f64 	%fd223, [%rd88+20480];
	fma.rn.f64 	%fd224, %fd223, %fd223, %fd222;
	ld.global.f64 	%fd225, [%rd88+25600];
	fma.rn.f64 	%fd226, %fd225, %fd225, %fd224;
	ld.global.f64 	%fd227, [%rd88+30720];
	fma.rn.f64 	%fd228, %fd227, %fd227, %fd226;
	ld.global.f64 	%fd229, [%rd88+35840];
	fma.rn.f64 	%fd369, %fd229, %fd229, %fd228;
	add.s32 	%r274, %r274, 5120;
$L__BB7_13:
	setp.eq.s32 	%p30, %r12, 0;
	@%p30 bra 	$L__BB7_19;
	and.b32  	%r15, %r4, 3;
	setp.lt.u32 	%p31, %r12, 4;
	@%p31 bra 	$L__BB7_16;
	mul.wide.u32 	%rd89, %r274, 8;
	add.s64 	%rd90, %rd2, %rd89;
	ld.global.f64 	%fd231, [%rd90];
	fma.rn.f64 	%fd232, %fd231, %fd231, %fd369;
	ld.global.f64 	%fd233, [%rd90+5120];
	fma.rn.f64 	%fd234, %fd233, %fd233, %fd232;
	ld.global.f64 	%fd235, [%rd90+10240];
	fma.rn.f64 	%fd236, %fd235, %fd235, %fd234;
	ld.global.f64 	%fd237, [%rd90+15360];
	fma.rn.f64 	%fd369, %fd237, %fd237, %fd236;
	add.s32 	%r274, %r274, 2560;
$L__BB7_16:
	setp.eq.s32 	%p32, %r15, 0;
	@%p32 bra 	$L__BB7_19;
	mul.wide.u32 	%rd91, %r274, 8;
	add.s64 	%rd113, %rd2, %rd91;
	neg.s32 	%r277, %r15;
$L__BB7_18:
	.pragma "nounroll";
	ld.global.f64 	%fd238, [%rd113];
	fma.rn.f64 	%fd369, %fd238, %fd238, %fd369;
	add.s64 	%rd113, %rd113, 5120;
	add.s32 	%r277, %r277, 1;
	setp.ne.s32 	%p33, %r277, 0;
	@%p33 bra 	$L__BB7_18;
$L__BB7_19:
	setp.lt.u32 	%p34, %r51, 640;
	@%p34 bra 	$L__BB7_24;
	// begin inline asm
	mov.u32 %r214, %laneid;
	// end inline asm
	mov.b64 	%rd102, %fd369;
	mov.b64 	{%r216, %r221}, %rd102;
	mov.b32 	%r222, 1;
	mov.b32 	%r263, 31;
	mov.b32 	%r264, -1;
	// begin inline asm
	shfl.sync.down.b32 %r215, %r216, %r222, %r263, %r264;
	// end inline asm
	// begin inline asm
	shfl.sync.down.b32 %r220, %r221, %r222, %r263, %r264;
	// end inline asm
	mov.b64 	%rd103, {%r215, %r220};
	mov.b64 	%fd309, %rd103;
	setp.gt.s32 	%p62, %r214, 30;
	add.f64 	%fd310, %fd369, %fd309;
	selp.f64 	%fd311, %fd369, %fd310, %p62;
	mov.b64 	%rd104, %fd311;
	mov.b64 	{%r226, %r231}, %rd104;
	mov.b32 	%r232, 2;
	// begin inline asm
	shfl.sync.down.b32 %r225, %r226, %r232, %r263, %r264;
	// end inline asm
	// begin inline asm
	shfl.sync.down.b32 %r230, %r231, %r232, %r263, %r264;
	// end inline asm
	mov.b64 	%rd105, {%r225, %r230};
	mov.b64 	%fd312, %rd105;
	setp.gt.s32 	%p63, %r214, 29;
	add.f64 	%fd313, %fd311, %fd312;
	selp.f64 	%fd314, %fd311, %fd313, %p63;
	mov.b64 	%rd106, %fd314;
	mov.b64 	{%r236, %r241}, %rd106;
	mov.b32 	%r242, 4;
	// begin inline asm
	shfl.sync.down.b32 %r235, %r236, %r242, %r263, %r264;
	// end inline asm
	// begin inline asm
	shfl.sync.down.b32 %r240, %r241, %r242, %r263, %r264;
	// end inline asm
	mov.b64 	%rd107, {%r235, %r240};
	mov.b64 	%fd315, %rd107;
	setp.gt.s32 	%p64, %r214, 27;
	add.f64 	%fd316, %fd314, %fd315;
	selp.f64 	%fd317, %fd314, %fd316, %p64;
	mov.b64 	%rd108, %fd317;
	mov.b64 	{%r246, %r251}, %rd108;
	mov.b32 	%r252, 8;
	// begin inline asm
	shfl.sync.down.b32 %r245, %r246, %r252, %r263, %r264;
	// end inline asm
	// begin inline asm
	shfl.sync.down.b32 %r250, %r251, %r252, %r263, %r264;
	// end inline asm
	mov.b64 	%rd109, {%r245, %r250};
	mov.b64 	%fd318, %rd109;
	setp.gt.s32 	%p65, %r214, 23;
	add.f64 	%fd319, %fd317, %fd318;
	selp.f64 	%fd320, %fd317, %fd319, %p65;
	mov.b64 	%rd110, %fd320;
	mov.b64 	{%r256, %r261}, %rd110;
	mov.b32 	%r262, 16;
	// begin inline asm
	shfl.sync.down.b32 %r255, %r256, %r262, %r263, %r264;
	// end inline asm
	// begin inline asm
	shfl.sync.down.b32 %r260, %r261, %r262, %r263, %r264;
	// end inline asm
	mov.b64 	%rd111, {%r255, %r260};
	mov.b64 	%fd321, %rd111;
	setp.gt.s32 	%p66, %r214, 15;
	add.f64 	%fd16, %fd320, %fd321;
	selp.f64 	%fd381, %fd320, %fd16, %p66;
	setp.ne.s32 	%p67, %r214, 0;
	@%p67 bra 	$L__BB7_22;
	shr.u32 	%r265, %r1, 2;
	and.b32  	%r266, %r265, 248;
	mov.u32 	%r267, _ZZN3cub18CUB_300001_SM_10006detail6reduce28DeviceReduceSingleTileKernelINS2_10policy_hubIdjN4cuda3std3__44plusIdEEE10Policy1000EN6thrust24THRUST_300001_SM_1000_NS10device_ptrIdEEPdjS9_dd6squareEEvT0_T1_T2_T3_T4_T6_E12temp_storage;
	add.s32 	%r268, %r267, %r266;
	st.shared.f64 	[%r268+24], %fd16;
$L__BB7_22:
	bar.sync 	0;
	setp.ne.s32 	%p68, %r1, 0;
	@%p68 bra 	$L__BB7_50;
	ld.shared.f64 	%fd322, [_ZZN3cub18CUB_300001_SM_10006detail6reduce28DeviceReduceSingleTileKernelINS2_10policy_hubIdjN4cuda3std3__44plusIdEEE10Policy1000EN6thrust24THRUST_300001_SM_1000_NS10device_ptrIdEEPdjS9_dd6squareEEvT0_T1_T2_T3_T4_T6_E12temp_storage+32];
	add.f64 	%fd323, %fd381, %fd322;
	ld.shared.f64 	%fd324, [_ZZN3cub18CUB_300001_SM_10006detail6reduce28DeviceReduceSingleTileKernelINS2_10policy_hubIdjN4cuda3std3__44plusIdEEE10Policy1000EN6thrust24THRUST_300001_SM_1000_NS10device_ptrIdEEPdjS9_dd6squareEEvT0_T1_T2_T3_T4_T6_E12temp_storage+40];
	add.f64 	%fd325, %fd323, %fd324;
	ld.shared.f64 	%fd326, [_ZZN3cub18CUB_300001_SM_10006detail6reduce28DeviceReduceSingleTileKernelINS2_10policy_hubIdjN4cuda3std3__44plusIdEEE10Policy1000EN6thrust24THRUST_300001_SM_1000_NS10device_ptrIdEEPdjS9_dd6squareEEvT0_T1_T2_T3_T4_T6_E12temp_storage+48];
	add.f64 	%fd327, %fd325, %fd326;
	ld.shared.f64 	%fd328, [_ZZN3cub18CUB_300001_SM_10006detail6reduce28DeviceReduceSingleTileKernelINS2_10policy_hubIdjN4cuda3std3__44plusIdEEE10Policy1000EN6thrust24THRUST_300001_SM_1000_NS10device_ptrIdEEPdjS9_dd6squareEEvT0_T1_T2_T3_T4_T6_E12temp_storage+56];
	add.f64 	%fd329, %fd327, %fd328;
	ld.shared.f64 	%fd330, [_ZZN3cub18CUB_300001_SM_10006detail6reduce28DeviceReduceSingleTileKernelINS2_10policy_hubIdjN4cuda3std3__44plusIdEEE10Policy1000EN6thrust24THRUST_300001_SM_1000_NS10device_ptrIdEEPdjS9_dd6squareEEvT0_T1_T2_T3_T4_T6_E12temp_storage+64];
	add.f64 	%fd331, %fd329, %fd330;
	ld.shared.f64 	%fd332, [_ZZN3cub18CUB_300001_SM_10006detail6reduce28DeviceReduceSingleTileKernelINS2_10policy_hubIdjN4cuda3std3__44plusIdEEE10Policy1000EN6thrust24THRUST_300001_SM_1000_NS10device_ptrIdEEPdjS9_dd6squareEEvT0_T1_T2_T3_T4_T6_E12temp_storage+72];
	add.f64 	%fd333, %fd331, %fd332;
	ld.shared.f64 	%fd334, [_ZZN3cub18CUB_300001_SM_10006detail6reduce28DeviceReduceSingleTileKernelINS2_10policy_hubIdjN4cuda3std3__44plusIdEEE10Policy1000EN6thrust24THRUST_300001_SM_1000_NS10device_ptrIdEEPdjS9_dd6squareEEvT0_T1_T2_T3_T4_T6_E12temp_storage+80];
	add.f64 	%fd335, %fd333, %fd334;
	ld.shared.f64 	%fd336, [_ZZN3cub18CUB_300001_SM_10006detail6reduce28DeviceReduceSingleTileKernelINS2_10policy_hubIdjN4cuda3std3__44plusIdEEE10Policy1000EN6thrust24THRUST_300001_SM_1000_NS10device_ptrIdEEPdjS9_dd6squareEEvT0_T1_T2_T3_T4_T6_E12temp_storage+88];
	add.f64 	%fd337, %fd335, %fd336;
	ld.shared.f64 	%fd338, [_ZZN3cub18CUB_300001_SM_10006detail6reduce28DeviceReduceSingleTileKernelINS2_10policy_hubIdjN4cuda3std3__44plusIdEEE10Policy1000EN6thrust24THRUST_300001_SM_1000_NS10device_ptrIdEEPdjS9_dd6squareEEvT0_T1_T2_T3_T4_T6_E12temp_storage+96];
	add.f64 	%fd339, %fd337, %fd338;
	ld.shared.f64 	%fd340, [_ZZN3cub18CUB_300001_SM_10006detail6reduce28DeviceReduceSingleTileKernelINS2_10policy_hubIdjN4cuda3std3__44plusIdEEE10Policy1000EN6thrust24THRUST_300001_SM_1000_NS10device_ptrIdEEPdjS9_dd6squareEEvT0_T1_T2_T3_T4_T6_E12temp_storage+104];
	add.f64 	%fd341, %fd339, %fd340;
	ld.shared.f64 	%fd342, [_ZZN3cub18CUB_300001_SM_10006detail6reduce28DeviceReduceSingleTileKernelINS2_10policy_hubIdjN4cuda3std3__44plusIdEEE10Policy1000EN6thrust24THRUST_300001_SM_1000_NS10device_ptrIdEEPdjS9_dd6squareEEvT0_T1_T2_T3_T4_T6_E12temp_storage+112];
	add.f64 	%fd343, %fd341, %fd342;
	ld.shared.f64 	%fd344, [_ZZN3cub18CUB_300001_SM_10006detail6reduce28DeviceReduceSingleTileKernelINS2_10policy_hubIdjN4cuda3std3__44plusIdEEE10Policy1000EN6thrust24THRUST_300001_SM_1000_NS10device_ptrIdEEPdjS9_dd6squareEEvT0_T1_T2_T3_T4_T6_E12temp_storage+120];
	add.f64 	%fd345, %fd343, %fd344;
	ld.shared.f64 	%fd346, [_ZZN3cub18CUB_300001_SM_10006detail6reduce28DeviceReduceSingleTileKernelINS2_10policy_hubIdjN4cuda3std3__44plusIdEEE10Policy1000EN6thrust24THRUST_300001_SM_1000_NS10device_ptrIdEEPdjS9_dd6squareEEvT0_T1_T2_T3_T4_T6_E12temp_storage+128];
	add.f64 	%fd347, %fd345, %fd346;
	ld.shared.f64 	%fd348, [_ZZN3cub18CUB_300001_SM_10006detail6reduce28DeviceReduceSingleTileKernelINS2_10policy_hubIdjN4cuda3std3__44plusIdEEE10Policy1000EN6thrust24THRUST_300001_SM_1000_NS10device_ptrIdEEPdjS9_dd6squareEEvT0_T1_T2_T3_T4_T6_E12temp_storage+136];
	add.f64 	%fd349, %fd347, %fd348;
	ld.shared.f64 	%fd350, [_ZZN3cub18CUB_300001_SM_10006detail6reduce28DeviceReduceSingleTileKernelINS2_10policy_hubIdjN4cuda3std3__44plusIdEEE10Policy1000EN6thrust24THRUST_300001_SM_1000_NS10device_ptrIdEEPdjS9_dd6squareEEvT0_T1_T2_T3_T4_T6_E12temp_storage+144];
	add.f64 	%fd351, %fd349, %fd350;
	ld.shared.f64 	%fd352, [_ZZN3cub18CUB_300001_SM_10006detail6reduce28DeviceReduceSingleTileKernelINS2_10policy_hubIdjN4cuda3std3__44plusIdEEE10Policy1000EN6thrust24THRUST_300001_SM_1000_NS10device_ptrIdEEPdjS9_dd6squareEEvT0_T1_T2_T3_T4_T6_E12temp_storage+152];
	add.f64 	%fd353, %fd351, %fd352;
	ld.shared.f64 	%fd354, [_ZZN3cub18CUB_300001_SM_10006detail6reduce28DeviceReduceSingleTileKernelINS2_10policy_hubIdjN4cuda3std3__44plusIdEEE10Policy1000EN6thrust24THRUST_300001_SM_1000_NS10device_ptrIdEEPdjS9_dd6squareEEvT0_T1_T2_T3_T4_T6_E12temp_storage+160];
	add.f64 	%fd355, %fd353, %fd354;
	ld.shared.f64 	%fd356, [_ZZN3cub18CUB_300001_SM_10006detail6reduce28DeviceReduceSingleTileKernelINS2_10policy_hubIdjN4cuda3std3__44plusIdEEE10Policy1000EN6thrust24THRUST_300001_SM_1000_NS10device_ptrIdEEPdjS9_dd6squareEEvT0_T1_T2_T3_T4_T6_E12temp_storage+168];
	add.f64 	%fd357, %fd355, %fd356;
	ld.shared.f64 	%fd358, [_ZZN3cub18CUB_300001_SM_10006detail6reduce28DeviceReduceSingleTileKernelINS2_10policy_hubIdjN4cuda3std3__44plusIdEEE10Policy1000EN6thrust24THRUST_300001_SM_1000_NS10device_ptrIdEEPdjS9_dd6squareEEvT0_T1_T2_T3_T4_T6_E12temp_storage+176];
	add.f64 	%fd381, %fd357, %fd358;
	bra.uni 	$L__BB7_50;
$L__BB7_24:
	// begin inline asm
	mov.u32 %r151, %laneid;
	// end inline asm
	and.b32  	%r202, %r1, 992;
	add.s32 	%r203, %r202, 32;
	setp.gt.u32 	%p35, %r203, %r51;
	not.b32 	%r204, %r202;
	add.s32 	%r205, %r51, %r204;
	selp.b32 	%r200, %r205, 31, %p35;
	mov.b64 	%rd92, %fd369;
	mov.b64 	{%r153, %r158}, %rd92;
	mov.b32 	%r159, 1;
	mov.b32 	%r201, -1;
	// begin inline asm
	shfl.sync.down.b32 %r152, %r153, %r159, %r200, %r201;
	// end inline asm
	// begin inline asm
	shfl.sync.down.b32 %r157, %r158, %r159, %r200, %r201;
	// end inline asm
	mov.b64 	%rd93, {%r152, %r157};
	mov.b64 	%fd239, %rd93;
	setp.lt.s32 	%p36, %r151, %r200;
	add.f64 	%fd240, %fd369, %fd239;
	selp.f64 	%fd241, %fd240, %fd369, %p36;
	mov.b64 	%rd94, %fd241;
	mov.b64 	{%r163, %r168}, %rd94;
	mov.b32 	%r169, 2;
	// begin inline asm
	shfl.sync.down.b32 %r162, %r163, %r169, %r200, %r201;
	// end inline asm
	// begin inline asm
	shfl.sync.down.b32 %r167, %r168, %r169, %r200, %r201;
	// end inline asm
	mov.b64 	%rd95, {%r162, %r167};
	mov.b64 	%fd242, %rd95;
	add.s32 	%r206, %r151, 2;
	setp.gt.s32 	%p37, %r206, %r200;
	add.f64 	%fd243, %fd241, %fd242;
	selp.f64 	%fd244, %fd241, %fd243, %p37;
	mov.b64 	%rd96, %fd244;
	mov.b64 	{%r173, %r178}, %rd96;
	mov.b32 	%r179, 4;
	// begin inline asm
	shfl.sync.down.b32 %r172, %r173, %r179, %r200, %r201;
	// end inline asm
	// begin inline asm
	shfl.sync.down.b32 %r177, %r178, %r179, %r200, %r201;
	// end inline asm
	mov.b64 	%rd97, {%r172, %r177};
	mov.b64 	%fd245, %rd97;
	add.s32 	%r207, %r151, 4;
	setp.gt.s32 	%p38, %r207, %r200;
	add.f64 	%fd246, %fd244, %fd245;
	selp.f64 	%fd247, %fd244, %fd246, %p38;
	mov.b64 	%rd98, %fd247;
	mov.b64 	{%r183, %r188}, %rd98;
	mov.b32 	%r189, 8;
	// begin inline asm
	shfl.sync.down.b32 %r182, %r183, %r189, %r200, %r201;
	// end inline asm
	// begin inline asm
	shfl.sync.down.b32 %r187, %r188, %r189, %r200, %r201;
	// end inline asm
	mov.b64 	%rd99, {%r182, %r187};
	mov.b64 	%fd248, %rd99;
	add.s32 	%r208, %r151, 8;
	setp.gt.s32 	%p39, %r208, %r200;
	add.f64 	%fd249, %fd247, %fd248;
	selp.f64 	%fd250, %fd247, %fd249, %p39;
	mov.b64 	%rd100, %fd250;
	mov.b64 	{%r193, %r198}, %rd100;
	mov.b32 	%r199, 16;
	// begin inline asm
	shfl.sync.down.b32 %r192, %r193, %r199, %r200, %r201;
	// end inline asm
	// begin inline asm
	shfl.sync.down.b32 %r197, %r198, %r199, %r200, %r201;
	// end inline asm
	mov.b64 	%rd101, {%r192, %r197};
	mov.b64 	%fd251, %rd101;
	add.s32 	%r209, %r151, 16;
	setp.gt.s32 	%p40, %r209, %r200;
	add.f64 	%fd252, %fd250, %fd251;
	selp.f64 	%fd381, %fd250, %fd252, %p40;
	setp.ne.s32 	%p41, %r151, 0;
	@%p41 bra 	$L__BB7_26;
	shr.u32 	%r210, %r1, 2;
	and.b32  	%r211, %r210, 248;
	mov.u32 	%r212, _ZZN3cub18CUB_300001_SM_10006detail6reduce28DeviceReduceSingleTileKernelINS2_10policy_hubIdjN4cuda3std3__44plusIdEEE10Policy1000EN6thrust24THRUST_300001_SM_1000_NS10device_ptrIdEEPdjS9_dd6squareEEvT0_T1_T2_T3_T4_T6_E12temp_storage;
	add.s32 	%r213, %r212, %r211;
	st.shared.f64 	[%r213+24], %fd381;
$L__BB7_26:
	bar.sync 	0;
	setp.ne.s32 	%p42, %r1, 0;
	@%p42 bra 	$L__BB7_50;
	setp.gt.u32 	%p43, %r51, 32;
	ld.shared.f64 	%fd253, [_ZZN3cub18CUB_300001_SM_10006detail6reduce28DeviceReduceSingleTileKernelINS2_10policy_hubIdjN4cuda3std3__44plusIdEEE10Policy1000EN6thrust24THRUST_300001_SM_1000_NS10device_ptrIdEEPdjS9_dd6squareEEvT0_T1_T2_T3_T4_T6_E12temp_storage+32];
	add.f64 	%fd254, %fd381, %fd253;
	selp.f64 	%fd255, %fd254, %fd381, %p43;
	setp.gt.u32 	%p44, %r51, 64;
	ld.shared.f64 	%fd256, [_ZZN3cub18CUB_300001_SM_10006detail6reduce28DeviceReduceSingleTileKernelINS2_10policy_hubIdjN4cuda3std3__44plusIdEEE10Policy1000EN6thrust24THRUST_300001_SM_1000_NS10device_ptrIdEEPdjS9_dd6squareEEvT0_T1_T2_T3_T4_T6_E12temp_storage+40];
	add.f64 	%fd257, %fd256, %fd255;
	selp.f64 	%fd258, %fd257, %fd255, %p44;
	setp.gt.u32 	%p45, %r51, 96;
	ld.shared.f64 	%fd259, [_ZZN3cub18CUB_300001_SM_10006detail6reduce28DeviceReduceSingleTileKernelINS2_10policy_hubIdjN4cuda3std3__44plusIdEEE10Policy1000EN6thrust24THRUST_300001_SM_1000_NS10device_ptrIdEEPdjS9_dd6squareEEvT0_T1_T2_T3_T4_T6_E12temp_storage+48];
	add.f64 	%fd260, %fd259, %fd258;
	selp.f64 	%fd261, %fd260, %fd258, %p45;
	setp.gt.u32 	%p46, %r51, 128;
	ld.shared.f64 	%fd262, [_ZZN3cub18CUB_300001_SM_10006detail6reduce28DeviceReduceSingleTileKernelINS2_10policy_hubIdjN4cuda3std3__44plusIdEEE10Policy1000EN6thrust24THRUST_300001_SM_1000_NS10device_ptrIdEEPdjS9_dd6squareEEvT0_T1_T2_T3_T4_T6_E12temp_storage+56];
	add.f64 	%fd263, %fd262, %fd261;
	selp.f64 	%fd264, %fd263, %fd261, %p46;
	setp.gt.u32 	%p47, %r51, 160;
	ld.shared.f64 	%fd265, [_ZZN3cub18CUB_300001_SM_10006detail6reduce28DeviceReduceSingleTileKernelINS2_10policy_hubIdjN4cuda3std3__44plusIdEEE10Policy1000EN6thrust24THRUST_300001_SM_1000_NS10device_ptrIdEEPdjS9_dd6squareEEvT0_T1_T2_T3_T4_T6_E12temp_storage+64];
	add.f64 	%fd266, %fd265, %fd264;
	selp.f64 	%fd267, %fd266, %fd264, %p47;
	setp.gt.u32 	%p48, %r51, 192;
	ld.shared.f64 	%fd268, [_ZZN3cub18CUB_300001_SM_10006detail6reduce28DeviceReduceSingleTileKernelINS2_10policy_hubIdjN4cuda3std3__44plusIdEEE10Policy1000EN6thrust24THRUST_300001_SM_1000_NS10device_ptrIdEEPdjS9_dd6squareEEvT0_T1_T2_T3_T4_T6_E12temp_storage+72];
	add.f64 	%fd269, %fd268, %fd267;
	selp.f64 	%fd270, %fd269, %fd267, %p48;
	setp.gt.u32 	%p49, %r51, 224;
	ld.shared.f64 	%fd271, [_ZZN3cub18CUB_300001_SM_10006detail6reduce28DeviceReduceSingleTileKernelINS2_10policy_hubIdjN4cuda3std3__44plusIdEEE10Policy1000EN6thrust24THRUST_300001_SM_1000_NS10device_ptrIdEEPdjS9_dd6squareEEvT0_T1_T2_T3_T4_T6_E12temp_storage+80];
	add.f64 	%fd272, %fd271, %fd270;
	selp.f64 	%fd273, %fd272, %fd270, %p49;
	setp.gt.u32 	%p50, %r51, 256;
	ld.shared.f64 	%fd274, [_ZZN3cub18CUB_300001_SM_10006detail6reduce28DeviceReduceSingleTileKernelINS2_10policy_hubIdjN4cuda3std3__44plusIdEEE10Policy1000EN6thrust24THRUST_300001_SM_1000_NS10device_ptrIdEEPdjS9_dd6squareEEvT0_T1_T2_T3_T4_T6_E12temp_storage+88];
	add.f64 	%fd275, %fd274, %fd273;
	selp.f64 	%fd276, %fd275, %fd273, %p50;
	setp.gt.u32 	%p51, %r51, 288;
	ld.shared.f64 	%fd277, [_ZZN3cub18CUB_300001_SM_10006detail6reduce28DeviceReduceSingleTileKernelINS2_10policy_hubIdjN4cuda3std3__44plusIdEEE10Policy1000EN6thrust24THRUST_300001_SM_1000_NS10device_ptrIdEEPdjS9_dd6squareEEvT0_T1_T2_T3_T4_T6_E12temp_storage+96];
	add.f64 	%fd278, %fd277, %fd276;
	selp.f64 	%fd279, %fd278, %fd276, %p51;
	setp.gt.u32 	%p52, %r51, 320;
	ld.shared.f64 	%fd280, [_ZZN3cub18CUB_300001_SM_10006detail6reduce28DeviceReduceSingleTileKernelINS2_10policy_hubIdjN4cuda3std3__44plusIdEEE10Policy1000EN6thrust24THRUST_300001_SM_1000_NS10device_ptrIdEEPdjS9_dd6squareEEvT0_T1_T2_T3_T4_T6_E12temp_storage+104];
	add.f64 	%fd281, %fd280, %fd279;
	selp.f64 	%fd282, %fd281, %fd279, %p52;
	setp.gt.u32 	%p53, %r51, 352;
	ld.shared.f64 	%fd283, [_ZZN3cub18CUB_300001_SM_10006detail6reduce28DeviceReduceSingleTileKernelINS2_10policy_hubIdjN4cuda3std3__44plusIdEEE10Policy1000EN6thrust24THRUST_300001_SM_1000_NS10device_ptrIdEEPdjS9_dd6squareEEvT0_T1_T2_T3_T4_T6_E12temp_storage+112];
	add.f64 	%fd284, %fd283, %fd282;
	selp.f64 	%fd285, %fd284, %fd282, %p53;
	setp.gt.u32 	%p54, %r51, 384;
	ld.shared.f64 	%fd286, [_ZZN3cub18CUB_300001_SM_10006detail6reduce28DeviceReduceSingleTileKernelINS2_10policy_hubIdjN4cuda3std3__44plusIdEEE10Policy1000EN6thrust24THRUST_300001_SM_1000_NS10device_ptrIdEEPdjS9_dd6squareEEvT0_T1_T2_T3_T4_T6_E12temp_storage+120];
	add.f64 	%fd287, %fd286, %fd285;
	selp.f64 	%fd288, %fd287, %fd285, %p54;
	setp.gt.u32 	%p55, %r51, 416;
	ld.shared.f64 	%fd289, [_ZZN3cub18CUB_300001_SM_10006detail6reduce28DeviceReduceSingleTileKernelINS2_10policy_hubIdjN4cuda3std3__44plusIdEEE10Policy1000EN6thrust24THRUST_300001_SM_1000_NS10device_ptrIdEEPdjS9_dd6squareEEvT0_T1_T2_T3_T4_T6_E12temp_storage+128];
	add.f64 	%fd290, %fd289, %fd288;
	selp.f64 	%fd291, %fd290, %fd288, %p55;
	setp.gt.u32 	%p56, %r51, 448;
	ld.shared.f64 	%fd292, [_ZZN3cub18CUB_300001_SM_10006detail6reduce28DeviceReduceSingleTileKernelINS2_10policy_hubIdjN4cuda3std3__44plusIdEEE10Policy1000EN6thrust24THRUST_300001_SM_1000_NS10device_ptrIdEEPdjS9_dd6squareEEvT0_T1_T2_T3_T4_T6_E12temp_storage+136];
	add.f64 	%fd293, %fd292, %fd291;
	selp.f64 	%fd294, %fd293, %fd291, %p56;
	setp.gt.u32 	%p57, %r51, 480;
	ld.shared.f64 	%fd295, [_ZZN3cub18CUB_300001_SM_10006detail6reduce28DeviceReduceSingleTileKernelINS2_10policy_hubIdjN4cuda3std3__44plusIdEEE10Policy1000EN6thrust24THRUST_300001_SM_1000_NS10device_ptrIdEEPdjS9_dd6squareEEvT0_T1_T2_T3_T4_T6_E12temp_storage+144];
	add.f64 	%fd296, %fd295, %fd294;
	selp.f64 	%fd297, %fd296, %fd294, %p57;
	setp.gt.u32 	%p58, %r51, 512;
	ld.shared.f64 	%fd298, [_ZZN3cub18CUB_300001_SM_10006detail6reduce28DeviceReduceSingleTileKernelINS2_10policy_hubIdjN4cuda3std3__44plusIdEEE10Policy1000EN6thrust24THRUST_300001_SM_1000_NS10device_ptrIdEEPdjS9_dd6squareEEvT0_T1_T2_T3_T4_T6_E12temp_storage+152];
	add.f64 	%fd299, %fd298, %fd297;
	selp.f64 	%fd300, %fd299, %fd297, %p58;
	setp.gt.u32 	%p59, %r51, 544;
	ld.shared.f64 	%fd301, [_ZZN3cub18CUB_300001_SM_10006detail6reduce28DeviceReduceSingleTileKernelINS2_10policy_hubIdjN4cuda3std3__44plusIdEEE10Policy1000EN6thrust24THRUST_300001_SM_1000_NS10device_ptrIdEEPdjS9_dd6squareEEvT0_T1_T2_T3_T4_T6_E12temp_storage+160];
	add.f64 	%fd302, %fd301, %fd300;
	selp.f64 	%fd303, %fd302, %fd300, %p59;
	setp.gt.u32 	%p60, %r51, 576;
	ld.shared.f64 	%fd304, [_ZZN3cub18CUB_300001_SM_10006detail6reduce28DeviceReduceSingleTileKernelINS2_10policy_hubIdjN4cuda3std3__44plusIdEEE10Policy1000EN6thrust24THRUST_300001_SM_1000_NS10device_ptrIdEEPdjS9_dd6squareEEvT0_T1_T2_T3_T4_T6_E12temp_storage+168];
	add.f64 	%fd305, %fd304, %fd303;
	selp.f64 	%fd306, %fd305, %fd303, %p60;
	setp.gt.u32 	%p61, %r51, 608;
	ld.shared.f64 	%fd307, [_ZZN3cub18CUB_300001_SM_10006detail6reduce28DeviceReduceSingleTileKernelINS2_10policy_hubIdjN4cuda3std3__44plusIdEEE10Policy1000EN6thrust24THRUST_300001_SM_1000_NS10device_ptrIdEEPdjS9_dd6squareEEvT0_T1_T2_T3_T4_T6_E12temp_storage+176];
	add.f64 	%fd308, %fd307, %fd306;
	selp.f64 	%fd381, %fd308, %fd306, %p61;
	bra.uni 	$L__BB7_50;
$L__BB7_28:
	mov.u32 	%r21, %tid.x;
	mul.wide.u32 	%rd11, %r21, 8;
	add.s64 	%rd12, %rd2, %rd11;
	ld.global.f64 	%fd43, [%rd12];
	ld.global.f64 	%fd44, [%rd12+5120];
	mul.f64 	%fd45, %fd44, %fd44;
	ld.global.f64 	%fd46, [%rd12+10240];
	ld.global.f64 	%fd47, [%rd12+15360];
	ld.global.f64 	%fd48, [%rd12+20480];
	ld.global.f64 	%fd49, [%rd12+25600];
	ld.global.f64 	%fd50, [%rd12+30720];
	ld.global.f64 	%fd51, [%rd12+35840];
	fma.rn.f64 	%fd52, %fd43, %fd43, %fd45;
	fma.rn.f64 	%fd53, %fd46, %fd46, %fd52;
	fma.rn.f64 	%fd54, %fd47, %fd47, %fd53;
	fma.rn.f64 	%fd55, %fd48, %fd48, %fd54;
	fma.rn.f64 	%fd56, %fd49, %fd49, %fd55;
	fma.rn.f64 	%fd57, %fd50, %fd50, %fd56;
	fma.rn.f64 	%fd380, %fd51, %fd51, %fd57;
	add.s32 	%r22, %r51, -5120;
	setp.lt.u32 	%p3, %r22, 5120;
	mov.b32 	%r279, 5120;
	@%p3 bra 	$L__BB7_32;
	mov.b32 	%r279, 5120;
$L__BB7_30:
	add.s32 	%r54, %r21, %r279;
	mul.wide.u32 	%rd13, %r54, 8;
	add.s64 	%rd14, %rd2, %rd13;
	ld.global.f64 	%fd58, [%rd14];
	ld.global.f64 	%fd59, [%rd14+5120];
	ld.global.f64 	%fd60, [%rd14+10240];
	ld.global.f64 	%fd61, [%rd14+15360];
	ld.global.f64 	%fd62, [%rd14+20480];
	ld.global.f64 	%fd63, [%rd14+25600];
	ld.global.f64 	%fd64, [%rd14+30720];
	ld.global.f64 	%fd65, [%rd14+35840];
	fma.rn.f64 	%fd66, %fd58, %fd58, %fd380;
	fma.rn.f64 	%fd67, %fd59, %fd59, %fd66;
	fma.rn.f64 	%fd68, %fd60, %fd60, %fd67;
	fma.rn.f64 	%fd69, %fd61, %fd61, %fd68;
	fma.rn.f64 	%fd70, %fd62, %fd62, %fd69;
	fma.rn.f64 	%fd71, %fd63, %fd63, %fd70;
	fma.rn.f64 	%fd72, %fd64, %fd64, %fd71;
	fma.rn.f64 	%fd380, %fd65, %fd65, %fd72;
	sub.s32 	%r55, %r51, %r279;
	setp.lt.u32 	%p4, %r55, 5120;
	@%p4 bra 	$L__BB7_46;
	add.s32 	%r279, %r279, 5120;
	setp.le.u32 	%p5, %r279, %r22;
	@%p5 bra 	$L__BB7_30;
$L__BB7_32:
	setp.le.u32 	%p6, %r51, %r279;
	sub.s32 	%r56, %r51, %r279;
	setp.ge.s32 	%p7, %r21, %r56;
	or.pred  	%p8, %p6, %p7;
	@%p8 bra 	$L__BB7_46;
	not.b32 	%r58, %r21;
	add.s32 	%r59, %r51, %r58;
	sub.s32 	%r60, %r59, %r279;
	mul.hi.u32 	%r61, %r60, -858993459;
	shr.u32 	%r62, %r61, 9;
	add.s32 	%r26, %r62, 1;
	and.b32  	%r27, %r26, 15;
	setp.lt.u32 	%p9, %r60, 9600;
	mov.u32 	%r284, %r21;
	@%p9 bra 	$L__BB7_37;
	or.b32  	%r282, %r21, 5120;
	add.s32 	%r281, %r21, %r279;
	and.b32  	%r63, %r26, 16777200;
	neg.s32 	%r280, %r63;
$L__BB7_35:
	.pragma "nounroll";
	mul.wide.u32 	%rd15, %r281, 8;
	add.s64 	%rd16, %rd2, %rd15;
	ld.global.f64 	%fd74, [%rd16];
	fma.rn.f64 	%fd75, %fd74, %fd74, %fd380;
	add.s32 	%r64, %r281, 640;
	mul.wide.u32 	%rd17, %r64, 8;
	add.s64 	%rd18, %rd2, %rd17;
	ld.global.f64 	%fd76, [%rd18];
	fma.rn.f64 	%fd77, %fd76, %fd76, %fd75;
	add.s32 	%r65, %r281, 1280;
	mul.wide.u32 	%rd19, %r65, 8;
	add.s64 	%rd20, %rd2, %rd19;
	ld.global.f64 	%fd78, [%rd20];
	fma.rn.f64 	%fd79, %fd78, %fd78, %fd77;
	add.s32 	%r66, %r281, 1920;
	mul.wide.u32 	%rd21, %r66, 8;
	add.s64 	%rd22, %rd2, %rd21;
	ld.global.f64 	%fd80, [%rd22];
	fma.rn.f64 	%fd81, %fd80, %fd80, %fd79;
	add.s32 	%r67, %r281, 2560;
	mul.wide.u32 	%rd23, %r67, 8;
	add.s64 	%rd24, %rd2, %rd23;
	ld.global.f64 	%fd82, [%rd24];
	fma.rn.f64 	%fd83, %fd82, %fd82, %fd81;
	add.s32 	%r68, %r281, 3200;
	mul.wide.u32 	%rd25, %r68, 8;
	add.s64 	%rd26, %rd2, %rd25;
	ld.global.f64 	%fd84, [%rd26];
	fma.rn.f64 	%fd85, %fd84, %fd84, %fd83;
	add.s32 	%r69, %r281, 3840;
	mul.wide.u32 	%rd27, %r69, 8;
	add.s64 	%rd28, %rd2, %rd27;
	ld.global.f64 	%fd86, [%rd28];
	fma.rn.f64 	%fd87, %fd86, %fd86, %fd85;
	add.s32 	%r70, %r281, 4480;
	mul.wide.u32 	%rd29, %r70, 8;
	add.s64 	%rd30, %rd2, %rd29;
	ld.global.f64 	%fd88, [%rd30];
	fma.rn.f64 	%fd89, %fd88, %fd88, %fd87;
	add.s32 	%r71, %r281, 5120;
	mul.wide.u32 	%rd31, %r71, 8;
	add.s64 	%rd32, %rd2, %rd31;
	ld.global.f64 	%fd90, [%rd32];
	fma.rn.f64 	%fd91, %fd90, %fd90, %fd89;
	add.s32 	%r72, %r281, 5760;
	mul.wide.u32 	%rd33, %r72, 8;
	add.s64 	%rd34, %rd2, %rd33;
	ld.global.f64 	%fd92, [%rd34];
	fma.rn.f64 	%fd93, %fd92, %fd92, %fd91;
	add.s32 	%r73, %r281, 6400;
	mul.wide.u32 	%rd35, %r73, 8;
	add.s64 	%rd36, %rd2, %rd35;
	ld.global.f64 	%fd94, [%rd36];
	fma.rn.f64 	%fd95, %fd94, %fd94, %fd93;
	add.s32 	%r74, %r281, 7040;
	mul.wide.u32 	%rd37, %r74, 8;
	add.s64 	%rd38, %rd2, %rd37;
	ld.global.f64 	%fd96, [%rd38];
	fma.rn.f64 	%fd97, %fd96, %fd96, %fd95;
	add.s32 	%r75, %r281, 7680;
	mul.wide.u32 	%rd39, %r75, 8;
	add.s64 	%rd40, %rd2, %rd39;
	ld.global.f64 	%fd98, [%rd40];
	fma.rn.f64 	%fd99, %fd98, %fd98, %fd97;
	add.s32 	%r76, %r281, 8320;
	mul.wide.u32 	%rd41, %r76, 8;
	add.s64 	%rd42, %rd2, %rd41;
	ld.global.f64 	%fd100, [%rd42];
	fma.rn.f64 	%fd101, %fd100, %fd100, %fd99;
	add.s32 	%r77, %r281, 8960;
	mul.wide.u32 	%rd43, %r77, 8;
	add.s64 	%rd44, %rd2, %rd43;
	ld.global.f64 	%fd102, [%rd44];
	fma.rn.f64 	%fd103, %fd102, %fd102, %fd101;
	add.s32 	%r78, %r281, 9600;
	mul.wide.u32 	%rd45, %r78, 8;
	add.s64 	%rd46, %rd2, %rd45;
	ld.global.f64 	%fd104, [%rd46];
	fma.rn.f64 	%fd380, %fd104, %fd104, %fd103;
	add.s32 	%r282, %r282, 10240;
	add.s32 	%r281, %r281, 10240;
	add.s32 	%r280, %r280, 16;
	setp.ne.s32 	%p10, %r280, 0;
	@%p10 bra 	$L__BB7_35;
	add.s32 	%r284, %r282, -5120;
$L__BB7_37:
	setp.eq.s32 	%p11, %r27, 0;
	@%p11 bra 	$L__BB7_46;
	and.b32  	%r39, %r26, 7;
	setp.lt.u32 	%p12, %r27, 8;
	@%p12 bra 	$L__BB7_40;
	add.s32 	%r79, %r284, %r279;
	mul.wide.u32 	%rd47, %r79, 8;
	add.s64 	%rd48, %rd2, %rd47;
	ld.global.f64 	%fd106, [%rd48];
	fma.rn.f64 	%fd107, %fd106, %fd106, %fd380;
	add.s32 	%r80, %r79, 640;
	mul.wide.u32 	%rd49, %r80, 8;
	add.s64 	%rd50, %rd2, %rd49;
	ld.global.f64 	%fd108, [%rd50];
	fma.rn.f64 	%fd109, %fd108, %fd108, %fd107;
	add.s32 	%r81, %r79, 1280;
	mul.wide.u32 	%rd51, %r81, 8;
	add.s64 	%rd52, %rd2, %rd51;
	ld.global.f64 	%fd110, [%rd52];
	fma.rn.f64 	%fd111, %fd110, %fd110, %fd109;
	add.s32 	%r82, %r79, 1920;
	mul.wide.u32 	%rd53, %r82, 8;
	add.s64 	%rd54, %rd2, %rd53;
	ld.global.f64 	%fd112, [%rd54];
	fma.rn.f64 	%fd113, %fd112, %fd112, %fd111;
	add.s32 	%r83, %r79, 2560;
	mul.wide.u32 	%rd55, %r83, 8;
	add.s64 	%rd56, %rd2, %rd55;
	ld.global.f64 	%fd114, [%rd56];
	fma.rn.f64 	%fd115, %fd114, %fd114, %fd113;
	add.s32 	%r84, %r79, 3200;
	mul.wide.u32 	%rd57, %r84, 8;
	add.s64 	%rd58, %rd2, %rd57;
	ld.global.f64 	%fd116, [%rd58];
	fma.rn.f64 	%fd117, %fd116, %fd116, %fd115;
	add.s32 	%r85, %r79, 3840;
	mul.wide.u32 	%rd59, %r85, 8;
	add.s64 	%rd60, %rd2, %rd59;
	ld.global.f64 	%fd118, [%rd60];
	fma.rn.f64 	%fd119, %fd118, %fd118, %fd117;
	add.s32 	%r86, %r79, 4480;
	mul.wide.u32 	%rd61, %r86, 8;
	add.s64 	%rd62, %rd2, %rd61;
	ld.global.f64 	%fd120, [%rd62];
	fma.rn.f64 	%fd380, %fd120, %fd120, %fd119;
	add.s32 	%r284, %r284, 5120;
$L__BB7_40:
	setp.eq.s32 	%p13, %r39, 0;
	@%p13 bra 	$L__BB7_46;
	and.b32  	%r42, %r26, 3;
	setp.lt.u32 	%p14, %r39, 4;
	@%p14 bra 	$L__BB7_43;
	add.s32 	%r87, %r284, %r279;
	mul.wide.u32 	%rd63, %r87, 8;
	add.s64 	%rd64, %rd2, %rd63;
	ld.global.f64 	%fd122, [%rd64];
	fma.rn.f64 	%fd123, %fd122, %fd122, %fd380;
	add.s32 	%r88, %r87, 640;
	mul.wide.u32 	%rd65, %r88, 8;
	add.s64 	%rd66, %rd2, %rd65;
	ld.global.f64 	%fd124, [%rd66];
	fma.rn.f64 	%fd125, %fd124, %fd124, %fd123;
	add.s32 	%r89, %r87, 1280;
	mul.wide.u32 	%rd67, %r89, 8;
	add.s64 	%rd68, %rd2, %rd67;
	ld.global.f64 	%fd126, [%rd68];
	fma.rn.f64 	%fd127, %fd126, %fd126, %fd125;
	add.s32 	%r90, %r87, 1920;
	mul.wide.u32 	%rd69, %r90, 8;
	add.s64 	%rd70, %rd2, %rd69;
	ld.global.f64 	%fd128, [%rd70];
	fma.rn.f64 	%fd380, %fd128, %fd128, %fd127;
	add.s32 	%r284, %r284, 2560;
$L__BB7_43:
	setp.eq.s32 	%p15, %r42, 0;
	@%p15 bra 	$L__BB7_46;
	add.s32 	%r287, %r284, %r279;
	neg.s32 	%r286, %r42;
$L__BB7_45:
	.pragma "nounroll";
	mul.wide.u32 	%rd71, %r287, 8;
	add.s64 	%rd72, %rd2, %rd71;
	ld.global.f64 	%fd129, [%rd72];
	fma.rn.f64 	%fd380, %fd129, %fd129, %fd380;
	add.s32 	%r287, %r287, 640;
	add.s32 	%r286, %r286, 1;
	setp.ne.s32 	%p16, %r286, 0;
	@%p16 bra 	$L__BB7_45;
$L__BB7_46:
	// begin inline asm
	mov.u32 %r91, %laneid;
	// end inline asm
	mov.b64 	%rd73, %fd380;
	mov.b64 	{%r93, %r98}, %rd73;
	mov.b32 	%r99, 1;
	mov.b32 	%r140, 31;
	mov.b32 	%r141, -1;
	// begin inline asm
	shfl.sync.down.b32 %r92, %r93, %r99, %r140, %r141;
	// end inline asm
	// begin inline asm
	shfl.sync.down.b32 %r97, %r98, %r99, %r140, %r141;
	// end inline asm
	mov.b64 	%rd74, {%r92, %r97};
	mov.b64 	%fd130, %rd74;
	setp.gt.s32 	%p17, %r91, 30;
	add.f64 	%fd131, %fd380, %fd130;
	selp.f64 	%fd132, %fd380, %fd131, %p17;
	mov.b64 	%rd75, %fd132;
	mov.b64 	{%r103, %r108}, %rd75;
	mov.b32 	%r109, 2;
	// begin inline asm
	shfl.sync.down.b32 %r102, %r103, %r109, %r140, %r141;
	// end inline asm
	// begin inline asm
	shfl.sync.down.b32 %r107, %r108, %r109, %r140, %r141;
	// end inline asm
	mov.b64 	%rd76, {%r102, %r107};
	mov.b64 	%fd133, %rd76;
	setp.gt.s32 	%p18, %r91, 29;
	add.f64 	%fd134, %fd132, %fd133;
	selp.f64 	%fd135, %fd132, %fd134, %p18;
	mov.b64 	%rd77, %fd135;
	mov.b64 	{%r113, %r118}, %rd77;
	mov.b32 	%r119, 4;
	// begin inline asm
	shfl.sync.down.b32 %r112, %r113, %r119, %r140, %r141;
	// end inline asm
	// begin inline asm
	shfl.sync.down.b32 %r117, %r118, %r119, %r140, %r141;
	// end inline asm
	mov.b64 	%rd78, {%r112, %r117};
	mov.b64 	%fd136, %rd78;
	setp.gt.s32 	%p19, %r91, 27;
	add.f64 	%fd137, %fd135, %fd136;
	selp.f64 	%fd138, %fd135, %fd137, %p19;
	mov.b64 	%rd79, %fd138;
	mov.b64 	{%r123, %r128}, %rd79;
	mov.b32 	%r129, 8;
	// begin inline asm
	shfl.sync.down.b32 %r122, %r123, %r129, %r140, %r141;
	// end inline asm
	// begin inline asm
	shfl.sync.down.b32 %r127, %r128, %r129, %r140, %r141;
	// end inline asm
	mov.b64 	%rd80, {%r122, %r127};
	mov.b64 	%fd139, %rd80;
	setp.gt.s32 	%p20, %r91, 23;
	add.f64 	%fd140, %fd138, %fd139;
	selp.f64 	%fd141, %fd138, %fd140, %p20;
	mov.b64 	%rd81, %fd141;
	mov.b64 	{%r133, %r138}, %rd81;
	mov.b32 	%r139, 16;
	// begin inline asm
	shfl.sync.down.b32 %r132, %r133, %r139, %r140, %r141;
	// end inline asm
	// begin inline asm
	shfl.sync.down.b32 %r137, %r138, %r139, %r140, %r141;
	// end inline asm
	mov.b64 	%rd82, {%r132, %r137};
	mov.b64 	%fd142, %rd82;
	setp.gt.s32 	%p21, %r91, 15;
	add.f64 	%fd38, %fd141, %fd142;
	selp.f64 	%fd381, %fd141, %fd38, %p21;
	setp.ne.s32 	%p22, %r91, 0;
	@%p22 bra 	$L__BB7_48;
	shr.u32 	%r142, %r21, 2;
	and.b32  	%r143, %r142, 248;
	mov.u32 	%r144, _ZZN3cub18CUB_300001_SM_10006detail6reduce28DeviceReduceSingleTileKernelINS2_10policy_hubIdjN4cuda3std3__44plusIdEEE10Policy1000EN6thrust24THRUST_300001_SM_1000_NS10device_ptrIdEEPdjS9_dd6squareEEvT0_T1_T2_T3_T4_T6_E12temp_storage;
	add.s32 	%r145, %r144, %r143;
	st.shared.f64 	[%r145+24], %fd38;
$L__BB7_48:
	bar.sync 	0;
	setp.ne.s32 	%p23, %r21, 0;
	@%p23 bra 	$L__BB7_50;
	ld.shared.f64 	%fd143, [_ZZN3cub18CUB_300001_SM_10006detail6reduce28DeviceReduceSingleTileKernelINS2_10policy_hubIdjN4cuda3std3__44plusIdEEE10Policy1000EN6thrust24THRUST_300001_SM_1000_NS10device_ptrIdEEPdjS9_dd6squareEEvT0_T1_T2_T3_T4_T6_E12temp_storage+32];
	add.f64 	%fd144, %fd381, %fd143;
	ld.shared.f64 	%fd145, [_ZZN3cub18CUB_300001_SM_10006detail6reduce28DeviceReduceSingleTileKernelINS2_10policy_hubIdjN4cuda3std3__44plusIdEEE10Policy1000EN6thrust24THRUST_300001_SM_1000_NS10device_ptrIdEEPdjS9_dd6squareEEvT0_T1_T2_T3_T4_T6_E12temp_storage+40];
	add.f64 	%fd146, %fd144, %fd145;
	ld.shared.f64 	%fd147, [_ZZN3cub18CUB_300001_SM_10006detail6reduce28DeviceReduceSingleTileKernelINS2_10policy_hubIdjN4cuda3std3__44plusIdEEE10Policy1000EN6thrust24THRUST_300001_SM_1000_NS10device_ptrIdEEPdjS9_dd6squareEEvT0_T1_T2_T3_T4_T6_E12temp_storage+48];
	add.f64 	%fd148, %fd146, %fd147;
	ld.shared.f64 	%fd149, [_ZZN3cub18CUB_300001_SM_10006detail6reduce28DeviceReduceSingleTileKernelINS2_10policy_hubIdjN4cuda3std3__44plusIdEEE10Policy1000EN6thrust24THRUST_300001_SM_1000_NS10device_ptrIdEEPdjS9_dd6squareEEvT0_T1_T2_T3_T4_T6_E12temp_storage+56];
	add.f64 	%fd150, %fd148, %fd149;
	ld.shared.f64 	%fd151, [_ZZN3cub18CUB_300001_SM_10006detail6reduce28DeviceReduceSingleTileKernelINS2_10policy_hubIdjN4cuda3std3__44plusIdEEE10Policy1000EN6thrust24THRUST_300001_SM_1000_NS10device_ptrIdEEPdjS9_dd6squareEEvT0_T1_T2_T3_T4_T6_E12temp_storage+64];
	add.f64 	%fd152, %fd150, %fd151;
	ld.shared.f64 	%fd153, [_ZZN3cub18CUB_300001_SM_10006detail6reduce28DeviceReduceSingleTileKernelINS2_10policy_hubIdjN4cuda3std3__44plusIdEEE10Policy1000EN6thrust24THRUST_300001_SM_1000_NS10device_ptrIdEEPdjS9_dd6squareEEvT0_T1_T2_T3_T4_T6_E12temp_storage+72];
	add.f64 	%fd154, %fd152, %fd153;
	ld.shared.f64 	%fd155, [_ZZN3cub18CUB_300001_SM_10006detail6reduce28DeviceReduceSingleTileKernelINS2_10policy_hubIdjN4cuda3std3__44plusIdEEE10Policy1000EN6thrust24THRUST_300001_SM_1000_NS10device_ptrIdEEPdjS9_dd6squareEEvT0_T1_T2_T3_T4_T6_E12temp_storage+80];
	add.f64 	%fd156, %fd154, %fd155;
	ld.shared.f64 	%fd157, [_ZZN3cub18CUB_300001_SM_10006detail6reduce28DeviceReduceSingleTileKernelINS2_10policy_hubIdjN4cuda3std3__44plusIdEEE10Policy1000EN6thrust24THRUST_300001_SM_1000_NS10device_ptrIdEEPdjS9_dd6squareEEvT0_T1_T2_T3_T4_T6_E12temp_storage+88];
	add.f64 	%fd158, %fd156, %fd157;
	ld.shared.f64 	%fd159, [_ZZN3cub18CUB_300001_SM_10006detail6reduce28DeviceReduceSingleTileKernelINS2_10policy_hubIdjN4cuda3std3__44plusIdEEE10Policy1000EN6thrust24THRUST_300001_SM_1000_NS10device_ptrIdEEPdjS9_dd6squareEEvT0_T1_T2_T3_T4_T6_E12temp_storage+96];
	add.f64 	%fd160, %fd158, %fd159;
	ld.shared.f64 	%fd161, [_ZZN3cub18CUB_300001_SM_10006detail6reduce28DeviceReduceSingleTileKernelINS2_10policy_hubIdjN4cuda3std3__44plusIdEEE10Policy1000EN6thrust24THRUST_300001_SM_1000_NS10device_ptrIdEEPdjS9_dd6squareEEvT0_T1_T2_T3_T4_T6_E12temp_storage+104];
	add.f64 	%fd162, %fd160, %fd161;
	ld.shared.f64 	%fd163, [_ZZN3cub18CUB_300001_SM_10006detail6reduce28DeviceReduceSingleTileKernelINS2_10policy_hubIdjN4cuda3std3__44plusIdEEE10Policy1000EN6thrust24THRUST_300001_SM_1000_NS10device_ptrIdEEPdjS9_dd6squareEEvT0_T1_T2_T3_T4_T6_E12temp_storage+112];
	add.f64 	%fd164, %fd162, %fd163;
	ld.shared.f64 	%fd165, [_ZZN3cub18CUB_300001_SM_10006detail6reduce28DeviceReduceSingleTileKernelINS2_10policy_hubIdjN4cuda3std3__44plusIdEEE10Policy1000EN6thrust24THRUST_300001_SM_1000_NS10device_ptrIdEEPdjS9_dd6squareEEvT0_T1_T2_T3_T4_T6_E12temp_storage+120];
	add.f64 	%fd166, %fd164, %fd165;
	ld.shared.f64 	%fd167, [_ZZN3cub18CUB_300001_SM_10006detail6reduce28DeviceReduceSingleTileKernelINS2_10policy_hubIdjN4cuda3std3__44plusIdEEE10Policy1000EN6thrust24THRUST_300001_SM_1000_NS10device_ptrIdEEPdjS9_dd6squareEEvT0_T1_T2_T3_T4_T6_E12temp_storage+128];
	add.f64 	%fd168, %fd166, %fd167;
	ld.shared.f64 	%fd169, [_ZZN3cub18CUB_300001_SM_10006detail6reduce28DeviceReduceSingleTileKernelINS2_10policy_hubIdjN4cuda3std3__44plusIdEEE10Policy1000EN6thrust24THRUST_300001_SM_1000_NS10device_ptrIdEEPdjS9_dd6squareEEvT0_T1_T2_T3_T4_T6_E12temp_storage+136];
	add.f64 	%fd170, %fd168, %fd169;
	ld.shared.f64 	%fd171, [_ZZN3cub18CUB_300001_SM_10006detail6reduce28DeviceReduceSingleTileKernelINS2_10policy_hubIdjN4cuda3std3__44plusIdEEE10Policy1000EN6thrust24THRUST_300001_SM_1000_NS10device_ptrIdEEPdjS9_dd6squareEEvT0_T1_T2_T3_T4_T6_E12temp_storage+144];
	add.f64 	%fd172, %fd170, %fd171;
	ld.shared.f64 	%fd173, [_ZZN3cub18CUB_300001_SM_10006detail6reduce28DeviceReduceSingleTileKernelINS2_10policy_hubIdjN4cuda3std3__44plusIdEEE10Policy1000EN6thrust24THRUST_300001_SM_1000_NS10device_ptrIdEEPdjS9_dd6squareEEvT0_T1_T2_T3_T4_T6_E12temp_storage+152];
	add.f64 	%fd174, %fd172, %fd173;
	ld.shared.f64 	%fd175, [_ZZN3cub18CUB_300001_SM_10006detail6reduce28DeviceReduceSingleTileKernelINS2_10policy_hubIdjN4cuda3std3__44plusIdEEE10Policy1000EN6thrust24THRUST_300001_SM_1000_NS10device_ptrIdEEPdjS9_dd6squareEEvT0_T1_T2_T3_T4_T6_E12temp_storage+160];
	add.f64 	%fd176, %fd174, %fd175;
	ld.shared.f64 	%fd177, [_ZZN3cub18CUB_300001_SM_10006detail6reduce28DeviceReduceSingleTileKernelINS2_10policy_hubIdjN4cuda3std3__44plusIdEEE10Policy1000EN6thrust24THRUST_300001_SM_1000_NS10device_ptrIdEEPdjS9_dd6squareEEvT0_T1_T2_T3_T4_T6_E12temp_storage+168];
	add.f64 	%fd178, %fd176, %fd177;
	ld.shared.f64 	%fd179, [_ZZN3cub18CUB_300001_SM_10006detail6reduce28DeviceReduceSingleTileKernelINS2_10policy_hubIdjN4cuda3std3__44plusIdEEE10Policy1000EN6thrust24THRUST_300001_SM_1000_NS10device_ptrIdEEPdjS9_dd6squareEEvT0_T1_T2_T3_T4_T6_E12temp_storage+176];
	add.f64 	%fd381, %fd178, %fd179;
$L__BB7_50:
	mov.u32 	%r269, %tid.x;
	setp.ne.s32 	%p69, %r269, 0;
	@%p69 bra 	$L__BB7_52;
	add.f64 	%fd359, %fd42, %fd381;
	st.global.f64 	[%rd1], %fd359;
$L__BB7_52:
	ret;

}
	// .globl	_ZN3cub18CUB_300001_SM_10006detail6reduce18DeviceReduceKernelINS2_10policy_hubIdjN4cuda3std3__44plusIdEEE10Policy1000EN6thrust24THRUST_300001_SM_1000_NS10device_ptrIdEEjS9_d6squareEEvT0_PT3_T1_NS0_13GridEvenShareISK_EET2_T4_
.visible .entry _ZN3cub18CUB_300001_SM_10006detail6reduce18DeviceReduceKernelINS2_10policy_hubIdjN4cuda3std3__44plusIdEEE10Policy1000EN6thrust24THRUST_300001_SM_1000_NS10device_ptrIdEEjS9_d6squareEEvT0_PT3_T1_NS0_13GridEvenShareISK_EET2_T4_(
	.param .align 8 .b8 _ZN3cub18CUB_300001_SM_10006detail6reduce18DeviceReduceKernelINS2_10policy_hubIdjN4cuda3std3__44plusIdEEE10Policy1000EN6thrust24THRUST_300001_SM_1000_NS10device_ptrIdEEjS9_d6squareEEvT0_PT3_T1_NS0_13GridEvenShareISK_EET2_T4__param_0[8],
	.param .u64 .ptr .align 1 _ZN3cub18CUB_300001_SM_10006detail6reduce18DeviceReduceKernelINS2_10policy_hubIdjN4cuda3std3__44plusIdEEE10Policy1000EN6thrust24THRUST_300001_SM_1000_NS10device_ptrIdEEjS9_d6squareEEvT0_PT3_T1_NS0_13GridEvenShareISK_EET2_T4__param_1,
	.param .u32 _ZN3cub18CUB_300001_SM_10006detail6reduce18DeviceReduceKernelINS2_10policy_hubIdjN4cuda3std3__44plusIdEEE10Policy1000EN6thrust24THRUST_300001_SM_1000_NS10device_ptrIdEEjS9_d6squareEEvT0_PT3_T1_NS0_13GridEvenShareISK_EET2_T4__param_2,
	.param .align 4 .b8 _ZN3cub18CUB_300001_SM_10006detail6reduce18DeviceReduceKernelINS2_10policy_hubIdjN4cuda3std3__44plusIdEEE10Policy1000EN6thrust24THRUST_300001_SM_1000_NS10device_ptrIdEEjS9_d6squareEEvT0_PT3_T1_NS0_13GridEvenShareISK_EET2_T4__param_3[40],
	.param .align 1 .b8 _ZN3cub18CUB_300001_SM_10006detail6reduce18DeviceReduceKernelINS2_10policy_hubIdjN4cuda3std3__44plusIdEEE10Policy1000EN6thrust24THRUST_300001_SM_1000_NS10device_ptrIdEEjS9_d6squareEEvT0_PT3_T1_NS0_13GridEvenShareISK_EET2_T4__param_4[1],
	.param .align 1 .b8 _ZN3cub18CUB_300001_SM_10006detail6reduce18DeviceReduceKernelINS2_10policy_hubIdjN4cuda3std3__44plusIdEEE10Policy1000EN6thrust24THRUST_300001_SM_1000_NS10device_ptrIdEEjS9_d6squareEEvT0_PT3_T1_NS0_13GridEvenShareISK_EET2_T4__param_5[1]
)
.maxntid 640
{
	.reg .pred 	%p<69>;
	.reg .b16 	%rs<4>;
	.reg .b32 	%r<355>;
	.reg .b64 	%rd<159>;
	.reg .b64 	%fd<378>;
	// demoted variable
	.shared .align 8 .b8 _ZZN3cub18CUB_300001_SM_10006detail6reduce18DeviceReduceKernelINS2_10policy_hubIdjN4cuda3std3__44plusIdEEE10Policy1000EN6thrust24THRUST_300001_SM_1000_NS10device_ptrIdEEjS9_d6squareEEvT0_PT3_T1_NS0_13GridEvenShareISK_EET2_T4_E12temp_storage[192];
	ld.param.u32 	%r1, [_ZN3cub18CUB_300001_SM_10006detail6reduce18DeviceReduceKernelINS2_10policy_hubIdjN4cuda3std3__44plusIdEEE10Policy1000EN6thrust24THRUST_300001_SM_1000_NS10device_ptrIdEEjS9_d6squareEEvT0_PT3_T1_NS0_13GridEvenShareISK_EET2_T4__param_3+20];
	ld.param.u32 	%r2, [_ZN3cub18CUB_300001_SM_10006detail6reduce18DeviceReduceKernelINS2_10policy_hubIdjN4cuda3std3__44plusIdEEE10Policy1000EN6thrust24THRUST_300001_SM_1000_NS10device_ptrIdEEjS9_d6squareEEvT0_PT3_T1_NS0_13GridEvenShareISK_EET2_T4__param_3+24];
	ld.param.u64 	%rd3, [_ZN3cub18CUB_300001_SM_10006detail6reduce18DeviceReduceKernelINS2_10policy_hubIdjN4cuda3std3__44plusIdEEE10Policy1000EN6thrust24THRUST_300001_SM_1000_NS10device_ptrIdEEjS9_d6squareEEvT0_PT3_T1_NS0_13GridEvenShareISK_EET2_T4__param_0];
	ld.param.u64 	%rd2, [_ZN3cub18CUB_300001_SM_10006detail6reduce18DeviceReduceKernelINS2_10policy_hubIdjN4cuda3std3__44plusIdEEE10Policy1000EN6thrust24THRUST_300001_SM_1000_NS10device_ptrIdEEjS9_d6squareEEvT0_PT3_T1_NS0_13GridEvenShareISK_EET2_T4__param_1];
	cvta.to.global.u64 	%rd1, %rd3;
	mov.u32 	%r3, %ctaid.x;
	mul.lo.s32 	%r4, %r2, 5120;
	mul.lo.s32 	%r346, %r3, 5120;
	sub.s32 	%r6, %r1, %r346;
	setp.gt.u32 	%p1, %r6, 5119;
	@%p1 bra 	$L__BB8_26;
	mov.u32 	%r7, %tid.x;
	setp.ge.u32 	%p23, %r7, %r6;
	mov.f64 	%fd366, 0d0000000000000000;
	mov.u32 	%r337, %r7;
	@%p23 bra 	$L__BB8_3;
	add.s32 	%r180, %r346, %r7;
	mul.wide.u32 	%rd76, %r180, 8;
	add.s64 	%rd77, %rd1, %rd76;
	ld.global.f64 	%fd179, [%rd77];
	mul.f64 	%fd366, %fd179, %fd179;
	add.s32 	%r337, %r7, 640;
$L__BB8_3:
	setp.ge.u32 	%p24, %r337, %r6;
	@%p24 bra 	$L__BB8_17;
	not.b32 	%r181, %r337;
	add.s32 	%r182, %r1, %r181;
	sub.s32 	%r183, %r182, %r346;
	mul.hi.u32 	%r184, %r183, -858993459;
	shr.u32 	%r185, %r184, 9;
	add.s32 	%r10, %r185, 1;
	and.b32  	%r11, %r10, 15;
	setp.lt.u32 	%p25, %r183, 9600;
	@%p25 bra 	$L__BB8_8;
	add.s32 	%r336, %r337, 5120;
	add.s32 	%r335, %r337, %r346;
	and.b32  	%r186, %r10, 16777200;
	neg.s32 	%r334, %r186;
$L__BB8_6:
	.pragma "nounroll";
	mul.wide.u32 	%rd78, %r335, 8;
	add.s64 	%rd79, %rd1, %rd78;
	ld.global.f64 	%fd181, [%rd79];
	fma.rn.f64 	%fd182, %fd181, %fd181, %fd366;
	add.s32 	%r187, %r335, 640;
	mul.wide.u32 	%rd80, %r187, 8;
	add.s64 	%rd81, %rd1, %rd80;
	ld.global.f64 	%fd183, [%rd81];
	fma.rn.f64 	%fd184, %fd183, %fd183, %fd182;
	add.s32 	%r188, %r335, 1280;
	mul.wide.u32 	%rd82, %r188, 8;
	add.s64 	%rd83, %rd1, %rd82;
	ld.global.f64 	%fd185, [%rd83];
	fma.rn.f64 	%fd186, %fd185, %fd185, %fd184;
	add.s32 	%r189, %r335, 1920;
	mul.wide.u32 	%rd84, %r189, 8;
	add.s64 	%rd85, %rd1, %rd84;
	ld.global.f64 	%fd187, [%rd85];
	fma.rn.f64 	%fd188, %fd187, %fd187, %fd186;
	add.s32 	%r190, %r335, 2560;
	mul.wide.u32 	%rd86, %r190, 8;
	add.s64 	%rd87, %rd1, %rd86;
	ld.global.f64 	%fd189, [%rd87];
	fma.rn.f64 	%fd190, %fd189, %fd189, %fd188;
	add.s32 	%r191, %r335, 3200;
	mul.wide.u32 	%rd88, %r191, 8;
	add.s64 	%rd89, %rd1, %rd88;
	ld.global.f64 	%fd191, [%rd89];
	fma.rn.f64 	%fd192, %fd191, %fd191, %fd190;
	add.s32 	%r192, %r335, 3840;
	mul.wide.u32 	%rd90, %r192, 8;
	add.s64 	%rd91, %rd1, %rd90;
	ld.global.f64 	%fd193, [%rd91];
	fma.rn.f64 	%fd194, %fd193, %fd193, %fd192;
	add.s32 	%r193, %r335, 4480;
	mul.wide.u32 	%rd92, %r193, 8;
	add.s64 	%rd93, %rd1, %rd92;
	ld.global.f64 	%fd195, [%rd93];
	fma.rn.f64 	%fd196, %fd195, %fd195, %fd194;
	add.s32 	%r194, %r335, 5120;
	mul.wide.u32 	%rd94, %r194, 8;
	add.s64 	%rd95, %rd1, %rd94;
	ld.global.f64 	%fd197, [%rd95];
	fma.rn.f64 	%fd198, %fd197, %fd197, %fd196;
	add.s32 	%r195, %r335, 5760;
	mul.wide.u32 	%rd96, %r195, 8;
	add.s64 	%rd97, %rd1, %rd96;
	ld.global.f64 	%fd199, [%rd97];
	fma.rn.f64 	%fd200, %fd199, %fd199, %fd198;
	add.s32 	%r196, %r335, 6400;
	mul.wide.u32 	%rd98, %r196, 8;
	add.s64 	%rd99, %rd1, %rd98;
	ld.global.f64 	%fd201, [%rd99];
	fma.rn.f64 	%fd202, %fd201, %fd201, %fd200;
	add.s32 	%r197, %r335, 7040;
	mul.wide.u32 	%rd100, %r197, 8;
	add.s64 	%rd101, %rd1, %rd100;
	ld.global.f64 	%fd203, [%rd101];
	fma.rn.f64 	%fd204, %fd203, %fd203, %fd202;
	add.s32 	%r198, %r335, 7680;
	mul.wide.u32 	%rd102, %r198, 8;
	add.s64 	%rd103, %rd1, %rd102;
	ld.global.f64 	%fd205, [%rd103];
	fma.rn.f64 	%fd206, %fd205, %fd205, %fd204;
	add.s32 	%r199, %r335, 8320;
	mul.wide.u32 	%rd104, %r199, 8;
	add.s64 	%rd105, %rd1, %rd104;
	ld.global.f64 	%fd207, [%rd105];
	fma.rn.f64 	%fd208, %fd207, %fd207, %fd206;
	add.s32 	%r200, %r335, 8960;
	mul.wide.u32 	%rd106, %r200, 8;
	add.s64 	%rd107, %rd1, %rd106;
	ld.global.f64 	%fd209, [%rd107];
	fma.rn.f64 	%fd210, %fd209, %fd209, %fd208;
	add.s32 	%r201, %r335, 9600;
	mul.wide.u32 	%rd108, %r201, 8;
	add.s64 	%rd109, %rd1, %rd108;
	ld.global.f64 	%fd211, [%rd109];
	fma.rn.f64 	%fd366, %fd211, %fd211, %fd210;
	add.s32 	%r336, %r336, 10240;
	add.s32 	%r335, %r335, 10240;
	add.s32 	%r334, %r334, 16;
	setp.ne.s32 	%p26, %r334, 0;
	@%p26 bra 	$L__BB8_6;
	add.s32 	%r337, %r336, -5120;
$L__BB8_8:
	setp.eq.s32 	%p27, %r11, 0;
	@%p27 bra 	$L__BB8_17;
	and.b32  	%r23, %r10, 7;
	setp.lt.u32 	%p28, %r11, 8;
	@%p28 bra 	$L__BB8_11;
	add.s32 	%r202, %r337, %r346;
	mul.wide.u32 	%rd110, %r202, 8;
	add.s64 	%rd111, %rd1, %rd110;
	ld.global.f64 	%fd213, [%rd111];
	fma.rn.f64 	%fd214, %fd213, %fd213, %fd366;
	add.s32 	%r203, %r202, 640;
	mul.wide.u32 	%rd112, %r203, 8;
	add.s64 	%rd113, %rd1, %rd112;
	ld.global.f64 	%fd215, [%rd113];
	fma.rn.f64 	%fd216, %fd215, %fd215, %fd214;
	add.s32 	%r204, %r202, 1280;
	mul.wide.u32 	%rd114, %r204, 8;
	add.s64 	%rd115, %rd1, %rd114;
	ld.global.f64 	%fd217, [%rd115];
	fma.rn.f64 	%fd218, %fd217, %fd217, %fd216;
	add.s32 	%r205, %r202, 1920;
	mul.wide.u32 	%rd116, %r205, 8;
	add.s64 	%rd117, %rd1, %rd116;
	ld.global.f64 	%fd219, [%rd117];
	fma.rn.f64 	%fd220, %fd219, %fd219, %fd218;
	add.s32 	%r206, %r202, 2560;
	mul.wide.u32 	%rd118, %r206, 8;
	add.s64 	%rd119, %rd1, %rd118;
	ld.global.f64 	%fd221, [%rd119];
	fma.rn.f64 	%fd222, %fd221, %fd221, %fd220;
	add.s32 	%r207, %r202, 3200;
	mul.wide.u32 	%rd120, %r207, 8;
	add.s64 	%rd121, %rd1, %rd120;
	ld.global.f64 	%fd223, [%rd121];
	fma.rn.f64 	%fd224, %fd223, %fd223, %fd222;
	add.s32 	%r208, %r202, 3840;
	mul.wide.u32 	%rd122, %r208, 8;
	add.s64 	%rd123, %rd1, %rd122;
	ld.global.f64 	%fd225, [%rd123];
	fma.rn.f64 	%fd226, %fd225, %fd225, %fd224;
	add.s32 	%r209, %r202, 4480;
	mul.wide.u32 	%rd124, %r209, 8;
	add.s64 	%rd125, %rd1, %rd124;
	ld.global.f64 	%fd227, [%rd125];
	fma.rn.f64 	%fd366, %fd227, %fd227, %fd226;
	add.s32 	%r337, %r337, 5120;
$L__BB8_11:
	setp.eq.s32 	%p29, %r23, 0;
	@%p29 bra 	$L__BB8_17;
	and.b32  	%r26, %r10, 3;
	setp.lt.u32 	%p30, %r23, 4;
	@%p30 bra 	$L__BB8_14;
	add.s32 	%r210, %r337, %r346;
	mul.wide.u32 	%rd126, %r210, 8;
	add.s64 	%rd127, %rd1, %rd126;
	ld.global.f64 	%fd229, [%rd127];
	fma.rn.f64 	%fd230, %fd229, %fd229, %fd366;
	add.s32 	%r211, %r210, 640;
	mul.wide.u32 	%rd128, %r211, 8;
	add.s64 	%rd129, %rd1, %rd128;
	ld.global.f64 	%fd231, [%rd129];
	fma.rn.f64 	%fd232, %fd231, %fd231, %fd230;
	add.s32 	%r212, %r210, 1280;
	mul.wide.u32 	%rd130, %r212, 8;
	add.s64 	%rd131, %rd1, %rd130;
	ld.global.f64 	%fd233, [%rd131];
	fma.rn.f64 	%fd234, %fd233, %fd233, %fd232;
	add.s32 	%r213, %r210, 1920;
	mul.wide.u32 	%rd132, %r213, 8;
	add.s64 	%rd133, %rd1, %rd132;
	ld.global.f64 	%fd235, [%rd133];
	fma.rn.f64 	%fd366, %fd235, %fd235, %fd234;
	add.s32 	%r337, %r337, 2560;
$L__BB8_14:
	setp.eq.s32 	%p31, %r26, 0;
	@%p31 bra 	$L__BB8_17;
	add.s32 	%r341, %r337, %r346;
	neg.s32 	%r340, %r26;
$L__BB8_16:
	.pragma "nounroll";
	mul.wide.u32 	%rd134, %r341, 8;
	add.s64 	%rd135, %rd1, %rd134;
	ld.global.f64 	%fd236, [%rd135];
	fma.rn.f64 	%fd366, %fd236, %fd236, %fd366;
	add.s32 	%r341, %r341, 640;
	add.s32 	%r340, %r340, 1;
	setp.ne.s32 	%p32, %r340, 0;
	@%p32 bra 	$L__BB8_16;
$L__BB8_17:
	setp.lt.u32 	%p33, %r6, 640;
	@%p33 bra 	$L__BB8_22;
	// begin inline asm
	mov.u32 %r277, %laneid;
	// end inline asm
	mov.b64 	%rd146, %fd366;
	mov.b64 	{%r279, %r284}, %rd146;
	mov.b32 	%r285, 1;
	mov.b32 	%r326, 31;
	mov.b32 	%r327, -1;
	// begin inline asm
	shfl.sync.down.b32 %r278, %r279, %r285, %r326, %r327;
	// end inline asm
	// begin inline asm
	shfl.sync.down.b32 %r283, %r284, %r285, %r326, %r327;
	// end inline asm
	mov.b64 	%rd147, {%r278, %r283};
	mov.b64 	%fd307, %rd147;
	setp.gt.s32 	%p61, %r277, 30;
	add.f64 	%fd308, %fd366, %fd307;
	selp.f64 	%fd309, %fd366, %fd308, %p61;
	mov.b64 	%rd148, %fd309;
	mov.b64 	{%r289, %r294}, %rd148;
	mov.b32 	%r295, 2;
	// begin inline asm
	shfl.sync.down.b32 %r288, %r289, %r295, %r326, %r327;
	// end inline asm
	// begin inline asm
	shfl.sync.down.b32 %r293, %r294, %r295, %r326, %r327;
	// end inline asm
	mov.b64 	%rd149, {%r288, %r293};
	mov.b64 	%fd310, %rd149;
	setp.gt.s32 	%p62, %r277, 29;
	add.f64 	%fd311, %fd309, %fd310;
	selp.f64 	%fd312, %fd309, %fd311, %p62;
	mov.b64 	%rd150, %fd312;
	mov.b64 	{%r299, %r304}, %rd150;
	mov.b32 	%r305, 4;
	// begin inline asm
	shfl.sync.down.b32 %r298, %r299, %r305, %r326, %r327;
	// end inline asm
	// begin inline asm
	shfl.sync.down.b32 %r303, %r304, %r305, %r326, %r327;
	// end inline asm
	mov.b64 	%rd151, {%r298, %r303};
	mov.b64 	%fd313, %rd151;
	setp.gt.s32 	%p63, %r277, 27;
	add.f64 	%fd314, %fd312, %fd313;
	selp.f64 	%fd315, %fd312, %fd314, %p63;
	mov.b64 	%rd152, %fd315;
	mov.b64 	{%r309, %r314}, %rd152;
	mov.b32 	%r315, 8;
	// begin inline asm
	shfl.sync.down.b32 %r308, %r309, %r315, %r326, %r327;
	// end inline asm
	// begin inline asm
	shfl.sync.down.b32 %r313, %r314, %r315, %r326, %r327;
	// end inline asm
	mov.b64 	%rd153, {%r308, %r313};
	mov.b64 	%fd316, %rd153;
	setp.gt.s32 	%p64, %r277, 23;
	add.f64 	%fd317, %fd315, %fd316;
	selp.f64 	%fd318, %fd315, %fd317, %p64;
	mov.b64 	%rd154, %fd318;
	mov.b64 	{%r319, %r324}, %rd154;
	mov.b32 	%r325, 16;
	// begin inline asm
	shfl.sync.down.b32 %r318, %r319, %r325, %r326, %r327;
	// end inline asm
	// begin inline asm
	shfl.sync.down.b32 %r323, %r324, %r325, %r326, %r327;
	// end inline asm
	mov.b64 	%rd155, {%r318, %r323};
	mov.b64 	%fd319, %rd155;
	setp.gt.s32 	%p65, %r277, 15;
	add.f64 	%fd16, %fd318, %fd319;
	selp.f64 	%fd377, %fd318, %fd16, %p65;
	setp.ne.s32 	%p66, %r277, 0;
	@%p66 bra 	$L__BB8_20;
	shr.u32 	%r328, %r7, 2;
	and.b32  	%r329, %r328, 248;
	mov.u32 	%r330, _ZZN3cub18CUB_300001_SM_10006detail6reduce18DeviceReduceKernelINS2_10policy_hubIdjN4cuda3std3__44plusIdEEE10Policy1000EN6thrust24THRUST_300001_SM_1000_NS10device_ptrIdEEjS9_d6squareEEvT0_PT3_T1_NS0_13GridEvenShareISK_EET2_T4_E12temp_storage;
	add.s32 	%r331, %r330, %r329;
	st.shared.f64 	[%r331+24], %fd16;
$L__BB8_20:
	bar.sync 	0;
	setp.ne.s32 	%p67, %r7, 0;
	@%p67 bra 	$L__BB8_48;
	ld.shared.f64 	%fd320, [_ZZN3cub18CUB_300001_SM_10006detail6reduce18DeviceReduceKernelINS2_10policy_hubIdjN4cuda3std3__44plusIdEEE10Policy1000EN6thrust24THRUST_300001_SM_1000_NS10device_ptrIdEEjS9_d6squareEEvT0_PT3_T1_NS0_13GridEvenShareISK_EET2_T4_E12temp_storage+32];
	add.f64 	%fd321, %fd377, %fd320;
	ld.shared.f64 	%fd322, [_ZZN3cub18CUB_300001_SM_10006detail6reduce18DeviceReduceKernelINS2_10policy_hubIdjN4cuda3std3__44plusIdEEE10Policy1000EN6thrust24THRUST_300001_SM_1000_NS10device_ptrIdEEjS9_d6squareEEvT0_PT3_T1_NS0_13GridEvenShareISK_EET2_T4_E12temp_storage+40];
	add.f64 	%fd323, %fd321, %fd322;
	ld.shared.f64 	%fd324, [_ZZN3cub18CUB_300001_SM_10006detail6reduce18DeviceReduceKernelINS2_10policy_hubIdjN4cuda3std3__44plusIdEEE10Policy1000EN6thrust24THRUST_300001_SM_1000_NS10device_ptrIdEEjS9_d6squareEEvT0_PT3_T1_NS0_13GridEvenShareISK_EET2_T4_E12temp_storage+48];
	add.f64 	%fd325, %fd323, %fd324;
	ld.shared.f64 	%fd326, [_ZZN3cub18CUB_300001_SM_10006detail6reduce18DeviceReduceKernelINS2_10policy_hubIdjN4cuda3std3__44plusIdEEE10Policy1000EN6thrust24THRUST_300001_SM_1000_NS10device_ptrIdEEjS9_d6squareEEvT0_PT3_T1_NS0_13GridEvenShareISK_EET2_T4_E12temp_storage+56];
	add.f64 	%fd327, %fd325, %fd326;
	ld.shared.f64 	%fd328, [_ZZN3cub18CUB_300001_SM_10006detail6reduce18DeviceReduceKernelINS2_10policy_hubIdjN4cuda3std3__44plusIdEEE10Policy1000EN6thrust24THRUST_300001_SM_1000_NS10device_ptrIdEEjS9_d6squareEEvT0_PT3_T1_NS0_13GridEvenShareISK_EET2_T4_E12temp_storage+64];
	add.f64 	%fd329, %fd327, %fd328;
	ld.shared.f64 	%fd330, [_ZZN3cub18CUB_300001_SM_10006detail6reduce18DeviceReduceKernelINS2_10policy_hubIdjN4cuda3std3__44plusIdEEE10Policy1000EN6thrust24THRUST_300001_SM_1000_NS10device_ptrIdEEjS9_d6squareEEvT0_PT3_T1_NS0_13GridEvenShareISK_EET2_T4_E12temp_storage+72];
	add.f64 	%fd331, %fd329, %fd330;
	ld.shared.f64 	%fd332, [_ZZN3cub18CUB_300001_SM_10006detail6reduce18DeviceReduceKernelINS2_10policy_hubIdjN4cuda3std3__44plusIdEEE10Policy1000EN6thrust24THRUST_300001_SM_1000_NS10device_ptrIdEEjS9_d6squareEEvT0_PT3_T1_NS0_13GridEvenShareISK_EET2_T4_E12temp_storage+80];
	add.f64 	%fd333, %fd331, %fd332;
	ld.shared.f64 	%fd334, [_ZZN3cub18CUB_300001_SM_10006detail6reduce18DeviceReduceKernelINS2_10policy_hubIdjN4cuda3std3__44plusIdEEE10Policy1000EN6thrust24THRUST_300001_SM_1000_NS10device_ptrIdEEjS9_d6squareEEvT0_PT3_T1_NS0_13GridEvenShareISK_EET2_T4_E12temp_storage+88];
	add.f64 	%fd335, %fd333, %fd334;
	ld.shared.f64 	%fd336, [_ZZN3cub18CUB_300001_SM_10006detail6reduce18DeviceReduceKernelINS2_10policy_hubIdjN4cuda3std3__44plusIdEEE10Policy1000EN6thrust24THRUST_300001_SM_1000_NS10device_ptrIdEEjS9_d6squareEEvT0_PT3_T1_NS0_13GridEvenShareISK_EET2_T4_E12temp_storage+96];
	add.f64 	%fd337, %fd335, %fd336;
	ld.shared.f64 	%fd338, [_ZZN3cub18CUB_300001_SM_10006detail6reduce18DeviceReduceKernelINS2_10policy_hubIdjN4cuda3std3__44plusIdEEE10Policy1000EN6thrust24THRUST_300001_SM_1000_NS10device_ptrIdEEjS9_d6squareEEvT0_PT3_T1_NS0_13GridEvenShareISK_EET2_T4_E12temp_storage+104];
	add.f64 	%fd339, %fd337, %fd338;
	ld.shared.f64 	%fd340, [_ZZN3cub18CUB_300001_SM_10006detail6reduce18DeviceReduceKernelINS2_10policy_hubIdjN4cuda3std3__44plusIdEEE10Policy1000EN6thrust24THRUST_300001_SM_1000_NS10device_ptrIdEEjS9_d6squareEEvT0_PT3_T1_NS0_13GridEvenShareISK_EET2_T4_E12temp_storage+112];
	add.f64 	%fd341, %fd339, %fd340;
	ld.shared.f64 	%fd342, [_ZZN3cub18CUB_300001_SM_10006detail6reduce18DeviceReduceKernelINS2_10policy_hubIdjN4cuda3std3__44plusIdEEE10Policy1000EN6thrust24THRUST_300001_SM_1000_NS10device_ptrIdEEjS9_d6squareEEvT0_PT3_T1_NS0_13GridEvenShareISK_EET2_T4_E12temp_storage+120];
	add.f64 	%fd343, %fd341, %fd342;
	ld.shared.f64 	%fd344, [_ZZN3cub18CUB_300001_SM_10006detail6reduce18DeviceReduceKernelINS2_10policy_hubIdjN4cuda3std3__44plusIdEEE10Policy1000EN6thrust24THRUST_300001_SM_1000_NS10device_ptrIdEEjS9_d6squareEEvT0_PT3_T1_NS0_13GridEvenShareISK_EET2_T4_E12temp_storage+128];
	add.f64 	%fd345, %fd343, %fd344;
	ld.shared.f64 	%fd346, [_ZZN3cub18CUB_300001_SM_10006detail6reduce18DeviceReduceKernelINS2_10policy_hubIdjN4cuda3std3__44plusIdEEE10Policy1000EN6thrust24THRUST_300001_SM_1000_NS10device_ptrIdEEjS9_d6squareEEvT0_PT3_T1_NS0_13GridEvenShareISK_EET2_T4_E12temp_storage+136];
	add.f64 	%fd347, %fd345, %fd346;
	ld.shared.f64 	%fd348, [_ZZN3cub18CUB_300001_SM_10006detail6reduce18DeviceReduceKernelINS2_10policy_hubIdjN4cuda3std3__44plusIdEEE10Policy1000EN6thrust24THRUST_300001_SM_1000_NS10device_ptrIdEEjS9_d6squareEEvT0_PT3_T1_NS0_13GridEvenShareISK_EET2_T4_E12temp_storage+144];
	add.f64 	%fd349, %fd347, %fd348;
	ld.shared.f64 	%fd350, [_ZZN3cub18CUB_300001_SM_10006detail6reduce18DeviceReduceKernelINS2_10policy_hubIdjN4cuda3std3__44plusIdEEE10Policy1000EN6thrust24THRUST_300001_SM_1000_NS10device_ptrIdEEjS9_d6squareEEvT0_PT3_T1_NS0_13GridEvenShareISK_EET2_T4_E12temp_storage+152];
	add.f64 	%fd351, %fd349, %fd350;
	ld.shared.f64 	%fd352, [_ZZN3cub18CUB_300001_SM_10006detail6reduce18DeviceReduceKernelINS2_10policy_hubIdjN4cuda3std3__44plusIdEEE10Policy1000EN6thrust24THRUST_300001_SM_1000_NS10device_ptrIdEEjS9_d6squareEEvT0_PT3_T1_NS0_13GridEvenShareISK_EET2_T4_E12temp_storage+160];
	add.f64 	%fd353, %fd351, %fd352;
	ld.shared.f64 	%fd354, [_ZZN3cub18CUB_300001_SM_10006detail6reduce18DeviceReduceKernelINS2_10policy_hubIdjN4cuda3std3__44plusIdEEE10Policy1000EN6thrust24THRUST_300001_SM_1000_NS10device_ptrIdEEjS9_d6squareEEvT0_PT3_T1_NS0_13GridEvenShareISK_EET2_T4_E12temp_storage+168];
	add.f64 	%fd355, %fd353, %fd354;
	ld.shared.f64 	%fd356, [_ZZN3cub18CUB_300001_SM_10006detail6reduce18DeviceReduceKernelINS2_10policy_hubIdjN4cuda3std3__44plusIdEEE10Policy1000EN6thrust24THRUST_300001_SM_1000_NS10device_ptrIdEEjS9_d6squareEEvT0_PT3_T1_NS0_13GridEvenShareISK_EET2_T4_E12temp_storage+176];
	add.f64 	%fd377, %fd355, %fd356;
	bra.uni 	$L__BB8_48;
$L__BB8_22:
	// begin inline asm
	mov.u32 %r214, %laneid;
	// end inline asm
	and.b32  	%r265, %r7, 992;
	add.s32 	%r266, %r265, 32;
	setp.gt.u32 	%p34, %r266, %r6;
	not.b32 	%r267, %r265;
	add.s32 	%r268, %r6, %r267;
	selp.b32 	%r263, %r268, 31, %p34;
	mov.b64 	%rd136, %fd366;
	mov.b64 	{%r216, %r221}, %rd136;
	mov.b32 	%r222, 1;
	mov.b32 	%r264, -1;
	// begin inline asm
	shfl.sync.down.b32 %r215, %r216, %r222, %r263, %r264;
	// end inline asm
	// begin inline asm
	shfl.sync.down.b32 %r220, %r221, %r222, %r263, %r264;
	// end inline asm
	mov.b64 	%rd137, {%r215, %r220};
	mov.b64 	%fd237, %rd137;
	setp.lt.s32 	%p35, %r214, %r263;
	add.f64 	%fd238, %fd366, %fd237;
	selp.f64 	%fd239, %fd238, %fd366, %p35;
	mov.b64 	%rd138, %fd239;
	mov.b64 	{%r226, %r231}, %rd138;
	mov.b32 	%r232, 2;
	// begin inline asm
	shfl.sync.down.b32 %r225, %r226, %r232, %r263, %r264;
	// end inline asm
	// begin inline asm
	shfl.sync.down.b32 %r230, %r231, %r232, %r263, %r264;
	// end inline asm
	mov.b64 	%rd139, {%r225, %r230};
	mov.b64 	%fd240, %rd139;
	add.s32 	%r269, %r214, 2;
	setp.gt.s32 	%p36, %r269, %r263;
	add.f64 	%fd241, %fd239, %fd240;
	selp.f64 	%fd242, %fd239, %fd241, %p36;
	mov.b64 	%rd140, %fd242;
	mov.b64 	{%r236, %r241}, %rd140;
	mov.b32 	%r242, 4;
	// begin inline asm
	shfl.sync.down.b32 %r235, %r236, %r242, %r263, %r264;
	// end inline asm
	// begin inline asm
	shfl.sync.down.b32 %r240, %r241, %r242, %r263, %r264;
	// end inline asm
	mov.b64 	%rd141, {%r235, %r240};
	mov.b64 	%fd243, %rd141;
	add.s32 	%r270, %r214, 4;
	setp.gt.s32 	%p37, %r270, %r263;
	add.f64 	%fd244, %fd242, %fd243;
	selp.f64 	%fd245, %fd242, %fd244, %p37;
	mov.b64 	%rd142, %fd245;
	mov.b64 	{%r246, %r251}, %rd142;
	mov.b32 	%r252, 8;
	// begin inline asm
	shfl.sync.down.b32 %r245, %r246, %r252, %r263, %r264;
	// end inline asm
	// begin inline asm
	shfl.sync.down.b32 %r250, %r251, %r252, %r263, %r264;
	// end inline asm
	mov.b64 	%rd143, {%r245, %r250};
	mov.b64 	%fd246, %rd143;
	add.s32 	%r271, %r214, 8;
	setp.gt.s32 	%p38, %r271, %r263;
	add.f64 	%fd247, %fd245, %fd246;
	selp.f64 	%fd248, %fd245, %fd247, %p38;
	mov.b64 	%rd144, %fd248;
	mov.b64 	{%r256, %r261}, %rd144;
	mov.b32 	%r262, 16;
	// begin inline asm
	shfl.sync.down.b32 %r255, %r256, %r262, %r263, %r264;
	// end inline asm
	// begin inline asm
	shfl.sync.down.b32 %r260, %r261, %r262, %r263, %r264;
	// end inline asm
	mov.b64 	%rd145, {%r255, %r260};
	mov.b64 	%fd249, %rd145;
	add.s32 	%r272, %r214, 16;
	setp.gt.s32 	%p39, %r272, %r263;
	add.f64 	%fd250, %fd248, %fd249;
	selp.f64 	%fd377, %fd248, %fd250, %p39;
	setp.ne.s32 	%p40, %r214, 0;
	@%p40 bra 	$L__BB8_24;
	shr.u32 	%r273, %r7, 2;
	and.b32  	%r274, %r273, 248;
	mov.u32 	%r275, _ZZN3cub18CUB_300001_SM_10006detail6reduce18DeviceReduceKernelINS2_10policy_hubIdjN4cuda3std3__44plusIdEEE10Policy1000EN6thrust24THRUST_300001_SM_1000_NS10device_ptrIdEEjS9_d6squareEEvT0_PT3_T1_NS0_13GridEvenShareISK_EET2_T4_E12temp_storage;
	add.s32 	%r276, %r275, %r274;
	st.shared.f64 	[%r276+24], %fd377;
$L__BB8_24:
	bar.sync 	0;
	setp.ne.s32 	%p41, %r7, 0;
	@%p41 bra 	$L__BB8_48;
	setp.gt.u32 	%p42, %r6, 32;
	ld.shared.f64 	%fd251, [_ZZN3cub18CUB_300001_SM_10006detail6reduce18DeviceReduceKernelINS2_10policy_hubIdjN4cuda3std3__44plusIdEEE10Policy1000EN6thrust24THRUST_300001_SM_1000_NS10device_ptrIdEEjS9_d6squareEEvT0_PT3_T1_NS0_13GridEvenShareISK_EET2_T4_E12temp_storage+32];
	add.f64 	%fd252, %fd377, %fd251;
	selp.f64 	%fd253, %fd252, %fd377, %p42;
	setp.gt.u32 	%p43, %r6, 64;
	ld.shared.f64 	%fd254, [_ZZN3cub18CUB_300001_SM_10006detail6reduce18DeviceReduceKernelINS2_10policy_hubIdjN4cuda3std3__44plusIdEEE10Policy1000EN6thrust24THRUST_300001_SM_1000_NS10device_ptrIdEEjS9_d6squareEEvT0_PT3_T1_NS0_13GridEvenShareISK_EET2_T4_E12temp_storage+40];
	add.f64 	%fd255, %fd254, %fd253;
	selp.f64 	%fd256, %fd255, %fd253, %p43;
	setp.gt.u32 	%p44, %r6, 96;
	ld.shared.f64 	%fd257, [_ZZN3cub18CUB_300001_SM_10006detail6reduce18DeviceReduceKernelINS2_10policy_hubIdjN4cuda3std3__44plusIdEEE10Policy1000EN6thrust24THRUST_300001_SM_1000_NS10device_ptrIdEEjS9_d6squareEEvT0_PT3_T1_NS0_13GridEvenShareISK_EET2_T4_E12temp_storage+48];
	add.f64 	%fd258, %fd257, %fd256;
	selp.f64 	%fd259, %fd258, %fd256, %p44;
	setp.gt.u32 	%p45, %r6, 128;
	ld.shared.f64 	%fd260, [_ZZN3cub18CUB_300001_SM_10006detail6reduce18DeviceReduceKernelINS2_10policy_hubIdjN4cuda3std3__44plusIdEEE10Policy1000EN6thrust24THRUST_300001_SM_1000_NS10device_ptrIdEEjS9_d6squareEEvT0_PT3_T1_NS0_13GridEvenShareISK_EET2_T4_E12temp_storage+56];
	add.f64 	%fd261, %fd260, %fd259;
	selp.f64 	%fd262, %fd261, %fd259, %p45;
	setp.gt.u32 	%p46, %r6, 160;
	ld.shared.f64 	%fd263, [_ZZN3cub18CUB_300001_SM_10006detail6reduce18DeviceReduceKernelINS2_10policy_hubIdjN4cuda3std3__44plusIdEEE10Policy1000EN6thrust24THRUST_300001_SM_1000_NS10device_ptrIdEEjS9_d6squareEEvT0_PT3_T1_NS0_13GridEvenShareISK_EET2_T4_E12temp_storage+64];
	add.f64 	%fd264, %fd263, %fd262;
	selp.f64 	%fd265, %fd264, %fd262, %p46;
	setp.gt.u32 	%p47, %r6, 192;
	ld.shared.f64 	%fd266, [_ZZN3cub18CUB_300001_SM_10006detail6reduce18DeviceReduceKernelINS2_10policy_hubIdjN4cuda3std3__44plusIdEEE10Policy1000EN6thrust24THRUST_300001_SM_1000_NS10device_ptrIdEEjS9_d6squareEEvT0_PT3_T1_NS0_13GridEvenShareISK_EET2_T4_E12temp_storage+72];
	add.f64 	%fd267, %fd266, %fd265;
	selp.f64 	%fd268, %fd267, %fd265, %p47;
	setp.gt.u32 	%p48, %r6, 224;
	ld.shared.f64 	%fd269, [_ZZN3cub18CUB_300001_SM_10006detail6reduce18DeviceReduceKernelINS2_10policy_hubIdjN4cuda3std3__44plusIdEEE10Policy1000EN6thrust24THRUST_300001_SM_1000_NS10device_ptrIdEEjS9_d6squareEEvT0_PT3_T1_NS0_13GridEvenShareISK_EET2_T4_E12temp_storage+80];
	add.f64 	%fd270, %fd269, %fd268;
	selp.f64 	%fd271, %fd270, %fd268, %p48;
	setp.gt.u32 	%p49, %r6, 256;
	ld.shared.f64 	%fd272, [_ZZN3cub18CUB_300001_SM_10006detail6reduce18DeviceReduceKernelINS2_10policy_hubIdjN4cuda3std3__44plusIdEEE10Policy1000EN6thrust24THRUST_300001_SM_1000_NS10device_ptrIdEEjS9_d6squareEEvT0_PT3_T1_NS0_13GridEvenShareISK_EET2_T4_E12temp_storage+88];
	add.f64 	%fd273, %fd272, %fd271;
	selp.f64 	%fd274, %fd273, %fd271, %p49;
	setp.gt.u32 	%p50, %r6, 288;
	ld.shared.f64 	%fd275, [_ZZN3cub18CUB_300001_SM_10006detail6reduce18DeviceReduceKernelINS2_10policy_hubIdjN4cuda3std3__44plusIdEEE10Policy1000EN6thrust24THRUST_300001_SM_1000_NS10device_ptrIdEEjS9_d6squareEEvT0_PT3_T1_NS0_13GridEvenShareISK_EET2_T4_E12temp_storage+96];
	add.f64 	%fd276, %fd275, %fd274;
	selp.f64 	%fd277, %fd276, %fd274, %p50;
	setp.gt.u32 	%p51, %r6, 320;
	ld.shared.f64 	%fd278, [_ZZN3cub18CUB_300001_SM_10006detail6reduce18DeviceReduceKernelINS2_10policy_hubIdjN4cuda3std3__44plusIdEEE10Policy1000EN6thrust24THRUST_300001_SM_1000_NS10device_ptrIdEEjS9_d6squareEEvT0_PT3_T1_NS0_13GridEvenShareISK_EET2_T4_E12temp_storage+104];
	add.f64 	%fd279, %fd278, %fd277;
	selp.f64 	%fd280, %fd279, %fd277, %p51;
	setp.gt.u32 	%p52, %r6, 352;
	ld.shared.f64 	%fd281, [_ZZN3cub18CUB_300001_SM_10006detail6reduce18DeviceReduceKernelINS2_10policy_hubIdjN4cuda3std3__44plusIdEEE10Policy1000EN6thrust24THRUST_300001_SM_1000_NS10device_ptrIdEEjS9_d6squareEEvT0_PT3_T1_NS0_13GridEvenShareISK_EET2_T4_E12temp_storage+112];
	add.f64 	%fd282, %fd281, %fd280;
	selp.f64 	%fd283, %fd282, %fd280, %p52;
	setp.gt.u32 	%p53, %r6, 384;
	ld.shared.f64 	%fd284, [_ZZN3cub18CUB_300001_SM_10006detail6reduce18DeviceReduceKernelINS2_10policy_hubIdjN4cuda3std3__44plusIdEEE10Policy1000EN6thrust24THRUST_300001_SM_1000_NS10device_ptrIdEEjS9_d6squareEEvT0_PT3_T1_NS0_13GridEvenShareISK_EET2_T4_E12temp_storage+120];
	add.f64 	%fd285, %fd284, %fd283;
	selp.f64 	%fd286, %fd285, %fd283, %p53;
	setp.gt.u32 	%p54, %r6, 416;
	ld.shared.f64 	%fd287, [_ZZN3cub18CUB_300001_SM_10006detail6reduce18DeviceReduceKernelINS2_10policy_hubIdjN4cuda3std3__44plusIdEEE10Policy1000EN6thrust24THRUST_300001_SM_1000_NS10device_ptrIdEEjS9_d6squareEEvT0_PT3_T1_NS0_13GridEvenShareISK_EET2_T4_E12temp_storage+128];
	add.f64 	%fd288, %fd287, %fd286;
	selp.f64 	%fd289, %fd288, %fd286, %p54;
	setp.gt.u32 	%p55, %r6, 448;
	ld.shared.f64 	%fd290, [_ZZN3cub18CUB_300001_SM_10006detail6reduce18DeviceReduceKernelINS2_10policy_hubIdjN4cuda3std3__44plusIdEEE10Policy1000EN6thrust24THRUST_300001_SM_1000_NS10device_ptrIdEEjS9_d6squareEEvT0_PT3_T1_NS0_13GridEvenShareISK_EET2_T4_E12temp_storage+136];
	add.f64 	%fd291, %fd290, %fd289;
	selp.f64 	%fd292, %fd291, %fd289, %p55;
	setp.gt.u32 	%p56, %r6, 480;
	ld.shared.f64 	%fd293, [_ZZN3cub18CUB_300001_SM_10006detail6reduce18DeviceReduceKernelINS2_10policy_hubIdjN4cuda3std3__44plusIdEEE10Policy1000EN6thrust24THRUST_300001_SM_1000_NS10device_ptrIdEEjS9_d6squareEEvT0_PT3_T1_NS0_13GridEvenShareISK_EET2_T4_E12temp_storage+144];
	add.f64 	%fd294, %fd293, %fd292;
	selp.f64 	%fd295, %fd294, %fd292, %p56;
	setp.gt.u32 	%p57, %r6, 512;
	ld.shared.f64 	%fd296, [_ZZN3cub18CUB_300001_SM_10006detail6reduce18DeviceReduceKernelINS2_10policy_hubIdjN4cuda3std3__44plusIdEEE10Policy1000EN6thrust24THRUST_300001_SM_1000_NS10device_ptrIdEEjS9_d6squareEEvT0_PT3_T1_NS0_13GridEvenShareISK_EET2_T4_E12temp_storage+152];
	add.f64 	%fd297, %fd296, %fd295;
	selp.f64 	%fd298, %fd297, %fd295, %p57;
	setp.gt.u32 	%p58, %r6, 544;
	ld.shared.f64 	%fd299, [_ZZN3cub18CUB_300001_SM_10006detail6reduce18DeviceReduceKernelINS2_10policy_hubIdjN4cuda3std3__44plusIdEEE10Policy1000EN6thrust24THRUST_300001_SM_1000_NS10device_ptrIdEEjS9_d6squareEEvT0_PT3_T1_NS0_13GridEvenShareISK_EET2_T4_E12temp_storage+160];
	add.f64 	%fd300, %fd299, %fd298;
	selp.f64 	%fd301, %fd300, %fd298, %p58;
	setp.gt.u32 	%p59, %r6, 576;
	ld.shared.f64 	%fd302, [_ZZN3cub18CUB_300001_SM_10006detail6reduce18DeviceReduceKernelINS2_10policy_hubIdjN4cuda3std3__44plusIdEEE10Policy1000EN6thrust24THRUST_300001_SM_1000_NS10device_ptrIdEEjS9_d6squareEEvT0_PT3_T1_NS0_13GridEvenShareISK_EET2_T4_E12temp_storage+168];
	add.f64 	%fd303, %fd302, %fd301;
	selp.f64 	%fd304, %fd303, %fd301, %p59;
	setp.gt.u32 	%p60, %r6, 608;
	ld.shared.f64 	%fd305, [_ZZN3cub18CUB_300001_SM_10006detail6reduce18DeviceReduceKernelINS2_10policy_hubIdjN4cuda3std3__44plusIdEEE10Policy1000EN6thrust24THRUST_300001_SM_1000_NS10device_ptrIdEEjS9_d6squareEEvT0_PT3_T1_NS0_13GridEvenShareISK_EET2_T4_E12temp_storage+176];
	add.f64 	%fd306, %fd305, %fd304;
	selp.f64 	%fd377, %fd306, %fd304, %p60;
	bra.uni 	$L__BB8_48;
$L__BB8_26:
	mov.u32 	%r35, %tid.x;
	add.s32 	%r73, %r346, %r35;
	mul.wide.u32 	%rd4, %r73, 8;
	add.s64 	%rd5, %rd1, %rd4;
	ld.global.f64 	%fd41, [%rd5];
	ld.global.f64 	%fd42, [%rd5+5120];
	mul.f64 	%fd43, %fd42, %fd42;
	ld.global.f64 	%fd44, [%rd5+10240];
	ld.global.f64 	%fd45, [%rd5+15360];
	ld.global.f64 	%fd46, [%rd5+20480];
	ld.global.f64 	%fd47, [%rd5+25600];
	ld.global.f64 	%fd48, [%rd5+30720];
	ld.global.f64 	%fd49, [%rd5+35840];
	fma.rn.f64 	%fd50, %fd41, %fd41, %fd43;
	fma.rn.f64 	%fd51, %fd44, %fd44, %fd50;
	fma.rn.f64 	%fd52, %fd45, %fd45, %fd51;
	fma.rn.f64 	%fd53, %fd46, %fd46, %fd52;
	fma.rn.f64 	%fd54, %fd47, %fd47, %fd53;
	fma.rn.f64 	%fd55, %fd48, %fd48, %fd54;
	fma.rn.f64 	%fd376, %fd49, %fd49, %fd55;
	setp.lt.u32 	%p2, %r6, %r4;
	@%p2 bra 	$L__BB8_44;
	add.s32 	%r36, %r1, -5120;
	add.s32 	%r37, %r4, %r346;
	not.b32 	%r75, %r35;
	add.s32 	%r76, %r75, %r1;
	sub.s32 	%r77, %r76, %r4;
	sub.s32 	%r343, %r77, %r346;
	add.s32 	%r78, %r37, %r35;
	add.s32 	%r342, %r78, 5120;
	mov.b32 	%r345, 0;
	mov.u32 	%r344, %r37;
$L__BB8_28:
	add.s32 	%r346, %r346, %r4;
	setp.gt.u32 	%p3, %r346, %r36;
	@%p3 bra 	$L__BB8_30;
	add.s32 	%r79, %r35, %r346;
	mul.wide.u32 	%rd6, %r79, 8;
	add.s64 	%rd7, %rd1, %rd6;
	ld.global.f64 	%fd56, [%rd7];
	ld.global.f64 	%fd57, [%rd7+5120];
	ld.global.f64 	%fd58, [%rd7+10240];
	ld.global.f64 	%fd59, [%rd7+15360];
	ld.global.f64 	%fd60, [%rd7+20480];
	ld.global.f64 	%fd61, [%rd7+25600];
	ld.global.f64 	%fd62, [%rd7+30720];
	ld.global.f64 	%fd63, [%rd7+35840];
	fma.rn.f64 	%fd64, %fd56, %fd56, %fd376;
	fma.rn.f64 	%fd65, %fd57, %fd57, %fd64;
	fma.rn.f64 	%fd66, %fd58, %fd58, %fd65;
	fma.rn.f64 	%fd67, %fd59, %fd59, %fd66;
	fma.rn.f64 	%fd68, %fd60, %fd60, %fd67;
	fma.rn.f64 	%fd69, %fd61, %fd61, %fd68;
	fma.rn.f64 	%fd70, %fd62, %fd62, %fd69;
	fma.rn.f64 	%fd376, %fd63, %fd63, %fd70;
	sub.s32 	%r80, %r1, %r346;
	setp.lt.u32 	%p4, %r80, %r4;
	add.s32 	%r345, %r345, 1;
	add.s32 	%r344, %r344, %r4;
	sub.s32 	%r343, %r343, %r4;
	add.s32 	%r342, %r342, %r4;
	@%p4 bra 	$L__BB8_44;
	bra.uni 	$L__BB8_28;
$L__BB8_30:
	setp.le.u32 	%p5, %r1, %r346;
	sub.s32 	%r81, %r1, %r346;
	setp.ge.s32 	%p6, %r35, %r81;
	or.pred  	%p7, %p5, %p6;
	@%p7 bra 	$L__BB8_44;
	not.b32 	%r83, %r35;
	add.s32 	%r84, %r1, %r83;
	sub.s32 	%r85, %r84, %r37;
	mul.lo.s32 	%r86, %r2, %r345;
	mad.lo.s32 	%r87, %r86, -5120, %r85;
	mul.hi.u32 	%r88, %r87, -858993459;
	shr.u32 	%r89, %r88, 9;
	add.s32 	%r50, %r89, 1;
	and.b32  	%r51, %r50, 15;
	setp.lt.u32 	%p8, %r87, 9600;
	mov.u32 	%r351, %r35;
	@%p8 bra 	$L__BB8_35;
	or.b32  	%r349, %r35, 5120;
	mul.hi.u32 	%r90, %r343, -858993459;
	shr.u32 	%r91, %r90, 9;
	add.s32 	%r92, %r91, 1;
	and.b32  	%r93, %r92, 16777200;
	neg.s32 	%r347, %r93;
$L__BB8_33:
	.pragma "nounroll";
	add.s32 	%r94, %r342, -5120;
	mul.wide.u32 	%rd8, %r94, 8;
	add.s64 	%rd9, %rd1, %rd8;
	ld.global.f64 	%fd72, [%rd9];
	fma.rn.f64 	%fd73, %fd72, %fd72, %fd376;
	add.s32 	%r95, %r342, -4480;
	mul.wide.u32 	%rd10, %r95, 8;
	add.s64 	%rd11, %rd1, %rd10;
	ld.global.f64 	%fd74, [%rd11];
	fma.rn.f64 	%fd75, %fd74, %fd74, %fd73;
	add.s32 	%r96, %r342, -3840;
	mul.wide.u32 	%rd12, %r96, 8;
	add.s64 	%rd13, %rd1, %rd12;
	ld.global.f64 	%fd76, [%rd13];
	fma.rn.f64 	%fd77, %fd76, %fd76, %fd75;
	add.s32 	%r97, %r342, -3200;
	mul.wide.u32 	%rd14, %r97, 8;
	add.s64 	%rd15, %rd1, %rd14;
	ld.global.f64 	%fd78, [%rd15];
	fma.rn.f64 	%fd79, %fd78, %fd78, %fd77;
	add.s32 	%r98, %r342, -2560;
	mul.wide.u32 	%rd16, %r98, 8;
	add.s64 	%rd17, %rd1, %rd16;
	ld.global.f64 	%fd80, [%rd17];
	fma.rn.f64 	%fd81, %fd80, %fd80, %fd79;
	add.s32 	%r99, %r342, -1920;
	mul.wide.u32 	%rd18, %r99, 8;
	add.s64 	%rd19, %rd1, %rd18;
	ld.global.f64 	%fd82, [%rd19];
	fma.rn.f64 	%fd83, %fd82, %fd82, %fd81;
	add.s32 	%r100, %r342, -1280;
	mul.wide.u32 	%rd20, %r100, 8;
	add.s64 	%rd21, %rd1, %rd20;
	ld.global.f64 	%fd84, [%rd21];
	fma.rn.f64 	%fd85, %fd84, %fd84, %fd83;
	add.s32 	%r101, %r342, 4480;
	add.s32 	%r102, %r342, -640;
	mul.wide.u32 	%rd22, %r102, 8;
	add.s64 	%rd23, %rd1, %rd22;
	ld.global.f64 	%fd86, [%rd23];
	fma.rn.f64 	%fd87, %fd86, %fd86, %fd85;
	mul.wide.u32 	%rd24, %r342, 8;
	add.s64 	%rd25, %rd1, %rd24;
	ld.global.f64 	%fd88, [%rd25];
	fma.rn.f64 	%fd89, %fd88, %fd88, %fd87;
	add.s32 	%r103, %r342, 640;
	mul.wide.u32 	%rd26, %r103, 8;
	add.s64 	%rd27, %rd1, %rd26;
	ld.global.f64 	%fd90, [%rd27];
	fma.rn.f64 	%fd91, %fd90, %fd90, %fd89;
	add.s32 	%r104, %r342, 1280;
	mul.wide.u32 	%rd28, %r104, 8;
	add.s64 	%rd29, %rd1, %rd28;
	ld.global.f64 	%fd92, [%rd29];
	fma.rn.f64 	%fd93, %fd92, %fd92, %fd91;
	add.s32 	%r105, %r342, 1920;
	mul.wide.u32 	%rd30, %r105, 8;
	add.s64 	%rd31, %rd1, %rd30;
	ld.global.f64 	%fd94, [%rd31];
	fma.rn.f64 	%fd95, %fd94, %fd94, %fd93;
	add.s32 	%r106, %r342, 2560;
	mul.wide.u32 	%rd32, %r106, 8;
	add.s64 	%rd33, %rd1, %rd32;
	ld.global.f64 	%fd96, [%rd33];
	fma.rn.f64 	%fd97, %fd96, %fd96, %fd95;
	add.s32 	%r107, %r342, 3200;
	mul.wide.u32 	%rd34, %r107, 8;
	add.s64 	%rd35, %rd1, %rd34;
	ld.global.f64 	%fd98, [%rd35];
	fma.rn.f64 	%fd99, %fd98, %fd98, %fd97;
	add.s32 	%r108, %r342, 3840;
	mul.wide.u32 	%rd36, %r108, 8;
	add.s64 	%rd37, %rd1, %rd36;
	ld.global.f64 	%fd100, [%rd37];
	fma.rn.f64 	%fd101, %fd100, %fd100, %fd99;
	mul.wide.u32 	%rd38, %r101, 8;
	add.s64 	%rd39, %rd1, %rd38;
	ld.global.f64 	%fd102, [%rd39];
	fma.rn.f64 	%fd376, %fd102, %fd102, %fd101;
	add.s32 	%r349, %r349, 10240;
	add.s32 	%r342, %r342, 10240;
	add.s32 	%r347, %r347, 16;
	setp.ne.s32 	%p9, %r347, 0;
	@%p9 bra 	$L__BB8_33;
	add.s32 	%r351, %r349, -5120;
$L__BB8_35:
	setp.eq.s32 	%p10, %r51, 0;
	@%p10 bra 	$L__BB8_44;
	and.b32  	%r62, %r50, 7;
	setp.lt.u32 	%p11, %r51, 8;
	@%p11 bra 	$L__BB8_38;
	add.s32 	%r109, %r351, %r346;
	mul.wide.u32 	%rd40, %r109, 8;
	add.s64 	%rd41, %rd1, %rd40;
	ld.global.f64 	%fd104, [%rd41];
	fma.rn.f64 	%fd105, %fd104, %fd104, %fd376;
	add.s32 	%r110, %r109, 640;
	mul.wide.u32 	%rd42, %r110, 8;
	add.s64 	%rd43, %rd1, %rd42;
	ld.global.f64 	%fd106, [%rd43];
	fma.rn.f64 	%fd107, %fd106, %fd106, %fd105;
	add.s32 	%r111, %r109, 1280;
	mul.wide.u32 	%rd44, %r111, 8;
	add.s64 	%rd45, %rd1, %rd44;
	ld.global.f64 	%fd108, [%rd45];
	fma.rn.f64 	%fd109, %fd108, %fd108, %fd107;
	add.s32 	%r112, %r109, 1920;
	mul.wide.u32 	%rd46, %r112, 8;
	add.s64 	%rd47, %rd1, %rd46;
	ld.global.f64 	%fd110, [%rd47];
	fma.rn.f64 	%fd111, %fd110, %fd110, %fd109;
	add.s32 	%r113, %r109, 2560;
	mul.wide.u32 	%rd48, %r113, 8;
	add.s64 	%rd49, %rd1, %rd48;
	ld.global.f64 	%fd112, [%rd49];
	fma.rn.f64 	%fd113, %fd112, %fd112, %fd111;
	add.s32 	%r114, %r109, 3200;
	mul.wide.u32 	%rd50, %r114, 8;
	add.s64 	%rd51, %rd1, %rd50;
	ld.global.f64 	%fd114, [%rd51];
	fma.rn.f64 	%fd115, %fd114, %fd114, %fd113;
	add.s32 	%r115, %r109, 3840;
	mul.wide.u32 	%rd52, %r115, 8;
	add.s64 	%rd53, %rd1, %rd52;
	ld.global.f64 	%fd116, [%rd53];
	fma.rn.f64 	%fd117, %fd116, %fd116, %fd115;
	add.s32 	%r116, %r109, 4480;
	mul.wide.u32 	%rd54, %r116, 8;
	add.s64 	%rd55, %rd1, %rd54;
	ld.global.f64 	%fd118, [%rd55];
	fma.rn.f64 	%fd376, %fd118, %fd118, %fd117;
	add.s32 	%r351, %r351, 5120;
$L__BB8_38:
	setp.eq.s32 	%p12, %r62, 0;
	@%p12 bra 	$L__BB8_44;
	setp.lt.u32 	%p13, %r62, 4;
	@%p13 bra 	$L__BB8_41;
	add.s32 	%r117, %r351, %r346;
	mul.wide.u32 	%rd56, %r117, 8;
	add.s64 	%rd57, %rd1, %rd56;
	ld.global.f64 	%fd120, [%rd57];
	fma.rn.f64 	%fd121, %fd120, %fd120, %fd376;
	add.s32 	%r118, %r117, 640;
	mul.wide.u32 	%rd58, %r118, 8;
	add.s64 	%rd59, %rd1, %rd58;
	ld.global.f64 	%fd122, [%rd59];
	fma.rn.f64 	%fd123, %fd122, %fd122, %fd121;
	add.s32 	%r119, %r117, 1280;
	mul.wide.u32 	%rd60, %r119, 8;
	add.s64 	%rd61, %rd1, %rd60;
	ld.global.f64 	%fd124, [%rd61];
	fma.rn.f64 	%fd125, %fd124, %fd124, %fd123;
	add.s32 	%r120, %r117, 1920;
	mul.wide.u32 	%rd62, %r120, 8;
	add.s64 	%rd63, %rd1, %rd62;
	ld.global.f64 	%fd126, [%rd63];
	fma.rn.f64 	%fd376, %fd126, %fd126, %fd125;
	add.s32 	%r351, %r351, 2560;
$L__BB8_41:
	and.b32  	%r121, %r50, 3;
	setp.eq.s32 	%p14, %r121, 0;
	@%p14 bra 	$L__BB8_44;
	add.s32 	%r354, %r351, %r344;
	mul.hi.u32 	%r122, %r343, -858993459;
	cvt.u16.u32 	%rs1, %r122;
	shr.u16 	%rs2, %rs1, 9;
	add.s16 	%rs3, %rs2, 1;
	cvt.u32.u16 	%r123, %rs3;
	and.b32  	%r124, %r123, 3;
	neg.s32 	%r353, %r124;
$L__BB8_43:
	.pragma "nounroll";
	mul.wide.u32 	%rd64, %r354, 8;
	add.s64 	%rd65, %rd1, %rd64;
	ld.global.f64 	%fd127, [%rd65];
	fma.rn.f64 	%fd376, %fd127, %fd127, %fd376;
	add.s32 	%r354, %r354, 640;
	add.s32 	%r353, %r353, 1;
	setp.ne.s32 	%p15, %r353, 0;
	@%p15 bra 	$L__BB8_43;
$L__BB8_44:
	// begin inline asm
	mov.u32 %r125, %laneid;
	// end inline asm
	mov.b64 	%rd66, %fd376;
	mov.b64 	{%r127, %r132}, %rd66;
	mov.b32 	%r133, 1;
	mov.b32 	%r174, 31;
	mov.b32 	%r175, -1;
	// begin inline asm
	shfl.sync.down.b32 %r126, %r127, %r133, %r174, %r175;
	// end inline asm
	// begin inline asm
	shfl.sync.down.b32 %r131, %r132, %r133, %r174, %r175;
	// end inline asm
	mov.b64 	%rd67, {%r126, %r131};
	mov.b64 	%fd128, %rd67;
	setp.gt.s32 	%p16, %r125, 30;
	add.f64 	%fd129, %fd376, %fd128;
	selp.f64 	%fd130, %fd376, %fd129, %p16;
	mov.b64 	%rd68, %fd130;
	mov.b64 	{%r137, %r142}, %rd68;
	mov.b32 	%r143, 2;
	// begin inline asm
	shfl.sync.down.b32 %r136, %r137, %r143, %r174, %r175;
	// end inline asm
	// begin inline asm
	shfl.sync.down.b32 %r141, %r142, %r143, %r174, %r175;
	// end inline asm
	mov.b64 	%rd69, {%r136, %r141};
	mov.b64 	%fd131, %rd69;
	setp.gt.s32 	%p17, %r125, 29;
	add.f64 	%fd132, %fd130, %fd131;
	selp.f64 	%fd133, %fd130, %fd132, %p17;
	mov.b64 	%rd70, %fd133;
	mov.b64 	{%r147, %r152}, %rd70;
	mov.b32 	%r153, 4;
	// begin inline asm
	shfl.sync.down.b32 %r146, %r147, %r153, %r174, %r175;
	// end inline asm
	// begin inline asm
	shfl.sync.down.b32 %r151, %r152, %r153, %r174, %r175;
	// end inline asm
	mov.b64 	%rd71, {%r146, %r151};
	mov.b64 	%fd134, %rd71;
	setp.gt.s32 	%p18, %r125, 27;
	add.f64 	%fd135, %fd133, %fd134;
	selp.f64 	%fd136, %fd133, %fd135, %p18;
	mov.b64 	%rd72, %fd136;
	mov.b64 	{%r157, %r162}, %rd72;
	mov.b32 	%r163, 8;
	// begin inline asm
	shfl.sync.down.b32 %r156, %r157, %r163, %r174, %r175;
	// end inline asm
	// begin inline asm
	shfl.sync.down.b32 %r161, %r162, %r163, %r174, %r175;
	// end inline asm
	mov.b64 	%rd73, {%r156, %r161};
	mov.b64 	%fd137, %rd73;
	setp.gt.s32 	%p19, %r125, 23;
	add.f64 	%fd138, %fd136, %fd137;
	selp.f64 	%fd139, %fd136, %fd138, %p19;
	mov.b64 	%rd74, %fd139;
	mov.b64 	{%r167, %r172}, %rd74;
	mov.b32 	%r173, 16;
	// begin inline asm
	shfl.sync.down.b32 %r166, %r167, %r173, %r174, %r175;
	// end inline asm
	// begin inline asm
	shfl.sync.down.b32 %r171, %r172, %r173, %r174, %r175;
	// end inline asm
	mov.b64 	%rd75, {%r166, %r171};
	mov.b64 	%fd140, %rd75;
	setp.gt.s32 	%p20, %r125, 15;
	add.f64 	%fd37, %fd139, %fd140;
	selp.f64 	%fd377, %fd139, %fd37, %p20;
	setp.ne.s32 	%p21, %r125, 0;
	@%p21 bra 	$L__BB8_46;
	shr.u32 	%r176, %r35, 2;
	and.b32  	%r177, %r176, 248;
	mov.u32 	%r178, _ZZN3cub18CUB_300001_SM_10006detail6reduce18DeviceReduceKernelINS2_10policy_hubIdjN4cuda3std3__44plusIdEEE10Policy1000EN6thrust24THRUST_300001_SM_1000_NS10device_ptrIdEEjS9_d6squareEEvT0_PT3_T1_NS0_13GridEvenShareISK_EET2_T4_E12temp_storage;
	add.s32 	%r179, %r178, %r177;
	st.shared.f64 	[%r179+24], %fd37;
$L__BB8_46:
	bar.sync 	0;
	setp.ne.s32 	%p22, %r35, 0;
	@%p22 bra 	$L__BB8_48;
	ld.shared.f64 	%fd141, [_ZZN3cub18CUB_300001_SM_10006detail6reduce18DeviceReduceKernelINS2_10policy_hubIdjN4cuda3std3__44plusIdEEE10Policy1000EN6thrust24THRUST_300001_SM_1000_NS10device_ptrIdEEjS9_d6squareEEvT0_PT3_T1_NS0_13GridEvenShareISK_EET2_T4_E12temp_storage+32];
	add.f64 	%fd142, %fd377, %fd141;
	ld.shared.f64 	%fd143, [_ZZN3cub18CUB_300001_SM_10006detail6reduce18DeviceReduceKernelINS2_10policy_hubIdjN4cuda3std3__44plusIdEEE10Policy1000EN6thrust24THRUST_300001_SM_1000_NS10device_ptrIdEEjS9_d6squareEEvT0_PT3_T1_NS0_13GridEvenShareISK_EET2_T4_E12temp_storage+40];
	add.f64 	%fd144, %fd142, %fd143;
	ld.shared.f64 	%fd145, [_ZZN3cub18CUB_300001_SM_10006detail6reduce18DeviceReduceKernelINS2_10policy_hubIdjN4cuda3std3__44plusIdEEE10Policy1000EN6thrust24THRUST_300001_SM_1000_NS10device_ptrIdEEjS9_d6squareEEvT0_PT3_T1_NS0_13GridEvenShareISK_EET2_T4_E12temp_storage+48];
	add.f64 	%fd146, %fd144, %fd145;
	ld.shared.f64 	%fd147, [_ZZN3cub18CUB_300001_SM_10006detail6reduce18DeviceReduceKernelINS2_10policy_hubIdjN4cuda3std3__44plusIdEEE10Policy1000EN6thrust24THRUST_300001_SM_1000_NS10device_ptrIdEEjS9_d6squareEEvT0_PT3_T1_NS0_13GridEvenShareISK_EET2_T4_E12temp_storage+56];
	add.f64 	%fd148, %fd146, %fd147;
	ld.shared.f64 	%fd149, [_ZZN3cub18CUB_300001_SM_10006detail6reduce18DeviceReduceKernelINS2_10policy_hubIdjN4cuda3std3__44plusIdEEE10Policy1000EN6thrust24THRUST_300001_SM_1000_NS10device_ptrIdEEjS9_d6squareEEvT0_PT3_T1_NS0_13GridEvenShareISK_EET2_T4_E12temp_storage+64];
	add.f64 	%fd150, %fd148, %fd149;
	ld.shared.f64 	%fd151, [_ZZN3cub18CUB_300001_SM_10006detail6reduce18DeviceReduceKernelINS2_10policy_hubIdjN4cuda3std3__44plusIdEEE10Policy1000EN6thrust24THRUST_300001_SM_1000_NS10device_ptrIdEEjS9_d6squareEEvT0_PT3_T1_NS0_13GridEvenShareISK_EET2_T4_E12temp_storage+72];
	add.f64 	%fd152, %fd150, %fd151;
	ld.shared.f64 	%fd153, [_ZZN3cub18CUB_300001_SM_10006detail6reduce18DeviceReduceKernelINS2_10policy_hubIdjN4cuda3std3__44plusIdEEE10Policy1000EN6thrust24THRUST_300001_SM_1000_NS10device_ptrIdEEjS9_d6squareEEvT0_PT3_T1_NS0_13GridEvenShareISK_EET2_T4_E12temp_storage+80];
	add.f64 	%fd154, %fd152, %fd153;
	ld.shared.f64 	%fd155, [_ZZN3cub18CUB_300001_SM_10006detail6reduce18DeviceReduceKernelINS2_10policy_hubIdjN4cuda3std3__44plusIdEEE10Policy1000EN6thrust24THRUST_300001_SM_1000_NS10device_ptrIdEEjS9_d6squareEEvT0_PT3_T1_NS0_13GridEvenShareISK_EET2_T4_E12temp_storage+88];
	add.f64 	%fd156, %fd154, %fd155;
	ld.shared.f64 	%fd157, [_ZZN3cub18CUB_300001_SM_10006detail6reduce18DeviceReduceKernelINS2_10policy_hubIdjN4cuda3std3__44plusIdEEE10Policy1000EN6thrust24THRUST_300001_SM_1000_NS10device_ptrIdEEjS9_d6squareEEvT0_PT3_T1_NS0_13GridEvenShareISK_EET2_T4_E12temp_storage+96];
	add.f64 	%fd158, %fd156, %fd157;
	ld.shared.f64 	%fd159, [_ZZN3cub18CUB_300001_SM_10006detail6reduce18DeviceReduceKernelINS2_10policy_hubIdjN4cuda3std3__44plusIdEEE10Policy1000EN6thrust24THRUST_300001_SM_1000_NS10device_ptrIdEEjS9_d6squareEEvT0_PT3_T1_NS0_13GridEvenShareISK_EET2_T4_E12temp_storage+104];
	add.f64 	%fd160, %fd158, %fd159;
	ld.shared.f64 	%fd161, [_ZZN3cub18CUB_300001_SM_10006detail6reduce18DeviceReduceKernelINS2_10policy_hubIdjN4cuda3std3__44plusIdEEE10Policy1000EN6thrust24THRUST_300001_SM_1000_NS10device_ptrIdEEjS9_d6squareEEvT0_PT3_T1_NS0_13GridEvenShareISK_EET2_T4_E12temp_storage+112];
	add.f64 	%fd162, %fd160, %fd161;
	ld.shared.f64 	%fd163, [_ZZN3cub18CUB_300001_SM_10006detail6reduce18DeviceReduceKernelINS2_10policy_hubIdjN4cuda3std3__44plusIdEEE10Policy1000EN6thrust24THRUST_300001_SM_1000_NS10device_ptrIdEEjS9_d6squareEEvT0_PT3_T1_NS0_13GridEvenShareISK_EET2_T4_E12temp_storage+120];
	add.f64 	%fd164, %fd162, %fd163;
	ld.shared.f64 	%fd165, [_ZZN3cub18CUB_300001_SM_10006detail6reduce18DeviceReduceKernelINS2_10policy_hubIdjN4cuda3std3__44plusIdEEE10Policy1000EN6thrust24THRUST_300001_SM_1000_NS10device_ptrIdEEjS9_d6squareEEvT0_PT3_T1_NS0_13GridEvenShareISK_EET2_T4_E12temp_storage+128];
	add.f64 	%fd166, %fd164, %fd165;
	ld.shared.f64 	%fd167, [_ZZN3cub18CUB_300001_SM_10006detail6reduce18DeviceReduceKernelINS2_10policy_hubIdjN4cuda3std3__44plusIdEEE10Policy1000EN6thrust24THRUST_300001_SM_1000_NS10device_ptrIdEEjS9_d6squareEEvT0_PT3_T1_NS0_13GridEvenShareISK_EET2_T4_E12temp_storage+136];
	add.f64 	%fd168, %fd166, %fd167;
	ld.shared.f64 	%fd169, [_ZZN3cub18CUB_300001_SM_10006detail6reduce18DeviceReduceKernelINS2_10policy_hubIdjN4cuda3std3__44plusIdEEE10Policy1000EN6thrust24THRUST_300001_SM_1000_NS10device_ptrIdEEjS9_d6squareEEvT0_PT3_T1_NS0_13GridEvenShareISK_EET2_T4_E12temp_storage+144];
	add.f64 	%fd170, %fd168, %fd169;
	ld.shared.f64 	%fd171, [_ZZN3cub18CUB_300001_SM_10006detail6reduce18DeviceReduceKernelINS2_10policy_hubIdjN4cuda3std3__44plusIdEEE10Policy1000EN6thrust24THRUST_300001_SM_1000_NS10device_ptrIdEEjS9_d6squareEEvT0_PT3_T1_NS0_13GridEvenShareISK_EET2_T4_E12temp_storage+152];
	add.f64 	%fd172, %fd170, %fd171;
	ld.shared.f64 	%fd173, [_ZZN3cub18CUB_300001_SM_10006detail6reduce18DeviceReduceKernelINS2_10policy_hubIdjN4cuda3std3__44plusIdEEE10Policy1000EN6thrust24THRUST_300001_SM_1000_NS10device_ptrIdEEjS9_d6squareEEvT0_PT3_T1_NS0_13GridEvenShareISK_EET2_T4_E12temp_storage+160];
	add.f64 	%fd174, %fd172, %fd173;
	ld.shared.f64 	%fd175, [_ZZN3cub18CUB_300001_SM_10006detail6reduce18DeviceReduceKernelINS2_10policy_hubIdjN4cuda3std3__44plusIdEEE10Policy1000EN6thrust24THRUST_300001_SM_1000_NS10device_ptrIdEEjS9_d6squareEEvT0_PT3_T1_NS0_13GridEvenShareISK_EET2_T4_E12temp_storage+168];
	add.f64 	%fd176, %fd174, %fd175;
	ld.shared.f64 	%fd177, [_ZZN3cub18CUB_300001_SM_10006detail6reduce18DeviceReduceKernelINS2_10policy_hubIdjN4cuda3std3__44plusIdEEE10Policy1000EN6thrust24THRUST_300001_SM_1000_NS10device_ptrIdEEjS9_d6squareEEvT0_PT3_T1_NS0_13GridEvenShareISK_EET2_T4_E12temp_storage+176];
	add.f64 	%fd377, %fd176, %fd177;
$L__BB8_48:
	mov.u32 	%r332, %tid.x;
	setp.ne.s32 	%p68, %r332, 0;
	@%p68 bra 	$L__BB8_50;
	cvta.to.global.u64 	%rd156, %rd2;
	mul.wide.u32 	%rd157, %r3, 8;
	add.s64 	%rd158, %rd156, %rd157;
	st.global.f64 	[%rd158], %fd377;
$L__BB8_50:
	ret;

}
	// .globl	_ZN3cub18CUB_300001_SM_10006detail6reduce28DeviceReduceSingleTileKernelINS2_10policy_hubIdjN4cuda3std3__44plusIdEEE10Policy1000EPdSC_iS9_ddNS7_10__identityEEEvT0_T1_T2_T3_T4_T6_
.visible .entry _ZN3cub18CUB_300001_SM_10006detail6reduce28DeviceReduceSingleTileKernelINS2_10policy_hubIdjN4cuda3std3__44plusIdEEE10Policy1000EPdSC_iS9_ddNS7_10__identityEEEvT0_T1_T2_T3_T4_T6_(
	.param .u64 .ptr .align 1 _ZN3cub18CUB_300001_SM_10006detail6reduce28DeviceReduceSingleTileKernelINS2_10policy_hubIdjN4cuda3std3__44plusIdEEE10Policy1000EPdSC_iS9_ddNS7_10__identityEEEvT0_T1_T2_T3_T4_T6__param_0,
	.param .u64 .ptr .align 1 _ZN3cub18CUB_300001_SM_10006detail6reduce28DeviceReduceSingleTileKernelINS2_10policy_hubIdjN4cuda3std3__44plusIdEEE10Policy1000EPdSC_iS9_ddNS7_10__identityEEEvT0_T1_T2_T3_T4_T6__param_1,
	.param .u32 _ZN3cub18CUB_300001_SM_10006detail6reduce28DeviceReduceSingleTileKernelINS2_10policy_hubIdjN4cuda3std3__44plusIdEEE10Policy1000EPdSC_iS9_ddNS7_10__identityEEEvT0_T1_T2_T3_T4_T6__param_2,
	.param .align 1 .b8 _ZN3cub18CUB_300001_SM_10006detail6reduce28DeviceReduceSingleTileKernelINS2_10policy_hubIdjN4cuda3std3__44plusIdEEE10Policy1000EPdSC_iS9_ddNS7_10__identityEEEvT0_T1_T2_T3_T4_T6__param_3[1],
	.param .f64 _ZN3cub18CUB_300001_SM_10006detail6reduce28DeviceReduceSingleTileKernelINS2_10policy_hubIdjN4cuda3std3__44plusIdEEE10Policy1000EPdSC_iS9_ddNS7_10__identityEEEvT0_T1_T2_T3_T4_T6__param_4,
	.param .align 1 .b8 _ZN3cub18CUB_300001_SM_10006detail6reduce28DeviceReduceSingleTileKernelINS2_10policy_hubIdjN4cuda3std3__44plusIdEEE10Policy1000EPdSC_iS9_ddNS7_10__identityEEEvT0_T1_T2_T3_T4_T6__param_5[1]
)
.maxntid 640
.minnctapersm 1
{
	.reg .pred 	%p<62>;
	.reg .b32 	%r<239>;
	.reg .b64 	%rd<109>;
	.reg .b64 	%fd<264>;
	// demoted variable
	.shared .align 8 .b8 _ZZN3cub18CUB_300001_SM_10006detail6reduce28DeviceReduceSingleTileKernelINS2_10policy_hubIdjN4cuda3std3__44plusIdEEE10Policy1000EPdSC_iS9_ddNS7_10__identityEEEvT0_T1_T2_T3_T4_T6_E12temp_storage[192];
	ld.param.u64 	%rd9, [_ZN3cub18CUB_300001_SM_10006detail6reduce28DeviceReduceSingleTileKernelINS2_10policy_hubIdjN4cuda3std3__44plusIdEEE10Policy1000EPdSC_iS9_ddNS7_10__identityEEEvT0_T1_T2_T3_T4_T6__param_0];
	ld.param.u64 	%rd10, [_ZN3cub18CUB_300001_SM_10006detail6reduce28DeviceReduceSingleTileKernelINS2_10policy_hubIdjN4cuda3std3__44plusIdEEE10Policy1000EPdSC_iS9_ddNS7_10__identityEEEvT0_T1_T2_T3_T4_T6__param_1];
	ld.param.u32 	%r36, [_ZN3cub18CUB_300001_SM_10006detail6reduce28DeviceReduceSingleTileKernelINS2_10policy_hubIdjN4cuda3std3__44plusIdEEE10Policy1000EPdSC_iS9_ddNS7_10__identityEEEvT0_T1_T2_T3_T4_T6__param_2];
	ld.param.f64 	%fd30, [_ZN3cub18CUB_300001_SM_10006detail6reduce28DeviceReduceSingleTileKernelINS2_10policy_hubIdjN4cuda3std3__44plusIdEEE10Policy1000EPdSC_iS9_ddNS7_10__identityEEEvT0_T1_T2_T3_T4_T6__param_4];
	cvta.to.global.u64 	%rd1, %rd10;
	setp.ne.s32 	%p1, %r36, 0;
	@%p1 bra 	$L__BB9_3;
	mov.u32 	%r225, %tid.x;
	setp.ne.s32 	%p61, %r225, 0;
	@%p61 bra 	$L__BB9_39;
	st.global.f64 	[%rd1], %fd30;
	bra.uni 	$L__BB9_39;
$L__BB9_3:
	setp.gt.s32 	%p2, %r36, 5119;
	@%p2 bra 	$L__BB9_21;
	mov.u32 	%r1, %tid.x;
	setp.ge.s32 	%p19, %r1, %r36;
	mov.f64 	%fd255, 0d0000000000000000;
	mov.u32 	%r229, %r1;
	@%p19 bra 	$L__BB9_6;
	mul.wide.u32 	%rd74, %r1, 8;
	add.s64 	%rd73, %rd9, %rd74;
	// begin inline asm
	ld.global.nc.u64 %rd72, [%rd73];
	// end inline asm
	mov.b64 	%fd255, %rd72;
	add.s32 	%r229, %r1, 640;
$L__BB9_6:
	setp.ge.s32 	%p20, %r229, %r36;
	@%p20 bra 	$L__BB9_12;
	not.b32 	%r101, %r229;
	add.s32 	%r4, %r36, %r101;
	mul.hi.u32 	%r102, %r4, -858993459;
	shr.u32 	%r103, %r102, 9;
	add.s32 	%r5, %r103, 1;
	and.b32  	%r104, %r103, 3;
	setp.eq.s32 	%p21, %r104, 3;
	@%p21 bra 	$L__BB9_10;
	mul.wide.u32 	%rd75, %r229, 8;
	add.s64 	%rd107, %rd9, %rd75;
	and.b32  	%r105, %r5, 3;
	neg.s32 	%r227, %r105;
$L__BB9_9:
	.pragma "nounroll";
	// begin inline asm
	ld.global.nc.u64 %rd76, [%rd107];
	// end inline asm
	mov.b64 	%fd121, %rd76;
	add.f64 	%fd255, %fd255, %fd121;
	add.s32 	%r229, %r229, 640;
	add.s64 	%rd107, %rd107, 5120;
	add.s32 	%r227, %r227, 1;
	setp.ne.s32 	%p22, %r227, 0;
	@%p22 bra 	$L__BB9_9;
$L__BB9_10:
	setp.lt.u32 	%p23, %r4, 1920;
	@%p23 bra 	$L__BB9_12;
$L__BB9_11:
	mul.wide.s32 	%rd86, %r229, 8;
	add.s64 	%rd79, %rd9, %rd86;
	// begin inline asm
	ld.global.nc.u64 %rd78, [%rd79];
	// end inline asm
	mov.b64 	%fd122, %rd78;
	add.f64 	%fd123, %fd255, %fd122;
	add.s64 	%rd81, %rd79, 5120;
	// begin inline asm
	ld.global.nc.u64 %rd80, [%rd81];
	// end inline asm
	mov.b64 	%fd124, %rd80;
	add.f64 	%fd125, %fd123, %fd124;
	add.s64 	%rd83, %rd79, 10240;
	// begin inline asm
	ld.global.nc.u64 %rd82, [%rd83];
	// end inline asm
	mov.b64 	%fd126, %rd82;
	add.f64 	%fd127, %fd125, %fd126;
	add.s64 	%rd85, %rd79, 15360;
	// begin inline asm
	ld.global.nc.u64 %rd84, [%rd85];
	// end inline asm
	mov.b64 	%fd128, %rd84;
	add.f64 	%fd255, %fd127, %fd128;
	add.s32 	%r229, %r229, 2560;
	setp.lt.s32 	%p24, %r229, %r36;
	@%p24 bra 	$L__BB9_11;
$L__BB9_12:
	setp.lt.s32 	%p25, %r36, 640;
	@%p25 bra 	$L__BB9_17;
	// begin inline asm
	mov.u32 %r169, %laneid;
	// end inline asm
	mov.b64 	%rd97, %fd255;
	mov.b64 	{%r171, %r176}, %rd97;
	mov.b32 	%r177, 1;
	mov.b32 	%r218, 31;
	mov.b32 	%r219, -1;
	// begin inline asm
	shfl.sync.down.b32 %r170, %r171, %r177, %r218, %r219;
	// end inline asm
	// begin inline asm
	shfl.sync.down.b32 %r175, %r176, %r177, %r218, %r219;
	// end inline asm
	mov.b64 	%rd98, {%r170, %r175};
	mov.b64 	%fd199, %rd98;
	setp.gt.s32 	%p53, %r169, 30;
	add.f64 	%fd200, %fd255, %fd199;
	selp.f64 	%fd201, %fd255, %fd200, %p53;
	mov.b64 	%rd99, %fd201;
	mov.b64 	{%r181, %r186}, %rd99;
	mov.b32 	%r187, 2;
	// begin inline asm
	shfl.sync.down.b32 %r180, %r181, %r187, %r218, %r219;
	// end inline asm
	// begin inline asm
	shfl.sync.down.b32 %r185, %r186, %r187, %r218, %r219;
	// end inline asm
	mov.b64 	%rd100, {%r180, %r185};
	mov.b64 	%fd202, %rd100;
	setp.gt.s32 	%p54, %r169, 29;
	add.f64 	%fd203, %fd201, %fd202;
	selp.f64 	%fd204, %fd201, %fd203, %p54;
	mov.b64 	%rd101, %fd204;
	mov.b64 	{%r191, %r196}, %rd101;
	mov.b32 	%r197, 4;
	// begin inline asm
	shfl.sync.down.b32 %r190, %r191, %r197, %r218, %r219;
	// end inline asm
	// begin inline asm
	shfl.sync.down.b32 %r195, %r196, %r197, %r218, %r219;
	// end inline asm
	mov.b64 	%rd102, {%r190, %r195};
	mov.b64 	%fd205, %rd102;
	setp.gt.s32 	%p55, %r169, 27;
	add.f64 	%fd206, %fd204, %fd205;
	selp.f64 	%fd207, %fd204, %fd206, %p55;
	mov.b64 	%rd103, %fd207;
	mov.b64 	{%r201, %r206}, %rd103;
	mov.b32 	%r207, 8;
	// begin inline asm
	shfl.sync.down.b32 %r200, %r201, %r207, %r218, %r219;
	// end inline asm
	// begin inline asm
	shfl.sync.down.b32 %r205, %r206, %r207, %r218, %r219;
	// end inline asm
	mov.b64 	%rd104, {%r200, %r205};
	mov.b64 	%fd208, %rd104;
	setp.gt.s32 	%p56, %r169, 23;
	add.f64 	%fd209, %fd207, %fd208;
	selp.f64 	%fd210, %fd207, %fd209, %p56;
	mov.b64 	%rd105, %fd210;
	mov.b64 	{%r211, %r216}, %rd105;
	mov.b32 	%r217, 16;
	// begin inline asm
	shfl.sync.down.b32 %r210, %r211, %r217, %r218, %r219;
	// end inline asm
	// begin inline asm
	shfl.sync.down.b32 %r215, %r216, %r217, %r218, %r219;
	// end inline asm
	mov.b64 	%rd106, {%r210, %r215};
	mov.b64 	%fd211, %rd106;
	setp.gt.s32 	%p57, %r169, 15;
	add.f64 	%fd10, %fd210, %fd211;
	selp.f64 	%fd263, %fd210, %fd10, %p57;
	setp.ne.s32 	%p58, %r169, 0;
	@%p58 bra 	$L__BB9_15;
	shr.u32 	%r220, %r1, 2;
	and.b32  	%r221, %r220, 248;
	mov.u32 	%r222, _ZZN3cub18CUB_300001_SM_10006detail6reduce28DeviceReduceSingleTileKernelINS2_10policy_hubIdjN4cuda3std3__44plusIdEEE10Policy1000EPdSC_iS9_ddNS7_10__identityEEEvT0_T1_T2_T3_T4_T6_E12temp_storage;
	add.s32 	%r223, %r222, %r221;
	st.shared.f64 	[%r223+24], %fd10;
$L__BB9_15:
	bar.sync 	0;
	setp.ne.s32 	%p59, %r1, 0;
	@%p59 bra 	$L__BB9_37;
	ld.shared.f64 	%fd212, [_ZZN3cub18CUB_300001_SM_10006detail6reduce28DeviceReduceSingleTileKernelINS2_10policy_hubIdjN4cuda3std3__44plusIdEEE10Policy1000EPdSC_iS9_ddNS7_10__identityEEEvT0_T1_T2_T3_T4_T6_E12temp_storage+32];
	add.f64 	%fd213, %fd263, %fd212;
	ld.shared.f64 	%fd214, [_ZZN3cub18CUB_300001_SM_10006detail6reduce28DeviceReduceSingleTileKernelINS2_10policy_hubIdjN4cuda3std3__44plusIdEEE10Policy1000EPdSC_iS9_ddNS7_10__identityEEEvT0_T1_T2_T3_T4_T6_E12temp_storage+40];
	add.f64 	%fd215, %fd213, %fd214;
	ld.shared.f64 	%fd216, [_ZZN3cub18CUB_300001_SM_10006detail6reduce28DeviceReduceSingleTileKernelINS2_10policy_hubIdjN4cuda3std3__44plusIdEEE10Policy1000EPdSC_iS9_ddNS7_10__identityEEEvT0_T1_T2_T3_T4_T6_E12temp_storage+48];
	add.f64 	%fd217, %fd215, %fd216;
	ld.shared.f64 	%fd218, [_ZZN3cub18CUB_300001_SM_10006detail6reduce28DeviceReduceSingleTileKernelINS2_10policy_hubIdjN4cuda3std3__44plusIdEEE10Policy1000EPdSC_iS9_ddNS7_10__identityEEEvT0_T1_T2_T3_T4_T6_E12temp_storage+56];
	add.f64 	%fd219, %fd217, %fd218;
	ld.shared.f64 	%fd220, [_ZZN3cub18CUB_300001_SM_10006detail6reduce28DeviceReduceSingleTileKernelINS2_10policy_hubIdjN4cuda3std3__44plusIdEEE10Policy1000EPdSC_iS9_ddNS7_10__identityEEEvT0_T1_T2_T3_T4_T6_E12temp_storage+64];
	add.f64 	%fd221, %fd219, %fd220;
	ld.shared.f64 	%fd222, [_ZZN3cub18CUB_300001_SM_10006detail6reduce28DeviceReduceSingleTileKernelINS2_10policy_hubIdjN4cuda3std3__44plusIdEEE10Policy1000EPdSC_iS9_ddNS7_10__identityEEEvT0_T1_T2_T3_T4_T6_E12temp_storage+72];
	add.f64 	%fd223, %fd221, %fd222;
	ld.shared.f64 	%fd224, [_ZZN3cub18CUB_300001_SM_10006detail6reduce28DeviceReduceSingleTileKernelINS2_10policy_hubIdjN4cuda3std3__44plusIdEEE10Policy1000EPdSC_iS9_ddNS7_10__identityEEEvT0_T1_T2_T3_T4_T6_E12temp_storage+80];
	add.f64 	%fd225, %fd223, %fd224;
	ld.shared.f64 	%fd226, [_ZZN3cub18CUB_300001_SM_10006detail6reduce28DeviceReduceSingleTileKernelINS2_10policy_hubIdjN4cuda3std3__44plusIdEEE10Policy1000EPdSC_iS9_ddNS7_10__identityEEEvT0_T1_T2_T3_T4_T6_E12temp_storage+88];
	add.f64 	%fd227, %fd225, %fd226;
	ld.shared.f64 	%fd228, [_ZZN3cub18CUB_300001_SM_10006detail6reduce28DeviceReduceSingleTileKernelINS2_10policy_hubIdjN4cuda3std3__44plusIdEEE10Policy1000EPdSC_iS9_ddNS7_10__identityEEEvT0_T1_T2_T3_T4_T6_E12temp_storage+96];
	add.f64 	%fd229, %fd227, %fd228;
	ld.shared.f64 	%fd230, [_ZZN3cub18CUB_300001_SM_10006detail6reduce28DeviceReduceSingleTileKernelINS2_10policy_hubIdjN4cuda3std3__44plusIdEEE10Policy1000EPdSC_iS9_ddNS7_10__identityEEEvT0_T1_T2_T3_T4_T6_E12temp_storage+104];
	add.f64 	%fd231, %fd229, %fd230;
	ld.shared.f64 	%fd232, [_ZZN3cub18CUB_300001_SM_10006detail6reduce28DeviceReduceSingleTileKernelINS2_10policy_hubIdjN4cuda3std3__44plusIdEEE10Policy1000EPdSC_iS9_ddNS7_10__identityEEEvT0_T1_T2_T3_T4_T6_E12temp_storage+112];
	add.f64 	%fd233, %fd231, %fd232;
	ld.shared.f64 	%fd234, [_ZZN3cub18CUB_300001_SM_10006detail6reduce28DeviceReduceSingleTileKernelINS2_10policy_hubIdjN4cuda3std3__44plusIdEEE10Policy1000EPdSC_iS9_ddNS7_10__identityEEEvT0_T1_T2_T3_T4_T6_E12temp_storage+120];
	add.f64 	%fd235, %fd233, %fd234;
	ld.shared.f64 	%fd236, [_ZZN3cub18CUB_300001_SM_10006detail6reduce28DeviceReduceSingleTileKernelINS2_10policy_hubIdjN4cuda3std3__44plusIdEEE10Policy1000EPdSC_iS9_ddNS7_10__identityEEEvT0_T1_T2_T3_T4_T6_E12temp_storage+128];
	add.f64 	%fd237, %fd235, %fd236;
	ld.shared.f64 	%fd238, [_ZZN3cub18CUB_300001_SM_10006detail6reduce28DeviceReduceSingleTileKernelINS2_10policy_hubIdjN4cuda3std3__44plusIdEEE10Policy1000EPdSC_iS9_ddNS7_10__identityEEEvT0_T1_T2_T3_T4_T6_E12temp_storage+136];
	add.f64 	%fd239, %fd237, %fd238;
	ld.shared.f64 	%fd240, [_ZZN3cub18CUB_300001_SM_10006detail6reduce28DeviceReduceSingleTileKernelINS2_10policy_hubIdjN4cuda3std3__44plusIdEEE10Policy1000EPdSC_iS9_ddNS7_10__identityEEEvT0_T1_T2_T3_T4_T6_E12temp_storage+144];
	add.f64 	%fd241, %fd239, %fd240;
	ld.shared.f64 	%fd242, [_ZZN3cub18CUB_300001_SM_10006detail6reduce28DeviceReduceSingleTileKernelINS2_10policy_hubIdjN4cuda3std3__44plusIdEEE10Policy1000EPdSC_iS9_ddNS7_10__identityEEEvT0_T1_T2_T3_T4_T6_E12temp_storage+152];
	add.f64 	%fd243, %fd241, %fd242;
	ld.shared.f64 	%fd244, [_ZZN3cub18CUB_300001_SM_10006detail6reduce28DeviceReduceSingleTileKernelINS2_10policy_hubIdjN4cuda3std3__44plusIdEEE10Policy1000EPdSC_iS9_ddNS7_10__identityEEEvT0_T1_T2_T3_T4_T6_E12temp_storage+160];
	add.f64 	%fd245, %fd243, %fd244;
	ld.shared.f64 	%fd246, [_ZZN3cub18CUB_300001_SM_10006detail6reduce28DeviceReduceSingleTileKernelINS2_10policy_hubIdjN4cuda3std3__44plusIdEEE10Policy1000EPdSC_iS9_ddNS7_10__identityEEEvT0_T1_T2_T3_T4_T6_E12temp_storage+168];
	add.f64 	%fd247, %fd245, %fd246;
	ld.shared.f64 	%fd248, [_ZZN3cub18CUB_300001_SM_10006detail6reduce28DeviceReduceSingleTileKernelINS2_10policy_hubIdjN4cuda3std3__44plusIdEEE10Policy1000EPdSC_iS9_ddNS7_10__identityEEEvT0_T1_T2_T3_T4_T6_E12temp_storage+176];
	add.f64 	%fd263, %fd247, %fd248;
	bra.uni 	$L__BB9_37;
$L__BB9_17:
	// begin inline asm
	mov.u32 %r106, %laneid;
	// end inline asm
	and.b32  	%r157, %r1, 992;
	add.s32 	%r158, %r157, 32;
	setp.gt.s32 	%p26, %r158, %r36;
	not.b32 	%r159, %r157;
	add.s32 	%r160, %r36, %r159;
	selp.b32 	%r155, %r160, 31, %p26;
	mov.b64 	%rd87, %fd255;
	mov.b64 	{%r108, %r113}, %rd87;
	mov.b32 	%r114, 1;
	mov.b32 	%r156, -1;
	// begin inline asm
	shfl.sync.down.b32 %r107, %r108, %r114, %r155, %r156;
	// end inline asm
	// begin inline asm
	shfl.sync.down.b32 %r112, %r113, %r114, %r155, %r156;
	// end inline asm
	mov.b64 	%rd88, {%r107, %r112};
	mov.b64 	%fd129, %rd88;
	setp.lt.s32 	%p27, %r106, %r155;
	add.f64 	%fd130, %fd255, %fd129;
	selp.f64 	%fd131, %fd130, %fd255, %p27;
	mov.b64 	%rd89, %fd131;
	mov.b64 	{%r118, %r123}, %rd89;
	mov.b32 	%r124, 2;
	// begin inline asm
	shfl.sync.down.b32 %r117, %r118, %r124, %r155, %r156;
	// end inline asm
	// begin inline asm
	shfl.sync.down.b32 %r122, %r123, %r124, %r155, %r156;
	// end inline asm
	mov.b64 	%rd90, {%r117, %r122};
	mov.b64 	%fd132, %rd90;
	add.s32 	%r161, %r106, 2;
	setp.gt.s32 	%p28, %r161, %r155;
	add.f64 	%fd133, %fd131, %fd132;
	selp.f64 	%fd134, %fd131, %fd133, %p28;
	mov.b64 	%rd91, %fd134;
	mov.b64 	{%r128, %r133}, %rd91;
	mov.b32 	%r134, 4;
	// begin inline asm
	shfl.sync.down.b32 %r127, %r128, %r134, %r155, %r156;
	// end inline asm
	// begin inline asm
	shfl.sync.down.b32 %r132, %r133, %r134, %r155, %r156;
	// end inline asm
	mov.b64 	%rd92, {%r127, %r132};
	mov.b64 	%fd135, %rd92;
	add.s32 	%r162, %r106, 4;
	setp.gt.s32 	%p29, %r162, %r155;
	add.f64 	%fd136, %fd134, %fd135;
	selp.f64 	%fd137, %fd134, %fd136, %p29;
	mov.b64 	%rd93, %fd137;
	mov.b64 	{%r138, %r143}, %rd93;
	mov.b32 	%r144, 8;
	// begin inline asm
	shfl.sync.down.b32 %r137, %r138, %r144, %r155, %r156;
	// end inline asm
	// begin inline asm
	shfl.sync.down.b32 %r142, %r143, %r144, %r155, %r156;
	// end inline asm
	mov.b64 	%rd94, {%r137, %r142};
	mov.b64 	%fd138, %rd94;
	add.s32 	%r163, %r106, 8;
	setp.gt.s32 	%p30, %r163, %r155;
	add.f64 	%fd139, %fd137, %fd138;
	selp.f64 	%fd140, %fd137, %fd139, %p30;
	mov.b64 	%rd95, %fd140;
	mov.b64 	{%r148, %r153}, %rd95;
	mov.b32 	%r154, 16;
	// begin inline asm
	shfl.sync.down.b32 %r147, %r148, %r154, %r155, %r156;
	// end inline asm
	// begin inline asm
	shfl.sync.down.b32 %r152, %r153, %r154, %r155, %r156;
	// end inline asm
	mov.b64 	%rd96, {%r147, %r152};
	mov.b64 	%fd141, %rd96;
	add.s32 	%r164, %r106, 16;
	setp.gt.s32 	%p31, %r164, %r155;
	add.f64 	%fd142, %fd140, %fd141;
	selp.f64 	%fd263, %fd140, %fd142, %p31;
	setp.ne.s32 	%p32, %r106, 0;
	@%p32 bra 	$L__BB9_19;
	shr.u32 	%r165, %r1, 2;
	and.b32  	%r166, %r165, 248;
	mov.u32 	%r167, _ZZN3cub18CUB_300001_SM_10006detail6reduce28DeviceReduceSingleTileKernelINS2_10policy_hubIdjN4cuda3std3__44plusIdEEE10Policy1000EPdSC_iS9_ddNS7_10__identityEEEvT0_T1_T2_T3_T4_T6_E12temp_storage;
	add.s32 	%r168, %r167, %r166;
	st.shared.f64 	[%r168+24], %fd263;
$L__BB9_19:
	bar.sync 	0;
	setp.ne.s32 	%p33, %r1, 0;
	@%p33 bra 	$L__BB9_37;
	setp.gt.s32 	%p34, %r36, 32;
	ld.shared.f64 	%fd143, [_ZZN3cub18CUB_300001_SM_10006detail6reduce28DeviceReduceSingleTileKernelINS2_10policy_hubIdjN4cuda3std3__44plusIdEEE10Policy1000EPdSC_iS9_ddNS7_10__identityEEEvT0_T1_T2_T3_T4_T6_E12temp_storage+32];
	add.f64 	%fd144, %fd263, %fd143;
	selp.f64 	%fd145, %fd144, %fd263, %p34;
	setp.gt.s32 	%p35, %r36, 64;
	ld.shared.f64 	%fd146, [_ZZN3cub18CUB_300001_SM_10006detail6reduce28DeviceReduceSingleTileKernelINS2_10policy_hubIdjN4cuda3std3__44plusIdEEE10Policy1000EPdSC_iS9_ddNS7_10__identityEEEvT0_T1_T2_T3_T4_T6_E12temp_storage+40];
	add.f64 	%fd147, %fd146, %fd145;
	selp.f64 	%fd148, %fd147, %fd145, %p35;
	setp.gt.s32 	%p36, %r36, 96;
	ld.shared.f64 	%fd149, [_ZZN3cub18CUB_300001_SM_10006detail6reduce28DeviceReduceSingleTileKernelINS2_10policy_hubIdjN4cuda3std3__44plusIdEEE10Policy1000EPdSC_iS9_ddNS7_10__identityEEEvT0_T1_T2_T3_T4_T6_E12temp_storage+48];
	add.f64 	%fd150, %fd149, %fd148;
	selp.f64 	%fd151, %fd150, %fd148, %p36;
	setp.gt.s32 	%p37, %r36, 128;
	ld.shared.f64 	%fd152, [_ZZN3cub18CUB_300001_SM_10006detail6reduce28DeviceReduceSingleTileKernelINS2_10policy_hubIdjN4cuda3std3__44plusIdEEE10Policy1000EPdSC_iS9_ddNS7_10__identityEEEvT0_T1_T2_T3_T4_T6_E12temp_storage+56];
	add.f64 	%fd153, %fd152, %fd151;
	selp.f64 	%fd154, %fd153, %fd151, %p37;
	setp.gt.s32 	%p38, %r36, 160;
	ld.shared.f64 	%fd155, [_ZZN3cub18CUB_300001_SM_10006detail6reduce28DeviceReduceSingleTileKernelINS2_10policy_hubIdjN4cuda3std3__44plusIdEEE10Policy1000EPdSC_iS9_ddNS7_10__identityEEEvT0_T1_T2_T3_T4_T6_E12temp_storage+64];
	add.f64 	%fd156, %fd155, %fd154;
	selp.f64 	%fd157, %fd156, %fd154, %p38;
	setp.gt.s32 	%p39, %r36, 192;
	ld.shared.f64 	%fd158, [_ZZN3cub18CUB_300001_SM_10006detail6reduce28DeviceReduceSingleTileKernelINS2_10policy_hubIdjN4cuda3std3__44plusIdEEE10Policy1000EPdSC_iS9_ddNS7_10__identityEEEvT0_T1_T2_T3_T4_T6_E12temp_storage+72];
	add.f64 	%fd159, %fd158, %fd157;
	selp.f64 	%fd160, %fd159, %fd157, %p39;
	setp.gt.s32 	%p40, %r36, 224;
	ld.shared.f64 	%fd161, [_ZZN3cub18CUB_300001_SM_10006detail6reduce28DeviceReduceSingleTileKernelINS2_10policy_hubIdjN4cuda3std3__44plusIdEEE10Policy1000EPdSC_iS9_ddNS7_10__identityEEEvT0_T1_T2_T3_T4_T6_E12temp_storage+80];
	add.f64 	%fd162, %fd161, %fd160;
	selp.f64 	%fd163, %fd162, %fd160, %p40;
	setp.gt.s32 	%p41, %r36, 256;
	ld.shared.f64 	%fd164, [_ZZN3cub18CUB_300001_SM_10006detail6reduce28DeviceReduceSingleTileKernelINS2_10policy_hubIdjN4cuda3std3__44plusIdEEE10Policy1000EPdSC_iS9_ddNS7_10__identityEEEvT0_T1_T2_T3_T4_T6_E12temp_storage+88];
	add.f64 	%fd165, %fd164, %fd163;
	selp.f64 	%fd166, %fd165, %fd163, %p41;
	setp.gt.s32 	%p42, %r36, 288;
	ld.shared.f64 	%fd167, [_ZZN3cub18CUB_300001_SM_10006detail6reduce28DeviceReduceSingleTileKernelINS2_10policy_hubIdjN4cuda3std3__44plusIdEEE10Policy1000EPdSC_iS9_ddNS7_10__identityEEEvT0_T1_T2_T3_T4_T6_E12temp_storage+96];
	add.f64 	%fd168, %fd167, %fd166;
	selp.f64 	%fd169, %fd168, %fd166, %p42;
	setp.gt.s32 	%p43, %r36, 320;
	ld.shared.f64 	%fd170, [_ZZN3cub18CUB_300001_SM_10006detail6reduce28DeviceReduceSingleTileKernelINS2_10policy_hubIdjN4cuda3std3__44plusIdEEE10Policy1000EPdSC_iS9_ddNS7_10__identityEEEvT0_T1_T2_T3_T4_T6_E12temp_storage+104];
	add.f64 	%fd171, %fd170, %fd169;
	selp.f64 	%fd172, %fd171, %fd169, %p43;
	setp.gt.s32 	%p44, %r36, 352;
	ld.shared.f64 	%fd173, [_ZZN3cub18CUB_300001_SM_10006detail6reduce28DeviceReduceSingleTileKernelINS2_10policy_hubIdjN4cuda3std3__44plusIdEEE10Policy1000EPdSC_iS9_ddNS7_10__identityEEEvT0_T1_T2_T3_T4_T6_E12temp_storage+112];
	add.f64 	%fd174, %fd173, %fd172;
	selp.f64 	%fd175, %fd174, %fd172, %p44;
	setp.gt.s32 	%p45, %r36, 384;
	ld.shared.f64 	%fd176, [_ZZN3cub18CUB_300001_SM_10006detail6reduce28DeviceReduceSingleTileKernelINS2_10policy_hubIdjN4cuda3std3__44plusIdEEE10Policy1000EPdSC_iS9_ddNS7_10__identityEEEvT0_T1_T2_T3_T4_T6_E12temp_storage+120];
	add.f64 	%fd177, %fd176, %fd175;
	selp.f64 	%fd178, %fd177, %fd175, %p45;
	setp.gt.s32 	%p46, %r36, 416;
	ld.shared.f64 	%fd179, [_ZZN3cub18CUB_300001_SM_10006detail6reduce28DeviceReduceSingleTileKernelINS2_10policy_hubIdjN4cuda3std3__44plusIdEEE10Policy1000EPdSC_iS9_ddNS7_10__identityEEEvT0_T1_T2_T3_T4_T6_E12temp_storage+128];
	add.f64 	%fd180, %fd179, %fd178;
	selp.f64 	%fd181, %fd180, %fd178, %p46;
	setp.gt.s32 	%p47, %r36, 448;
	ld.shared.f64 	%fd182, [_ZZN3cub18CUB_300001_SM_10006detail6reduce28DeviceReduceSingleTileKernelINS2_10policy_hubIdjN4cuda3std3__44plusIdEEE10Policy1000EPdSC_iS9_ddNS7_10__identityEEEvT0_T1_T2_T3_T4_T6_E12temp_storage+136];
	add.f64 	%fd183, %fd182, %fd181;
	selp.f64 	%fd184, %fd183, %fd181, %p47;
	setp.gt.s32 	%p48, %r36, 480;
	ld.shared.f64 	%fd185, [_ZZN3cub18CUB_300001_SM_10006detail6reduce28DeviceReduceSingleTileKernelINS2_10policy_hubIdjN4cuda3std3__44plusIdEEE10Policy1000EPdSC_iS9_ddNS7_10__identityEEEvT0_T1_T2_T3_T4_T6_E12temp_storage+144];
	add.f64 	%fd186, %fd185, %fd184;
	selp.f64 	%fd187, %fd186, %fd184, %p48;
	setp.gt.s32 	%p49, %r36, 512;
	ld.shared.f64 	%fd188, [_ZZN3cub18CUB_300001_SM_10006detail6reduce28DeviceReduceSingleTileKernelINS2_10policy_hubIdjN4cuda3std3__44plusIdEEE10Policy1000EPdSC_iS9_ddNS7_10__identityEEEvT0_T1_T2_T3_T4_T6_E12temp_storage+152];
	add.f64 	%fd189, %fd188, %fd187;
	selp.f64 	%fd190, %fd189, %fd187, %p49;
	setp.gt.s32 	%p50, %r36, 544;
	ld.shared.f64 	%fd191, [_ZZN3cub18CUB_300001_SM_10006detail6reduce28DeviceReduceSingleTileKernelINS2_10policy_hubIdjN4cuda3std3__44plusIdEEE10Policy1000EPdSC_iS9_ddNS7_10__identityEEEvT0_T1_T2_T3_T4_T6_E12temp_storage+160];
	add.f64 	%fd192, %fd191, %fd190;
	selp.f64 	%fd193, %fd192, %fd190, %p50;
	setp.gt.s32 	%p51, %r36, 576;
	ld.shared.f64 	%fd194, [_ZZN3cub18CUB_300001_SM_10006detail6reduce28DeviceReduceSingleTileKernelINS2_10policy_hubIdjN4cuda3std3__44plusIdEEE10Policy1000EPdSC_iS9_ddNS7_10__identityEEEvT0_T1_T2_T3_T4_T6_E12temp_storage+168];
	add.f64 	%fd195, %fd194, %fd193;
	selp.f64 	%fd196, %fd195, %fd193, %p51;
	setp.gt.s32 	%p52, %r36, 608;
	ld.shared.f64 	%fd197, [_ZZN3cub18CUB_300001_SM_10006detail6reduce28DeviceReduceSingleTileKernelINS2_10policy_hubIdjN4cuda3std3__44plusIdEEE10Policy1000EPdSC_iS9_ddNS7_10__identityEEEvT0_T1_T2_T3_T4_T6_E12temp_storage+176];
	add.f64 	%fd198, %fd197, %fd196;
	selp.f64 	%fd263, %fd198, %fd196, %p52;
	bra.uni 	$L__BB9_37;
$L__BB9_21:
	mov.u32 	%r14, %tid.x;
	mul.wide.u32 	%rd27, %r14, 8;
	add.s64 	%rd12, %rd9, %rd27;
	// begin inline asm
	ld.global.nc.u64 %rd11, [%rd12];
	// end inline asm
	mov.b64 	%fd31, %rd11;
	add.s64 	%rd14, %rd12, 5120;
	// begin inline asm
	ld.global.nc.u64 %rd13, [%rd14];
	// end inline asm
	mov.b64 	%fd32, %rd13;
	add.s64 	%rd16, %rd12, 10240;
	// begin inline asm
	ld.global.nc.u64 %rd15, [%rd16];
	// end inline asm
	mov.b64 	%fd33, %rd15;
	add.s64 	%rd18, %rd12, 15360;
	// begin inline asm
	ld.global.nc.u64 %rd17, [%rd18];
	// end inline asm
	mov.b64 	%fd34, %rd17;
	add.s64 	%rd20, %rd12, 20480;
	// begin inline asm
	ld.global.nc.u64 %rd19, [%rd20];
	// end inline asm
	mov.b64 	%fd35, %rd19;
	add.s64 	%rd22, %rd12, 25600;
	// begin inline asm
	ld.global.nc.u64 %rd21, [%rd22];
	// end inline asm
	mov.b64 	%fd36, %rd21;
	add.s64 	%rd24, %rd12, 30720;
	// begin inline asm
	ld.global.nc.u64 %rd23, [%rd24];
	// end inline asm
	mov.b64 	%fd37, %rd23;
	add.s64 	%rd26, %rd12, 35840;
	// begin inline asm
	ld.global.nc.u64 %rd25, [%rd26];
	// end inline asm
	mov.b64 	%fd38, %rd25;
	add.f64 	%fd39, %fd31, %fd32;
	add.f64 	%fd40, %fd39, %fd33;
	add.f64 	%fd41, %fd40, %fd34;
	add.f64 	%fd42, %fd41, %fd35;
	add.f64 	%fd43, %fd42, %fd36;
	add.f64 	%fd44, %fd43, %fd37;
	add.f64 	%fd262, %fd44, %fd38;
	setp.lt.u32 	%p3, %r36, 10240;
	mov.b32 	%r232, 5120;
	@%p3 bra 	$L__BB9_25;
	add.s32 	%r15, %r36, -5120;
	mov.b32 	%r232, 5120;
$L__BB9_23:
	mul.wide.s32 	%rd44, %r232, 8;
	add.s64 	%rd29, %rd12, %rd44;
	// begin inline asm
	ld.global.nc.u64 %rd28, [%rd29];
	// end inline asm
	mov.b64 	%fd45, %rd28;
	add.s64 	%rd31, %rd29, 5120;
	// begin inline asm
	ld.global.nc.u64 %rd30, [%rd31];
	// end inline asm
	mov.b64 	%fd46, %rd30;
	add.s64 	%rd33, %rd29, 10240;
	// begin inline asm
	ld.global.nc.u64 %rd32, [%rd33];
	// end inline asm
	mov.b64 	%fd47, %rd32;
	add.s64 	%rd35, %rd29, 15360;
	// begin inline asm
	ld.global.nc.u64 %rd34, [%rd35];
	// end inline asm
	mov.b64 	%fd48, %rd34;
	add.s64 	%rd37, %rd29, 20480;
	// begin inline asm
	ld.global.nc.u64 %rd36, [%rd37];
	// end inline asm
	mov.b64 	%fd49, %rd36;
	add.s64 	%rd39, %rd29, 25600;
	// begin inline asm
	ld.global.nc.u64 %rd38, [%rd39];
	// end inline asm
	mov.b64 	%fd50, %rd38;
	add.s64 	%rd41, %rd29, 30720;
	// begin inline asm
	ld.global.nc.u64 %rd40, [%rd41];
	// end inline asm
	mov.b64 	%fd51, %rd40;
	add.s64 	%rd43, %rd29, 35840;
	// begin inline asm
	ld.global.nc.u64 %rd42, [%rd43];
	// end inline asm
	mov.b64 	%fd52, %rd42;
	add.f64 	%fd53, %fd262, %fd45;
	add.f64 	%fd54, %fd53, %fd46;
	add.f64 	%fd55, %fd54, %fd47;
	add.f64 	%fd56, %fd55, %fd48;
	add.f64 	%fd57, %fd56, %fd49;
	add.f64 	%fd58, %fd57, %fd50;
	add.f64 	%fd59, %fd58, %fd51;
	add.f64 	%fd262, %fd59, %fd52;
	sub.s32 	%r39, %r36, %r232;
	setp.lt.s32 	%p4, %r39, 5120;
	@%p4 bra 	$L__BB9_33;
	add.s32 	%r232, %r232, 5120;
	setp.le.s32 	%p5, %r232, %r15;
	@%p5 bra 	$L__BB9_23;
$L__BB9_25:
	setp.le.s32 	%p6, %r36, %r232;
	@%p6 bra 	$L__BB9_33;
	sub.s32 	%r19, %r36, %r232;
	setp.ge.s32 	%p7, %r14, %r19;
	@%p7 bra 	$L__BB9_33;
	not.b32 	%r40, %r14;
	add.s32 	%r41, %r36, %r40;
	sub.s32 	%r20, %r41, %r232;
	mul.hi.u32 	%r42, %r20, -858993459;
	shr.u32 	%r43, %r42, 9;
	add.s32 	%r21, %r43, 1;
	and.b32  	%r44, %r43, 3;
	setp.eq.s32 	%p8, %r44, 3;
	mov.u32 	%r236, %r14;
	@%p8 bra 	$L__BB9_30;
	add.s32 	%r234, %r14, %r232;
	and.b32  	%r45, %r21, 3;
	neg.s32 	%r233, %r45;
	mov.u32 	%r236, %r14;
$L__BB9_29:
	.pragma "nounroll";
	mul.wide.u32 	%rd47, %r234, 8;
	add.s64 	%rd46, %rd9, %rd47;
	// begin inline asm
	ld.global.nc.u64 %rd45, [%rd46];
	// end inline asm
	mov.b64 	%fd61, %rd45;
	add.f64 	%fd262, %fd262, %fd61;
	add.s32 	%r236, %r236, 640;
	add.s32 	%r234, %r234, 640;
	add.s32 	%r233, %r233, 1;
	setp.ne.s32 	%p9, %r233, 0;
	@%p9 bra 	$L__BB9_29;
$L__BB9_30:
	setp.lt.u32 	%p10, %r20, 1920;
	@%p10 bra 	$L__BB9_33;
	cvt.u64.u32 	%rd48, %r236;
	cvt.u64.u32 	%rd49, %r232;
	add.s64 	%rd50, %rd48, %rd49;
	shl.b64 	%rd51, %rd50, 3;
	add.s64 	%rd52, %rd51, %rd9;
	add.s64 	%rd108, %rd52, 10240;
	add.s32 	%r237, %r236, %r232;
$L__BB9_32:
	mul.wide.u32 	%rd61, %r237, 8;
	add.s64 	%rd54, %rd9, %rd61;
	// begin inline asm
	ld.global.nc.u64 %rd53, [%rd54];
	// end inline asm
	mov.b64 	%fd62, %rd53;
	add.f64 	%fd63, %fd262, %fd62;
	add.s64 	%rd56, %rd108, -5120;
	// begin inline asm
	ld.global.nc.u64 %rd55, [%rd56];
	// end inline asm
	mov.b64 	%fd64, %rd55;
	add.f64 	%fd65, %fd63, %fd64;
	// begin inline asm
	ld.global.nc.u64 %rd57, [%rd108];
	// end inline asm
	mov.b64 	%fd66, %rd57;
	add.f64 	%fd67, %fd65, %fd66;
	add.s64 	%rd60, %rd108, 5120;
	// begin inline asm
	ld.global.nc.u64 %rd59, [%rd60];
	// end inline asm
	mov.b64 	%fd68, %rd59;
	add.f64 	%fd262, %fd67, %fd68;
	add.s32 	%r236, %r236, 2560;
	add.s64 	%rd108, %rd108, 20480;
	add.s32 	%r237, %r237, 2560;
	setp.lt.s32 	%p11, %r236, %r19;
	@%p11 bra 	$L__BB9_32;
$L__BB9_33:
	// begin inline asm
	mov.u32 %r46, %laneid;
	// end inline asm
	mov.b64 	%rd62, %fd262;
	mov.b64 	{%r48, %r53}, %rd62;
	mov.b32 	%r54, 1;
	mov.b32 	%r95, 31;
	mov.b32 	%r96, -1;
	// begin inline asm
	shfl.sync.down.b32 %r47, %r48, %r54, %r95, %r96;
	// end inline asm
	// begin inline asm
	shfl.sync.down.b32 %r52, %r53, %r54, %r95, %r96;
	// end inline asm
	mov.b64 	%rd63, {%r47, %r52};
	mov.b64 	%fd69, %rd63;
	setp.gt.s32 	%p12, %r46, 30;
	add.f64 	%fd70, %fd262, %fd69;
	selp.f64 	%fd71, %fd262, %fd70, %p12;
	mov.b64 	%rd64, %fd71;
	mov.b64 	{%r58, %r63}, %rd64;
	mov.b32 	%r64, 2;
	// begin inline asm
	shfl.sync.down.b32 %r57, %r58, %r64, %r95, %r96;
	// end inline asm
	// begin inline asm
	shfl.sync.down.b32 %r62, %r63, %r64, %r95, %r96;
	// end inline asm
	mov.b64 	%rd65, {%r57, %r62};
	mov.b64 	%fd72, %rd65;
	setp.gt.s32 	%p13, %r46, 29;
	add.f64 	%fd73, %fd71, %fd72;
	selp.f64 	%fd74, %fd71, %fd73, %p13;
	mov.b64 	%rd66, %fd74;
	mov.b64 	{%r68, %r73}, %rd66;
	mov.b32 	%r74, 4;
	// begin inline asm
	shfl.sync.down.b32 %r67, %r68, %r74, %r95, %r96;
	// end inline asm
	// begin inline asm
	shfl.sync.down.b32 %r72, %r73, %r74, %r95, %r96;
	// end inline asm
	mov.b64 	%rd67, {%r67, %r72};
	mov.b64 	%fd75, %rd67;
	setp.gt.s32 	%p14, %r46, 27;
	add.f64 	%fd76, %fd74, %fd75;
	selp.f64 	%fd77, %fd74, %fd76, %p14;
	mov.b64 	%rd68, %fd77;
	mov.b64 	{%r78, %r83}, %rd68;
	mov.b32 	%r84, 8;
	// begin inline asm
	shfl.sync.down.b32 %r77, %r78, %r84, %r95, %r96;
	// end inline asm
	// begin inline asm
	shfl.sync.down.b32 %r82, %r83, %r84, %r95, %r96;
	// end inline asm
	mov.b64 	%rd69, {%r77, %r82};
	mov.b64 	%fd78, %rd69;
	setp.gt.s32 	%p15, %r46, 23;
	add.f64 	%fd79, %fd77, %fd78;
	selp.f64 	%fd80, %fd77, %fd79, %p15;
	mov.b64 	%rd70, %fd80;
	mov.b64 	{%r88, %r93}, %rd70;
	mov.b32 	%r94, 16;
	// begin inline asm
	shfl.sync.down.b32 %r87, %r88, %r94, %r95, %r96;
	// end inline asm
	// begin inline asm
	shfl.sync.down.b32 %r92, %r93, %r94, %r95, %r96;
	// end inline asm
	mov.b64 	%rd71, {%r87, %r92};
	mov.b64 	%fd81, %rd71;
	setp.gt.s32 	%p16, %r46, 15;
	add.f64 	%fd26, %fd80, %fd81;
	selp.f64 	%fd263, %fd80, %fd26, %p16;
	setp.ne.s32 	%p17, %r46, 0;
	@%p17 bra 	$L__BB9_35;
	shr.u32 	%r97, %r14, 2;
	and.b32  	%r98, %r97, 248;
	mov.u32 	%r99, _ZZN3cub18CUB_300001_SM_10006detail6reduce28DeviceReduceSingleTileKernelINS2_10policy_hubIdjN4cuda3std3__44plusIdEEE10Policy1000EPdSC_iS9_ddNS7_10__identityEEEvT0_T1_T2_T3_T4_T6_E12temp_storage;
	add.s32 	%r100, %r99, %r98;
	st.shared.f64 	[%r100+24], %fd26;
$L__BB9_35:
	bar.sync 	0;
	setp.ne.s32 	%p18, %r14, 0;
	@%p18 bra 	$L__BB9_37;
	ld.shared.f64 	%fd82, [_ZZN3cub18CUB_300001_SM_10006detail6reduce28DeviceReduceSingleTileKernelINS2_10policy_hubIdjN4cuda3std3__44plusIdEEE10Policy1000EPdSC_iS9_ddNS7_10__identityEEEvT0_T1_T2_T3_T4_T6_E12temp_storage+32];
	add.f64 	%fd83, %fd263, %fd82;
	ld.shared.f64 	%fd84, [_ZZN3cub18CUB_300001_SM_10006detail6reduce28DeviceReduceSingleTileKernelINS2_10policy_hubIdjN4cuda3std3__44plusIdEEE10Policy1000EPdSC_iS9_ddNS7_10__identityEEEvT0_T1_T2_T3_T4_T6_E12temp_storage+40];
	add.f64 	%fd85, %fd83, %fd84;
	ld.shared.f64 	%fd86, [_ZZN3cub18CUB_300001_SM_10006detail6reduce28DeviceReduceSingleTileKernelINS2_10policy_hubIdjN4cuda3std3__44plusIdEEE10Policy1000EPdSC_iS9_ddNS7_10__identityEEEvT0_T1_T2_T3_T4_T6_E12temp_storage+48];
	add.f64 	%fd87, %fd85, %fd86;
	ld.shared.f64 	%fd88, [_ZZN3cub18CUB_300001_SM_10006detail6reduce28DeviceReduceSingleTileKernelINS2_10policy_hubIdjN4cuda3std3__44plusIdEEE10Policy1000EPdSC_iS9_ddNS7_10__identityEEEvT0_T1_T2_T3_T4_T6_E12temp_storage+56];
	add.f64 	%fd89, %fd87, %fd88;
	ld.shared.f64 	%fd90, [_ZZN3cub18CUB_300001_SM_10006detail6reduce28DeviceReduceSingleTileKernelINS2_10policy_hubIdjN4cuda3std3__44plusIdEEE10Policy1000EPdSC_iS9_ddNS7_10__identityEEEvT0_T1_T2_T3_T4_T6_E12temp_storage+64];
	add.f64 	%fd91, %fd89, %fd90;
	ld.shared.f64 	%fd92, [_ZZN3cub18CUB_300001_SM_10006detail6reduce28DeviceReduceSingleTileKernelINS2_10policy_hubIdjN4cuda3std3__44plusIdEEE10Policy1000EPdSC_iS9_ddNS7_10__identityEEEvT0_T1_T2_T3_T4_T6_E12temp_storage+72];
	add.f64 	%fd93, %fd91, %fd92;
	ld.shared.f64 	%fd94, [_ZZN3cub18CUB_300001_SM_10006detail6reduce28DeviceReduceSingleTileKernelINS2_10policy_hubIdjN4cuda3std3__44plusIdEEE10Policy1000EPdSC_iS9_ddNS7_10__identityEEEvT0_T1_T2_T3_T4_T6_E12temp_storage+80];
	add.f64 	%fd95, %fd93, %fd94;
	ld.shared.f64 	%fd96, [_ZZN3cub18CUB_300001_SM_10006detail6reduce28DeviceReduceSingleTileKernelINS2_10policy_hubIdjN4cuda3std3__44plusIdEEE10Policy1000EPdSC_iS9_ddNS7_10__identityEEEvT0_T1_T2_T3_T4_T6_E12temp_storage+88];
	add.f64 	%fd97, %fd95, %fd96;
	ld.shared.f64 	%fd98, [_ZZN3cub18CUB_300001_SM_10006detail6reduce28DeviceReduceSingleTileKernelINS2_10policy_hubIdjN4cuda3std3__44plusIdEEE10Policy1000EPdSC_iS9_ddNS7_10__identityEEEvT0_T1_T2_T3_T4_T6_E12temp_storage+96];
	add.f64 	%fd99, %fd97, %fd98;
	ld.shared.f64 	%fd100, [_ZZN3cub18CUB_300001_SM_10006detail6reduce28DeviceReduceSingleTileKernelINS2_10policy_hubIdjN4cuda3std3__44plusIdEEE10Policy1000EPdSC_iS9_ddNS7_10__identityEEEvT0_T1_T2_T3_T4_T6_E12temp_storage+104];
	add.f64 	%fd101, %fd99, %fd100;
	ld.shared.f64 	%fd102, [_ZZN3cub18CUB_300001_SM_10006detail6reduce28DeviceReduceSingleTileKernelINS2_10policy_hubIdjN4cuda3std3__44plusIdEEE10Policy1000EPdSC_iS9_ddNS7_10__identityEEEvT0_T1_T2_T3_T4_T6_E12temp_storage+112];
	add.f64 	%fd103, %fd101, %fd102;
	ld.shared.f64 	%fd104, [_ZZN3cub18CUB_300001_SM_10006detail6reduce28DeviceReduceSingleTileKernelINS2_10policy_hubIdjN4cuda3std3__44plusIdEEE10Policy1000EPdSC_iS9_ddNS7_10__identityEEEvT0_T1_T2_T3_T4_T6_E12temp_storage+120];
	add.f64 	%fd105, %fd103, %fd104;
	ld.shared.f64 	%fd106, [_ZZN3cub18CUB_300001_SM_10006detail6reduce28DeviceReduceSingleTileKernelINS2_10policy_hubIdjN4cuda3std3__44plusIdEEE10Policy1000EPdSC_iS9_ddNS7_10__identityEEEvT0_T1_T2_T3_T4_T6_E12temp_storage+128];
	add.f64 	%fd107, %fd105, %fd106;
	ld.shared.f64 	%fd108, [_ZZN3cub18CUB_300001_SM_10006detail6reduce28DeviceReduceSingleTileKernelINS2_10policy_hubIdjN4cuda3std3__44plusIdEEE10Policy1000EPdSC_iS9_ddNS7_10__identityEEEvT0_T1_T2_T3_T4_T6_E12temp_storage+136];
	add.f64 	%fd109, %fd107, %fd108;
	ld.shared.f64 	%fd110, [_ZZN3cub18CUB_300001_SM_10006detail6reduce28DeviceReduceSingleTileKernelINS2_10policy_hubIdjN4cuda3std3__44plusIdEEE10Policy1000EPdSC_iS9_ddNS7_10__identityEEEvT0_T1_T2_T3_T4_T6_E12temp_storage+144];
	add.f64 	%fd111, %fd109, %fd110;
	ld.shared.f64 	%fd112, [_ZZN3cub18CUB_300001_SM_10006detail6reduce28DeviceReduceSingleTileKernelINS2_10policy_hubIdjN4cuda3std3__44plusIdEEE10Policy1000EPdSC_iS9_ddNS7_10__identityEEEvT0_T1_T2_T3_T4_T6_E12temp_storage+152];
	add.f64 	%fd113, %fd111, %fd112;
	ld.shared.f64 	%fd114, [_ZZN3cub18CUB_300001_SM_10006detail6reduce28DeviceReduceSingleTileKernelINS2_10policy_hubIdjN4cuda3std3__44plusIdEEE10Policy1000EPdSC_iS9_ddNS7_10__identityEEEvT0_T1_T2_T3_T4_T6_E12temp_storage+160];
	add.f64 	%fd115, %fd113, %fd114;
	ld.shared.f64 	%fd116, [_ZZN3cub18CUB_300001_SM_10006detail6reduce28DeviceReduceSingleTileKernelINS2_10policy_hubIdjN4cuda3std3__44plusIdEEE10Policy1000EPdSC_iS9_ddNS7_10__identityEEEvT0_T1_T2_T3_T4_T6_E12temp_storage+168];
	add.f64 	%fd117, %fd115, %fd116;
	ld.shared.f64 	%fd118, [_ZZN3cub18CUB_300001_SM_10006detail6reduce28DeviceReduceSingleTileKernelINS2_10policy_hubIdjN4cuda3std3__44plusIdEEE10Policy1000EPdSC_iS9_ddNS7_10__identityEEEvT0_T1_T2_T3_T4_T6_E12temp_storage+176];
	add.f64 	%fd263, %fd117, %fd118;
$L__BB9_37:
	mov.u32 	%r224, %tid.x;
	setp.ne.s32 	%p60, %r224, 0;
	@%p60 bra 	$L__BB9_39;
	add.f64 	%fd249, %fd30, %fd263;
	st.global.f64 	[%rd1], %fd249;
$L__BB9_39:
	ret;

}
	// .globl	_ZN3cub18CUB_300001_SM_10006detail6reduce28DeviceReduceSingleTileKernelINS2_10policy_hubIdyN4cuda3std3__44plusIdEEE10Policy1000EN6thrust24THRUST_300001_SM_1000_NS10device_ptrIdEEPdyS9_dd6squareEEvT0_T1_T2_T3_T4_T6_
.visible .entry _ZN3cub18CUB_300001_SM_10006detail6reduce28DeviceReduceSingleTileKernelINS2_10policy_hubIdyN4cuda3std3__44plusIdEEE10Policy1000EN6thrust24THRUST_300001_SM_1000_NS10device_ptrIdEEPdyS9_dd6squareEEvT0_T1_T2_T3_T4_T6_(
	.param .align 8 .b8 _ZN3cub18CUB_300001_SM_10006detail6reduce28DeviceReduceSingleTileKernelINS2_10policy_hubIdyN4cuda3std3__44plusIdEEE10Policy1000EN6thrust24THRUST_300001_SM_1000_NS10device_ptrIdEEPdyS9_dd6squareEEvT0_T1_T2_T3_T4_T6__param_0[8],
	.param .u64 .ptr .align 1 _ZN3cub18CUB_300001_SM_10006detail6reduce28DeviceReduceSingleTileKernelINS2_10policy_hubIdyN4cuda3std3__44plusIdEEE10Policy1000EN6thrust24THRUST_300001_SM_1000_NS10device_ptrIdEEPdyS9_dd6squareEEvT0_T1_T2_T3_T4_T6__param_1,
	.param .u64 _ZN3cub18CUB_300001_SM_10006detail6reduce28DeviceReduceSingleTileKernelINS2_10policy_hubIdyN4cuda3std3__44plusIdEEE10Policy1000EN6thrust24THRUST_300001_SM_1000_NS10device_ptrIdEEPdyS9_dd6squareEEvT0_T1_T2_T3_T4_T6__param_2,
	.param .align 1 .b8 _ZN3cub18CUB_300001_SM_10006detail6reduce28DeviceReduceSingleTileKernelINS2_10policy_hubIdyN4cuda3std3__44plusIdEEE10Policy1000EN6thrust24THRUST_300001_SM_1000_NS10device_ptrIdEEPdyS9_dd6squareEEvT0_T1_T2_T3_T4_T6__param_3[1],
	.param .f64 _ZN3cub18CUB_300001_SM_10006detail6reduce28DeviceReduceSingleTileKernelINS2_10policy_hubIdyN4cuda3std3__44plusIdEEE10Policy1000EN6thrust24THRUST_300001_SM_1000_NS10device_ptrIdEEPdyS9_dd6squareEEvT0_T1_T2_T3_T4_T6__param_4,
	.param .align 1 .b8 _ZN3cub18CUB_300001_SM_10006detail6reduce28DeviceReduceSingleTileKernelINS2_10policy_hubIdyN4cuda3std3__44plusIdEEE10Policy1000EN6thrust24THRUST_300001_SM_1000_NS10device_ptrIdEEPdyS9_dd6squareEEvT0_T1_T2_T3_T4_T6__param_5[1]
)
.maxntid 512
.minnctapersm 1
{
	.reg .pred 	%p<67>;
	.reg .b32 	%r<246>;
	.reg .b64 	%rd<86>;
	.reg .b64 	%fd<350>;
	// demoted variable
	.shared .align 8 .b8 _ZZN3cub18CUB_300001_SM_10006detail6reduce28DeviceReduceSingleTileKernelINS2_10policy_hubIdyN4cuda3std3__44plusIdEEE10Policy1000EN6thrust24THRUST_300001_SM_1000_NS10device_ptrIdEEPdyS9_dd6squareEEvT0_T1_T2_T3_T4_T6_E12temp_storage[152];
	ld.param.u64 	%rd18, [_ZN3cub18CUB_300001_SM_10006detail6reduce28DeviceReduceSingleTileKernelINS2_10policy_hubIdyN4cuda3std3__44plusIdEEE10Policy1000EN6thrust24THRUST_300001_SM_1000_NS10device_ptrIdEEPdyS9_dd6squareEEvT0_T1_T2_T3_T4_T6__param_0];
	ld.param.u64 	%rd20, [_ZN3cub18CUB_300001_SM_10006detail6reduce28DeviceReduceSingleTileKernelINS2_10policy_hubIdyN4cuda3std3__44plusIdEEE10Policy1000EN6thrust24THRUST_300001_SM_1000_NS10device_ptrIdEEPdyS9_dd6squareEEvT0_T1_T2_T3_T4_T6__param_1];
	ld.param.u64 	%rd19, [_ZN3cub18CUB_300001_SM_10006detail6reduce28DeviceReduceSingleTileKernelINS2_10policy_hubIdyN4cuda3std3__44plusIdEEE10Policy1000EN6thrust24THRUST_300001_SM_1000_NS10device_ptrIdEEPdyS9_dd6squareEEvT0_T1_T2_T3_T4_T6__param_2];
	ld.param.f64 	%fd42, [_ZN3cub18CUB_300001_SM_10006detail6reduce28DeviceReduceSingleTileKernelINS2_10policy_hubIdyN4cuda3std3__44plusIdEEE10Policy1000EN6thrust24THRUST_300001_SM_1000_NS10device_ptrIdEEPdyS9_dd6squareEEvT0_T1_T2_T3_T4_T6__param_4];
	cvta.to.global.u64 	%rd1, %rd20;
	setp.ne.s64 	%p1, %rd19, 0;
	@%p1 bra 	$L__BB10_3;
	mov.u32 	%r231, %tid.x;
	setp.ne.s32 	%p66, %r231, 0;
	@%p66 bra 	$L__BB10_51;
	st.global.f64 	[%rd1], %fd42;
	bra.uni 	$L__BB10_51;
$L__BB10_3:
	cvta.to.global.u64 	%rd2, %rd18;
	setp.gt.u64 	%p2, %rd19, 3583;
	@%p2 bra 	$L__BB10_28;
	cvt.u32.u64 	%r1, %rd19;
	mov.u32 	%r2, %tid.x;
	setp.ge.u32 	%p24, %r2, %r1;
	mov.f64 	%fd337, 0d0000000000000000;
	mov.u32 	%r235, %r2;
	@%p24 bra 	$L__BB10_6;
	mul.wide.u32 	%rd51, %r2, 8;
	add.s64 	%rd52, %rd2, %rd51;
	ld.global.f64 	%fd169, [%rd52];
	mul.f64 	%fd337, %fd169, %fd169;
	add.s32 	%r235, %r2, 512;
$L__BB10_6:
	setp.ge.u32 	%p25, %r235, %r1;
	@%p25 bra 	$L__BB10_19;
	not.b32 	%r108, %r235;
	add.s32 	%r109, %r108, %r1;
	shr.u32 	%r110, %r109, 9;
	add.s32 	%r5, %r110, 1;
	and.b32  	%r6, %r5, 15;
	setp.lt.u32 	%p26, %r109, 7680;
	@%p26 bra 	$L__BB10_10;
	and.b32  	%r111, %r5, 16777200;
	neg.s32 	%r233, %r111;
	mul.wide.u32 	%rd53, %r235, 8;
	add.s64 	%rd54, %rd53, %rd2;
	add.s64 	%rd81, %rd54, 32768;
$L__BB10_9:
	.pragma "nounroll";
	ld.global.f64 	%fd171, [%rd81+-32768];
	fma.rn.f64 	%fd172, %fd171, %fd171, %fd337;
	ld.global.f64 	%fd173, [%rd81+-28672];
	fma.rn.f64 	%fd174, %fd173, %fd173, %fd172;
	ld.global.f64 	%fd175, [%rd81+-24576];
	fma.rn.f64 	%fd176, %fd175, %fd175, %fd174;
	ld.global.f64 	%fd177, [%rd81+-20480];
	fma.rn.f64 	%fd178, %fd177, %fd177, %fd176;
	ld.global.f64 	%fd179, [%rd81+-16384];
	fma.rn.f64 	%fd180, %fd179, %fd179, %fd178;
	ld.global.f64 	%fd181, [%rd81+-12288];
	fma.rn.f64 	%fd182, %fd181, %fd181, %fd180;
	ld.global.f64 	%fd183, [%rd81+-8192];
	fma.rn.f64 	%fd184, %fd183, %fd183, %fd182;
	ld.global.f64 	%fd185, [%rd81+-4096];
	fma.rn.f64 	%fd186, %fd185, %fd185, %fd184;
	ld.global.f64 	%fd187, [%rd81];
	fma.rn.f64 	%fd188, %fd187, %fd187, %fd186;
	ld.global.f64 	%fd189, [%rd81+4096];
	fma.rn.f64 	%fd190, %fd189, %fd189, %fd188;
	ld.global.f64 	%fd191, [%rd81+8192];
	fma.rn.f64 	%fd192, %fd191, %fd191, %fd190;
	ld.global.f64 	%fd193, [%rd81+12288];
	fma.rn.f64 	%fd194, %fd193, %fd193, %fd192;
	ld.global.f64 	%fd195, [%rd81+16384];
	fma.rn.f64 	%fd196, %fd195, %fd195, %fd194;
	ld.global.f64 	%fd197, [%rd81+20480];
	fma.rn.f64 	%fd198, %fd197, %fd197, %fd196;
	ld.global.f64 	%fd199, [%rd81+24576];
	fma.rn.f64 	%fd200, %fd199, %fd199, %fd198;
	ld.global.f64 	%fd201, [%rd81+28672];
	fma.rn.f64 	%fd337, %fd201, %fd201, %fd200;
	add.s32 	%r235, %r235, 8192;
	add.s32 	%r233, %r233, 16;
	add.s64 	%rd81, %rd81, 65536;
	setp.ne.s32 	%p27, %r233, 0;
	@%p27 bra 	$L__BB10_9;
$L__BB10_10:
	setp.eq.s32 	%p28, %r6, 0;
	@%p28 bra 	$L__BB10_19;
	and.b32  	%r13, %r5, 7;
	setp.lt.u32 	%p29, %r6, 8;
	@%p29 bra 	$L__BB10_13;
	mul.wide.s32 	%rd55, %r235, 8;
	add.s64 	%rd56, %rd2, %rd55;
	ld.global.f64 	%fd203, [%rd56];
	fma.rn.f64 	%fd204, %fd203, %fd203, %fd337;
	ld.global.f64 	%fd205, [%rd56+4096];
	fma.rn.f64 	%fd206, %fd205, %fd205, %fd204;
	ld.global.f64 	%fd207, [%rd56+8192];
	fma.rn.f64 	%fd208, %fd207, %fd207, %fd206;
	ld.global.f64 	%fd209, [%rd56+12288];
	fma.rn.f64 	%fd210, %fd209, %fd209, %fd208;
	ld.global.f64 	%fd211, [%rd56+16384];
	fma.rn.f64 	%fd212, %fd211, %fd211, %fd210;
	ld.global.f64 	%fd213, [%rd56+20480];
	fma.rn.f64 	%fd214, %fd213, %fd213, %fd212;
	ld.global.f64 	%fd215, [%rd56+24576];
	fma.rn.f64 	%fd216, %fd215, %fd215, %fd214;
	ld.global.f64 	%fd217, [%rd56+28672];
	fma.rn.f64 	%fd337, %fd217, %fd217, %fd216;
	add.s32 	%r235, %r235, 4096;
$L__BB10_13:
	setp.eq.s32 	%p30, %r13, 0;
	@%p30 bra 	$L__BB10_19;
	and.b32  	%r16, %r5, 3;
	setp.lt.u32 	%p31, %r13, 4;
	@%p31 bra 	$L__BB10_16;
	mul.wide.s32 	%rd57, %r235, 8;
	add.s64 	%rd58, %rd2, %rd57;
	ld.global.f64 	%fd219, [%rd58];
	fma.rn.f64 	%fd220, %fd219, %fd219, %fd337;
	ld.global.f64 	%fd221, [%rd58+4096];
	fma.rn.f64 	%fd222, %fd221, %fd221, %fd220;
	ld.global.f64 	%fd223, [%rd58+8192];
	fma.rn.f64 	%fd224, %fd223, %fd223, %fd222;
	ld.global.f64 	%fd225, [%rd58+12288];
	fma.rn.f64 	%fd337, %fd225, %fd225, %fd224;
	add.s32 	%r235, %r235, 2048;
$L__BB10_16:
	setp.eq.s32 	%p32, %r16, 0;
	@%p32 bra 	$L__BB10_19;
	neg.s32 	%r238, %r16;
$L__BB10_18:
	.pragma "nounroll";
	mul.wide.s32 	%rd59, %r235, 8;
	add.s64 	%rd60, %rd2, %rd59;
	ld.global.f64 	%fd226, [%rd60];
	fma.rn.f64 	%fd337, %fd226, %fd226, %fd337;
	add.s32 	%r235, %r235, 512;
	add.s32 	%r238, %r238, 1;
	setp.ne.s32 	%p33, %r238, 0;
	@%p33 bra 	$L__BB10_18;
$L__BB10_19:
	setp.lt.u64 	%p34, %rd19, 512;
	@%p34 bra 	$L__BB10_24;
	// begin inline asm
	mov.u32 %r175, %laneid;
	// end inline asm
	mov.b64 	%rd71, %fd337;
	mov.b64 	{%r177, %r182}, %rd71;
	mov.b32 	%r183, 1;
	mov.b32 	%r224, 31;
	mov.b32 	%r225, -1;
	// begin inline asm
	shfl.sync.down.b32 %r176, %r177, %r183, %r224, %r225;
	// end inline asm
	// begin inline asm
	shfl.sync.down.b32 %r181, %r182, %r183, %r224, %r225;
	// end inline asm
	mov.b64 	%rd72, {%r176, %r181};
	mov.b64 	%fd285, %rd72;
	setp.gt.s32 	%p58, %r175, 30;
	add.f64 	%fd286, %fd337, %fd285;
	selp.f64 	%fd287, %fd337, %fd286, %p58;
	mov.b64 	%rd73, %fd287;
	mov.b64 	{%r187, %r192}, %rd73;
	mov.b32 	%r193, 2;
	// begin inline asm
	shfl.sync.down.b32 %r186, %r187, %r193, %r224, %r225;
	// end inline asm
	// begin inline asm
	shfl.sync.down.b32 %r191, %r192, %r193, %r224, %r225;
	// end inline asm
	mov.b64 	%rd74, {%r186, %r191};
	mov.b64 	%fd288, %rd74;
	setp.gt.s32 	%p59, %r175, 29;
	add.f64 	%fd289, %fd287, %fd288;
	selp.f64 	%fd290, %fd287, %fd289, %p59;
	mov.b64 	%rd75, %fd290;
	mov.b64 	{%r197, %r202}, %rd75;
	mov.b32 	%r203, 4;
	// begin inline asm
	shfl.sync.down.b32 %r196, %r197, %r203, %r224, %r225;
	// end inline asm
	// begin inline asm
	shfl.sync.down.b32 %r201, %r202, %r203, %r224, %r225;
	// end inline asm
	mov.b64 	%rd76, {%r196, %r201};
	mov.b64 	%fd291, %rd76;
	setp.gt.s32 	%p60, %r175, 27;
	add.f64 	%fd292, %fd290, %fd291;
	selp.f64 	%fd293, %fd290, %fd292, %p60;
	mov.b64 	%rd77, %fd293;
	mov.b64 	{%r207, %r212}, %rd77;
	mov.b32 	%r213, 8;
	// begin inline asm
	shfl.sync.down.b32 %r206, %r207, %r213, %r224, %r225;
	// end inline asm
	// begin inline asm
	shfl.sync.down.b32 %r211, %r212, %r213, %r224, %r225;
	// end inline asm
	mov.b64 	%rd78, {%r206, %r211};
	mov.b64 	%fd294, %rd78;
	setp.gt.s32 	%p61, %r175, 23;
	add.f64 	%fd295, %fd293, %fd294;
	selp.f64 	%fd296, %fd293, %fd295, %p61;
	mov.b64 	%rd79, %fd296;
	mov.b64 	{%r217, %r222}, %rd79;
	mov.b32 	%r223, 16;
	// begin inline asm
	shfl.sync.down.b32 %r216, %r217, %r223, %r224, %r225;
	// end inline asm
	// begin inline asm
	shfl.sync.down.b32 %r221, %r222, %r223, %r224, %r225;
	// end inline asm
	mov.b64 	%rd80, {%r216, %r221};
	mov.b64 	%fd297, %rd80;
	setp.gt.s32 	%p62, %r175, 15;
	add.f64 	%fd16, %fd296, %fd297;
	selp.f64 	%fd349, %fd296, %fd16, %p62;
	setp.ne.s32 	%p63, %r175, 0;
	@%p63 bra 	$L__BB10_22;
	shr.u32 	%r226, %r2, 2;
	and.b32  	%r227, %r226, 248;
	mov.u32 	%r228, _ZZN3cub18CUB_300001_SM_10006detail6reduce28DeviceReduceSingleTileKernelINS2_10policy_hubIdyN4cuda3std3__44plusIdEEE10Policy1000EN6thrust24THRUST_300001_SM_1000_NS10device_ptrIdEEPdyS9_dd6squareEEvT0_T1_T2_T3_T4_T6_E12temp_storage;
	add.s32 	%r229, %r228, %r227;
	st.shared.f64 	[%r229+16], %fd16;
$L__BB10_22:
	bar.sync 	0;
	setp.ne.s32 	%p64, %r2, 0;
	@%p64 bra 	$L__BB10_49;
	ld.shared.f64 	%fd298, [_ZZN3cub18CUB_300001_SM_10006detail6reduce28DeviceReduceSingleTileKernelINS2_10policy_hubIdyN4cuda3std3__44plusIdEEE10Policy1000EN6thrust24THRUST_300001_SM_1000_NS10device_ptrIdEEPdyS9_dd6squareEEvT0_T1_T2_T3_T4_T6_E12temp_storage+24];
	add.f64 	%fd299, %fd349, %fd298;
	ld.shared.f64 	%fd300, [_ZZN3cub18CUB_300001_SM_10006detail6reduce28DeviceReduceSingleTileKernelINS2_10policy_hubIdyN4cuda3std3__44plusIdEEE10Policy1000EN6thrust24THRUST_300001_SM_1000_NS10device_ptrIdEEPdyS9_dd6squareEEvT0_T1_T2_T3_T4_T6_E12temp_storage+32];
	add.f64 	%fd301, %fd299, %fd300;
	ld.shared.f64 	%fd302, [_ZZN3cub18CUB_300001_SM_10006detail6reduce28DeviceReduceSingleTileKernelINS2_10policy_hubIdyN4cuda3std3__44plusIdEEE10Policy1000EN6thrust24THRUST_300001_SM_1000_NS10device_ptrIdEEPdyS9_dd6squareEEvT0_T1_T2_T3_T4_T6_E12temp_storage+40];
	add.f64 	%fd303, %fd301, %fd302;
	ld.shared.f64 	%fd304, [_ZZN3cub18CUB_300001_SM_10006detail6reduce28DeviceReduceSingleTileKernelINS2_10policy_hubIdyN4cuda3std3__44plusIdEEE10Policy1000EN6thrust24THRUST_300001_SM_1000_NS10device_ptrIdEEPdyS9_dd6squareEEvT0_T1_T2_T3_T4_T6_E12temp_storage+48];
	add.f64 	%fd305, %fd303, %fd304;
	ld.shared.f64 	%fd306, [_ZZN3cub18CUB_300001_SM_10006detail6reduce28DeviceReduceSingleTileKernelINS2_10policy_hubIdyN4cuda3std3__44plusIdEEE10Policy1000EN6thrust24THRUST_300001_SM_1000_NS10device_ptrIdEEPdyS9_dd6squareEEvT0_T1_T2_T3_T4_T6_E12temp_storage+56];
	add.f64 	%fd307, %fd305, %fd306;
	ld.shared.f64 	%fd308, [_ZZN3cub18CUB_300001_SM_10006detail6reduce28DeviceReduceSingleTileKernelINS2_10policy_hubIdyN4cuda3std3__44plusIdEEE10Policy1000EN6thrust24THRUST_300001_SM_1000_NS10device_ptrIdEEPdyS9_dd6squareEEvT0_T1_T2_T3_T4_T6_E12temp_storage+64];
	add.f64 	%fd309, %fd307, %fd308;
	ld.shared.f64 	%fd310, [_ZZN3cub18CUB_300001_SM_10006detail6reduce28DeviceReduceSingleTileKernelINS2_10policy_hubIdyN4cuda3std3__44plusIdEEE10Policy1000EN6thrust24THRUST_300001_SM_1000_NS10device_ptrIdEEPdyS9_dd6squareEEvT0_T1_T2_T3_T4_T6_E12temp_storage+72];
	add.f64 	%fd311, %fd309, %fd310;
	ld.shared.f64 	%fd312, [_ZZN3cub18CUB_300001_SM_10006detail6reduce28DeviceReduceSingleTileKernelINS2_10policy_hubIdyN4cuda3std3__44plusIdEEE10Policy1000EN6thrust24THRUST_300001_SM_1000_NS10device_ptrIdEEPdyS9_dd6squareEEvT0_T1_T2_T3_T4_T6_E12temp_storage+80];
	add.f64 	%fd313, %fd311, %fd312;
	ld.shared.f64 	%fd314, [_ZZN3cub18CUB_300001_SM_10006detail6reduce28DeviceReduceSingleTileKernelINS2_10policy_hubIdyN4cuda3std3__44plusIdEEE10Policy1000EN6thrust24THRUST_300001_SM_1000_NS10device_ptrIdEEPdyS9_dd6squareEEvT0_T1_T2_T3_T4_T6_E12temp_storage+88];
	add.f64 	%fd315, %fd313, %fd314;
	ld.shared.f64 	%fd316, [_ZZN3cub18CUB_300001_SM_10006detail6reduce28DeviceReduceSingleTileKernelINS2_10policy_hubIdyN4cuda3std3__44plusIdEEE10Policy1000EN6thrust24THRUST_300001_SM_1000_NS10device_ptrIdEEPdyS9_dd6squareEEvT0_T1_T2_T3_T4_T6_E12temp_storage+96];
	add.f64 	%fd317, %fd315, %fd316;
	ld.shared.f64 	%fd318, [_ZZN3cub18CUB_300001_SM_10006detail6reduce28DeviceReduceSingleTileKernelINS2_10policy_hubIdyN4cuda3std3__44plusIdEEE10Policy1000EN6thrust24THRUST_300001_SM_1000_NS10device_ptrIdEEPdyS9_dd6squareEEvT0_T1_T2_T3_T4_T6_E12temp_storage+104];
	add.f64 	%fd319, %fd317, %fd318;
	ld.shared.f64 	%fd320, [_ZZN3cub18CUB_300001_SM_10006detail6reduce28DeviceReduceSingleTileKernelINS2_10policy_hubIdyN4cuda3std3__44plusIdEEE10Policy1000EN6thrust24THRUST_300001_SM_1000_NS10device_ptrIdEEPdyS9_dd6squareEEvT0_T1_T2_T3_T4_T6_E12temp_storage+112];
	add.f64 	%fd321, %fd319, %fd320;
	ld.shared.f64 	%fd322, [_ZZN3cub18CUB_300001_SM_10006detail6reduce28DeviceReduceSingleTileKernelINS2_10policy_hubIdyN4cuda3std3__44plusIdEEE10Policy1000EN6thrust24THRUST_300001_SM_1000_NS10device_ptrIdEEPdyS9_dd6squareEEvT0_T1_T2_T3_T4_T6_E12temp_storage+120];
	add.f64 	%fd323, %fd321, %fd322;
	ld.shared.f64 	%fd324, [_ZZN3cub18CUB_300001_SM_10006detail6reduce28DeviceReduceSingleTileKernelINS2_10policy_hubIdyN4cuda3std3__44plusIdEEE10Policy1000EN6thrust24THRUST_300001_SM_1000_NS10device_ptrIdEEPdyS9_dd6squareEEvT0_T1_T2_T3_T4_T6_E12temp_storage+128];
	add.f64 	%fd325, %fd323, %fd324;
	ld.shared.f64 	%fd326, [_ZZN3cub18CUB_300001_SM_10006detail6reduce28DeviceReduceSingleTileKernelINS2_10policy_hubIdyN4cuda3std3__44plusIdEEE10Policy1000EN6thrust24THRUST_300001_SM_1000_NS10device_ptrIdEEPdyS9_dd6squareEEvT0_T1_T2_T3_T4_T6_E12temp_storage+136];
	add.f64 	%fd349, %fd325, %fd326;
	bra.uni 	$L__BB10_49;
$L__BB10_24:
	// begin inline asm
	mov.u32 %r112, %laneid;
	// end inline asm
	and.b32  	%r163, %r2, 992;
	add.s32 	%r164, %r163, 32;
	setp.gt.u32 	%p35, %r164, %r1;
	not.b32 	%r165, %r163;
	add.s32 	%r166, %r1, %r165;
	selp.b32 	%r161, %r166, 31, %p35;
	mov.b64 	%rd61, %fd337;
	mov.b64 	{%r114, %r119}, %rd61;
	mov.b32 	%r120, 1;
	mov.b32 	%r162, -1;
	// begin inline asm
	shfl.sync.down.b32 %r113, %r114, %r120, %r161, %r162;
	// end inline asm
	// begin inline asm
	shfl.sync.down.b32 %r118, %r119, %r120, %r161, %r162;
	// end inline asm
	mov.b64 	%rd62, {%r113, %r118};
	mov.b64 	%fd227, %rd62;
	setp.lt.s32 	%p36, %r112, %r161;
	add.f64 	%fd228, %fd337, %fd227;
	selp.f64 	%fd229, %fd228, %fd337, %p36;
	mov.b64 	%rd63, %fd229;
	mov.b64 	{%r124, %r129}, %rd63;
	mov.b32 	%r130, 2;
	// begin inline asm
	shfl.sync.down.b32 %r123, %r124, %r130, %r161, %r162;
	// end inline asm
	// begin inline asm
	shfl.sync.down.b32 %r128, %r129, %r130, %r161, %r162;
	// end inline asm
	mov.b64 	%rd64, {%r123, %r128};
	mov.b64 	%fd230, %rd64;
	add.s32 	%r167, %r112, 2;
	setp.gt.s32 	%p37, %r167, %r161;
	add.f64 	%fd231, %fd229, %fd230;
	selp.f64 	%fd232, %fd229, %fd231, %p37;
	mov.b64 	%rd65, %fd232;
	mov.b64 	{%r134, %r139}, %rd65;
	mov.b32 	%r140, 4;
	// begin inline asm
	shfl.sync.down.b32 %r133, %r134, %r140, %r161, %r162;
	// end inline asm
	// begin inline asm
	shfl.sync.down.b32 %r138, %r139, %r140, %r161, %r162;
	// end inline asm
	mov.b64 	%rd66, {%r133, %r138};
	mov.b64 	%fd233, %rd66;
	add.s32 	%r168, %r112, 4;
	setp.gt.s32 	%p38, %r168, %r161;
	add.f64 	%fd234, %fd232, %fd233;
	selp.f64 	%fd235, %fd232, %fd234, %p38;
	mov.b64 	%rd67, %fd235;
	mov.b64 	{%r144, %r149}, %rd67;
	mov.b32 	%r150, 8;
	// begin inline asm
	shfl.sync.down.b32 %r143, %r144, %r150, %r161, %r162;
	// end inline asm
	// begin inline asm
	shfl.sync.down.b32 %r148, %r149, %r150, %r161, %r162;
	// end inline asm
	mov.b64 	%rd68, {%r143, %r148};
	mov.b64 	%fd236, %rd68;
	add.s32 	%r169, %r112, 8;
	setp.gt.s32 	%p39, %r169, %r161;
	add.f64 	%fd237, %fd235, %fd236;
	selp.f64 	%fd238, %fd235, %fd237, %p39;
	mov.b64 	%rd69, %fd238;
	mov.b64 	{%r154, %r159}, %rd69;
	mov.b32 	%r160, 16;
	// begin inline asm
	shfl.sync.down.b32 %r153, %r154, %r160, %r161, %r162;
	// end inline asm
	// begin inline asm
	shfl.sync.down.b32 %r158, %r159, %r160, %r161, %r162;
	// end inline asm
	mov.b64 	%rd70, {%r153, %r158};
	mov.b64 	%fd239, %rd70;
	add.s32 	%r170, %r112, 16;
	setp.gt.s32 	%p40, %r170, %r161;
	add.f64 	%fd240, %fd238, %fd239;
	selp.f64 	%fd349, %fd238, %fd240, %p40;
	setp.ne.s32 	%p41, %r112, 0;
	@%p41 bra 	$L__BB10_26;
	shr.u32 	%r171, %r2, 2;
	and.b32  	%r172, %r171, 248;
	mov.u32 	%r173, _ZZN3cub18CUB_300001_SM_10006detail6reduce28DeviceReduceSingleTileKernelINS2_10policy_hubIdyN4cuda3std3__44plusIdEEE10Policy1000EN6thrust24THRUST_300001_SM_1000_NS10device_ptrIdEEPdyS9_dd6squareEEvT0_T1_T2_T3_T4_T6_E12temp_storage;
	add.s32 	%r174, %r173, %r172;
	st.shared.f64 	[%r174+16], %fd349;
$L__BB10_26:
	bar.sync 	0;
	setp.ne.s32 	%p42, %r2, 0;
	@%p42 bra 	$L__BB10_49;
	setp.gt.u64 	%p43, %rd19, 32;
	ld.shared.f64 	%fd241, [_ZZN3cub18CUB_300001_SM_10006detail6reduce28DeviceReduceSingleTileKernelINS2_10policy_hubIdyN4cuda3std3__44plusIdEEE10Policy1000EN6thrust24THRUST_300001_SM_1000_NS10device_ptrIdEEPdyS9_dd6squareEEvT0_T1_T2_T3_T4_T6_E12temp_storage+24];
	add.f64 	%fd242, %fd349, %fd241;
	selp.f64 	%fd243, %fd242, %fd349, %p43;
	setp.gt.u64 	%p44, %rd19, 64;
	ld.shared.f64 	%fd244, [_ZZN3cub18CUB_300001_SM_10006detail6reduce28DeviceReduceSingleTileKernelINS2_10policy_hubIdyN4cuda3std3__44plusIdEEE10Policy1000EN6thrust24THRUST_300001_SM_1000_NS10device_ptrIdEEPdyS9_dd6squareEEvT0_T1_T2_T3_T4_T6_E12temp_storage+32];
	add.f64 	%fd245, %fd244, %fd243;
	selp.f64 	%fd246, %fd245, %fd243, %p44;
	setp.gt.u64 	%p45, %rd19, 96;
	ld.shared.f64 	%fd247, [_ZZN3cub18CUB_300001_SM_10006detail6reduce28DeviceReduceSingleTileKernelINS2_10policy_hubIdyN4cuda3std3__44plusIdEEE10Policy1000EN6thrust24THRUST_300001_SM_1000_NS10device_ptrIdEEPdyS9_dd6squareEEvT0_T1_T2_T3_T4_T6_E12temp_storage+40];
	add.f64 	%fd248, %fd247, %fd246;
	selp.f64 	%fd249, %fd248, %fd246, %p45;
	setp.gt.u64 	%p46, %rd19, 128;
	ld.shared.f64 	%fd250, [_ZZN3cub18CUB_300001_SM_10006detail6reduce28DeviceReduceSingleTileKernelINS2_10policy_hubIdyN4cuda3std3__44plusIdEEE10Policy1000EN6thrust24THRUST_300001_SM_1000_NS10device_ptrIdEEPdyS9_dd6squareEEvT0_T1_T2_T3_T4_T6_E12temp_storage+48];
	add.f64 	%fd251, %fd250, %fd249;
	selp.f64 	%fd252, %fd251, %fd249, %p46;
	setp.gt.u64 	%p47, %rd19, 160;
	ld.shared.f64 	%fd253, [_ZZN3cub18CUB_300001_SM_10006detail6reduce28DeviceReduceSingleTileKernelINS2_10policy_hubIdyN4cuda3std3__44plusIdEEE10Policy1000EN6thrust24THRUST_300001_SM_1000_NS10device_ptrIdEEPdyS9_dd6squareEEvT0_T1_T2_T3_T4_T6_E12temp_storage+56];
	add.f64 	%fd254, %fd253, %fd252;
	selp.f64 	%fd255, %fd254, %fd252, %p47;
	setp.gt.u64 	%p48, %rd19, 192;
	ld.shared.f64 	%fd256, [_ZZN3cub18CUB_300001_SM_10006detail6reduce28DeviceReduceSingleTileKernelINS2_10policy_hubIdyN4cuda3std3__44plusIdEEE10Policy1000EN6thrust24THRUST_300001_SM_1000_NS10device_ptrIdEEPdyS9_dd6squareEEvT0_T1_T2_T3_T4_T6_E12temp_storage+64];
	add.f64 	%fd257, %fd256, %fd255;
	selp.f64 	%fd258, %fd257, %fd255, %p48;
	setp.gt.u64 	%p49, %rd19, 224;
	ld.shared.f64 	%fd259, [_ZZN3cub18CUB_300001_SM_10006detail6reduce28DeviceReduceSingleTileKernelINS2_10policy_hubIdyN4cuda3std3__44plusIdEEE10Policy1000EN6thrust24THRUST_300001_SM_1000_NS10device_ptrIdEEPdyS9_dd6squareEEvT0_T1_T2_T3_T4_T6_E12temp_storage+72];
	add.f64 	%fd260, %fd259, %fd258;
	selp.f64 	%fd261, %fd260, %fd258, %p49;
	setp.gt.u64 	%p50, %rd19, 256;
	ld.shared.f64 	%fd262, [_ZZN3cub18CUB_300001_SM_10006detail6reduce28DeviceReduceSingleTileKernelINS2_10policy_hubIdyN4cuda3std3__44plusIdEEE10Policy1000EN6thrust24THRUST_300001_SM_1000_NS10device_ptrIdEEPdyS9_dd6squareEEvT0_T1_T2_T3_T4_T6_E12temp_storage+80];
	add.f64 	%fd263, %fd262, %fd261;
	selp.f64 	%fd264, %fd263, %fd261, %p50;
	setp.gt.u64 	%p51, %rd19, 288;
	ld.shared.f64 	%fd265, [_ZZN3cub18CUB_300001_SM_10006detail6reduce28DeviceReduceSingleTileKernelINS2_10policy_hubIdyN4cuda3std3__44plusIdEEE10Policy1000EN6thrust24THRUST_300001_SM_1000_NS10device_ptrIdEEPdyS9_dd6squareEEvT0_T1_T2_T3_T4_T6_E12temp_storage+88];
	add.f64 	%fd266, %fd265, %fd264;
	selp.f64 	%fd267, %fd266, %fd264, %p51;
	setp.gt.u64 	%p52, %rd19, 320;
	ld.shared.f64 	%fd268, [_ZZN3cub18CUB_300001_SM_10006detail6reduce28DeviceReduceSingleTileKernelINS2_10policy_hubIdyN4cuda3std3__44plusIdEEE10Policy1000EN6thrust24THRUST_300001_SM_1000_NS10device_ptrIdEEPdyS9_dd6squareEEvT0_T1_T2_T3_T4_T6_E12temp_storage+96];
	add.f64 	%fd269, %fd268, %fd267;
	selp.f64 	%fd270, %fd269, %fd267, %p52;
	setp.gt.u64 	%p53, %rd19, 352;
	ld.shared.f64 	%fd271, [_ZZN3cub18CUB_300001_SM_10006detail6reduce28DeviceReduceSingleTileKernelINS2_10policy_hubIdyN4cuda3std3__44plusIdEEE10Policy1000EN6thrust24THRUST_300001_SM_1000_NS10device_ptrIdEEPdyS9_dd6squareEEvT0_T1_T2_T3_T4_T6_E12temp_storage+104];
	add.f64 	%fd272, %fd271, %fd270;
	selp.f64 	%fd273, %fd272, %fd270, %p53;
	setp.gt.u64 	%p54, %rd19, 384;
	ld.shared.f64 	%fd274, [_ZZN3cub18CUB_300001_SM_10006detail6reduce28DeviceReduceSingleTileKernelINS2_10policy_hubIdyN4cuda3std3__44plusIdEEE10Policy1000EN6thrust24THRUST_300001_SM_1000_NS10device_ptrIdEEPdyS9_dd6squareEEvT0_T1_T2_T3_T4_T6_E12temp_storage+112];
	add.f64 	%fd275, %fd274, %fd273;
	selp.f64 	%fd276, %fd275, %fd273, %p54;
	setp.gt.u64 	%p55, %rd19, 416;
	ld.shared.f64 	%fd277, [_ZZN3cub18CUB_300001_SM_10006detail6reduce28DeviceReduceSingleTileKernelINS2_10policy_hubIdyN4cuda3std3__44plusIdEEE10Policy1000EN6thrust24THRUST_300001_SM_1000_NS10device_ptrIdEEPdyS9_dd6squareEEvT0_T1_T2_T3_T4_T6_E12temp_storage+120];
	add.f64 	%fd278, %fd277, %fd276;
	selp.f64 	%fd279, %fd278, %fd276, %p55;
	setp.gt.u64 	%p56, %rd19, 448;
	ld.shared.f64 	%fd280, [_ZZN3cub18CUB_300001_SM_10006detail6reduce28DeviceReduceSingleTileKernelINS2_10policy_hubIdyN4cuda3std3__44plusIdEEE10Policy1000EN6thrust24THRUST_300001_SM_1000_NS10device_ptrIdEEPdyS9_dd6squareEEvT0_T1_T2_T3_T4_T6_E12temp_storage+128];
	add.f64 	%fd281, %fd280, %fd279;
	selp.f64 	%fd282, %fd281, %fd279, %p56;
	setp.gt.u64 	%p57, %rd19, 480;
	ld.shared.f64 	%fd283, [_ZZN3cub18CUB_300001_SM_10006detail6reduce28DeviceReduceSingleTileKernelINS2_10policy_hubIdyN4cuda3std3__44plusIdEEE10Policy1000EN6thrust24THRUST_300001_SM_1000_NS10device_ptrIdEEPdyS9_dd6squareEEvT0_T1_T2_T3_T4_T6_E12temp_storage+136];
	add.f64 	%fd284, %fd283, %fd282;
	selp.f64 	%fd349, %fd284, %fd282, %p57;
	bra.uni 	$L__BB10_49;
$L__BB10_28:
	mov.u32 	%r24, %tid.x;
	cvt.u64.u32 	%rd6, %r24;
	mul.wide.u32 	%rd22, %r24, 8;
	add.s64 	%rd7, %rd2, %rd22;
	ld.global.f64 	%fd43, [%rd7];
	ld.global.f64 	%fd44, [%rd7+4096];
	mul.f64 	%fd45, %fd44, %fd44;
	ld.global.f64 	%fd46, [%rd7+8192];
	ld.global.f64 	%fd47, [%rd7+12288];
	ld.global.f64 	%fd48, [%rd7+16384];
	ld.global.f64 	%fd49, [%rd7+20480];
	ld.global.f64 	%fd50, [%rd7+24576];
	fma.rn.f64 	%fd51, %fd43, %fd43, %fd45;
	fma.rn.f64 	%fd52, %fd46, %fd46, %fd51;
	fma.rn.f64 	%fd53, %fd47, %fd47, %fd52;
	fma.rn.f64 	%fd54, %fd48, %fd48, %fd53;
	fma.rn.f64 	%fd55, %fd49, %fd49, %fd54;
	fma.rn.f64 	%fd348, %fd50, %fd50, %fd55;
	add.s64 	%rd8, %rd19, -3584;
	setp.lt.u64 	%p3, %rd8, 3584;
	mov.b64 	%rd83, 3584;
	@%p3 bra 	$L__BB10_32;
	mov.b64 	%rd83, 3584;
$L__BB10_30:
	shl.b64 	%rd24, %rd83, 3;
	add.s64 	%rd25, %rd7, %rd24;
	ld.global.f64 	%fd56, [%rd25];
	ld.global.f64 	%fd57, [%rd25+4096];
	ld.global.f64 	%fd58, [%rd25+8192];
	ld.global.f64 	%fd59, [%rd25+12288];
	ld.global.f64 	%fd60, [%rd25+16384];
	ld.global.f64 	%fd61, [%rd25+20480];
	ld.global.f64 	%fd62, [%rd25+24576];
	fma.rn.f64 	%fd63, %fd56, %fd56, %fd348;
	fma.rn.f64 	%fd64, %fd57, %fd57, %fd63;
	fma.rn.f64 	%fd65, %fd58, %fd58, %fd64;
	fma.rn.f64 	%fd66, %fd59, %fd59, %fd65;
	fma.rn.f64 	%fd67, %fd60, %fd60, %fd66;
	fma.rn.f64 	%fd68, %fd61, %fd61, %fd67;
	fma.rn.f64 	%fd348, %fd62, %fd62, %fd68;
	sub.s64 	%rd26, %rd19, %rd83;
	setp.lt.u64 	%p4, %rd26, 3584;
	@%p4 bra 	$L__BB10_45;
	add.s64 	%rd83, %rd83, 3584;
	setp.le.u64 	%p5, %rd83, %rd8;
	@%p5 bra 	$L__BB10_30;
$L__BB10_32:
	setp.le.u64 	%p6, %rd19, %rd83;
	cvt.u32.u64 	%r42, %rd83;
	cvt.u32.u64 	%r43, %rd19;
	sub.s32 	%r44, %r43, %r42;
	setp.ge.s32 	%p7, %r24, %r44;
	or.pred  	%p8, %p6, %p7;
	@%p8 bra 	$L__BB10_45;
	not.b32 	%r47, %r24;
	add.s32 	%r48, %r47, %r43;
	sub.s32 	%r50, %r48, %r42;
	shr.u32 	%r51, %r50, 9;
	add.s32 	%r25, %r51, 1;
	and.b32  	%r26, %r25, 15;
	setp.lt.u32 	%p9, %r50, 7680;
	mov.u32 	%r242, %r24;
	@%p9 bra 	$L__BB10_36;
	and.b32  	%r52, %r25, 16777200;
	neg.s32 	%r240, %r52;
	add.s64 	%rd27, %rd83, %rd6;
	shl.b64 	%rd28, %rd27, 3;
	add.s64 	%rd29, %rd28, %rd2;
	add.s64 	%rd84, %rd29, 32768;
	mov.u32 	%r242, %r24;
$L__BB10_35:
	.pragma "nounroll";
	ld.global.f64 	%fd70, [%rd84+-32768];
	fma.rn.f64 	%fd71, %fd70, %fd70, %fd348;
	ld.global.f64 	%fd72, [%rd84+-28672];
	fma.rn.f64 	%fd73, %fd72, %fd72, %fd71;
	ld.global.f64 	%fd74, [%rd84+-24576];
	fma.rn.f64 	%fd75, %fd74, %fd74, %fd73;
	ld.global.f64 	%fd76, [%rd84+-20480];
	fma.rn.f64 	%fd77, %fd76, %fd76, %fd75;
	ld.global.f64 	%fd78, [%rd84+-16384];
	fma.rn.f64 	%fd79, %fd78, %fd78, %fd77;
	ld.global.f64 	%fd80, [%rd84+-12288];
	fma.rn.f64 	%fd81, %fd80, %fd80, %fd79;
	ld.global.f64 	%fd82, [%rd84+-8192];
	fma.rn.f64 	%fd83, %fd82, %fd82, %fd81;
	ld.global.f64 	%fd84, [%rd84+-4096];
	fma.rn.f64 	%fd85, %fd84, %fd84, %fd83;
	ld.global.f64 	%fd86, [%rd84];
	fma.rn.f64 	%fd87, %fd86, %fd86, %fd85;
	ld.global.f64 	%fd88, [%rd84+4096];
	fma.rn.f64 	%fd89, %fd88, %fd88, %fd87;
	ld.global.f64 	%fd90, [%rd84+8192];
	fma.rn.f64 	%fd91, %fd90, %fd90, %fd89;
	ld.global.f64 	%fd92, [%rd84+12288];
	fma.rn.f64 	%fd93, %fd92, %fd92, %fd91;
	ld.global.f64 	%fd94, [%rd84+16384];
	fma.rn.f64 	%fd95, %fd94, %fd94, %fd93;
	ld.global.f64 	%fd96, [%rd84+20480];
	fma.rn.f64 	%fd97, %fd96, %fd96, %fd95;
	ld.global.f64 	%fd98, [%rd84+24576];
	fma.rn.f64 	%fd99, %fd98, %fd98, %fd97;
	ld.global.f64 	%fd100, [%rd84+28672];
	fma.rn.f64 	%fd348, %fd100, %fd100, %fd99;
	add.s32 	%r242, %r242, 8192;
	add.s32 	%r240, %r240, 16;
	add.s64 	%rd84, %rd84, 65536;
	setp.ne.s32 	%p10, %r240, 0;
	@%p10 bra 	$L__BB10_35;
$L__BB10_36:
	setp.eq.s32 	%p11, %r26, 0;
	@%p11 bra 	$L__BB10_45;
	and.b32  	%r33, %r25, 7;
	setp.lt.u32 	%p12, %r26, 8;
	@%p12 bra 	$L__BB10_39;
	cvt.u64.u32 	%rd30, %r242;
	add.s64 	%rd31, %rd83, %rd30;
	shl.b64 	%rd32, %rd31, 3;
	add.s64 	%rd33, %rd2, %rd32;
	ld.global.f64 	%fd102, [%rd33];
	fma.rn.f64 	%fd103, %fd102, %fd102, %fd348;
	ld.global.f64 	%fd104, [%rd33+4096];
	fma.rn.f64 	%fd105, %fd104, %fd104, %fd103;
	ld.global.f64 	%fd106, [%rd33+8192];
	fma.rn.f64 	%fd107, %fd106, %fd106, %fd105;
	ld.global.f64 	%fd108, [%rd33+12288];
	fma.rn.f64 	%fd109, %fd108, %fd108, %fd107;
	ld.global.f64 	%fd110, [%rd33+16384];
	fma.rn.f64 	%fd111, %fd110, %fd110, %fd109;
	ld.global.f64 	%fd112, [%rd33+20480];
	fma.rn.f64 	%fd113, %fd112, %fd112, %fd111;
	ld.global.f64 	%fd114, [%rd33+24576];
	fma.rn.f64 	%fd115, %fd114, %fd114, %fd113;
	ld.global.f64 	%fd116, [%rd33+28672];
	fma.rn.f64 	%fd348, %fd116, %fd116, %fd115;
	add.s32 	%r242, %r242, 4096;
$L__BB10_39:
	setp.eq.s32 	%p13, %r33, 0;
	@%p13 bra 	$L__BB10_45;
	and.b32  	%r36, %r25, 3;
	setp.lt.u32 	%p14, %r33, 4;
	@%p14 bra 	$L__BB10_42;
	cvt.u64.u32 	%rd34, %r242;
	add.s64 	%rd35, %rd83, %rd34;
	shl.b64 	%rd36, %rd35, 3;
	add.s64 	%rd37, %rd2, %rd36;
	ld.global.f64 	%fd118, [%rd37];
	fma.rn.f64 	%fd119, %fd118, %fd118, %fd348;
	ld.global.f64 	%fd120, [%rd37+4096];
	fma.rn.f64 	%fd121, %fd120, %fd120, %fd119;
	ld.global.f64 	%fd122, [%rd37+8192];
	fma.rn.f64 	%fd123, %fd122, %fd122, %fd121;
	ld.global.f64 	%fd124, [%rd37+12288];
	fma.rn.f64 	%fd348, %fd124, %fd124, %fd123;
	add.s32 	%r242, %r242, 2048;
$L__BB10_42:
	setp.eq.s32 	%p15, %r36, 0;
	@%p15 bra 	$L__BB10_45;
	cvt.u64.u32 	%rd38, %r242;
	add.s64 	%rd39, %rd83, %rd38;
	shl.b64 	%rd40, %rd39, 3;
	add.s64 	%rd85, %rd2, %rd40;
	neg.s32 	%r245, %r36;
$L__BB10_44:
	.pragma "nounroll";
	ld.global.f64 	%fd125, [%rd85];
	fma.rn.f64 	%fd348, %fd125, %fd125, %fd348;
	add.s64 	%rd85, %rd85, 4096;
	add.s32 	%r245, %r245, 1;
	setp.ne.s32 	%p16, %r245, 0;
	@%p16 bra 	$L__BB10_44;
$L__BB10_45:
	// begin inline asm
	mov.u32 %r53, %laneid;
	// end inline asm
	mov.b64 	%rd41, %fd348;
	mov.b64 	{%r55, %r60}, %rd41;
	mov.b32 	%r61, 1;
	mov.b32 	%r102, 31;
	mov.b32 	%r103, -1;
	// begin inline asm
	shfl.sync.down.b32 %r54, %r55, %r61, %r102, %r103;
	// end inline asm
	// begin inline asm
	shfl.sync.down.b32 %r59, %r60, %r61, %r102, %r103;
	// end inline asm
	mov.b64 	%rd42, {%r54, %r59};
	mov.b64 	%fd126, %rd42;
	setp.gt.s32 	%p17, %r53, 30;
	add.f64 	%fd127, %fd348, %fd126;
	selp.f64 	%fd128, %fd348, %fd127, %p17;
	mov.b64 	%rd43, %fd128;
	mov.b64 	{%r65, %r70}, %rd43;
	mov.b32 	%r71, 2;
	// begin inline asm
	shfl.sync.down.b32 %r64, %r65, %r71, %r102, %r103;
	// end inline asm
	// begin inline asm
	shfl.sync.down.b32 %r69, %r70, %r71, %r102, %r103;
	// end inline asm
	mov.b64 	%rd44, {%r64, %r69};
	mov.b64 	%fd129, %rd44;
	setp.gt.s32 	%p18, %r53, 29;
	add.f64 	%fd130, %fd128, %fd129;
	selp.f64 	%fd131, %fd128, %fd130, %p18;
	mov.b64 	%rd45, %fd131;
	mov.b64 	{%r75, %r80}, %rd45;
	mov.b32 	%r81, 4;
	// begin inline asm
	shfl.sync.down.b32 %r74, %r75, %r81, %r102, %r103;
	// end inline asm
	// begin inline asm
	shfl.sync.down.b32 %r79, %r80, %r81, %r102, %r103;
	// end inline asm
	mov.b64 	%rd46, {%r74, %r79};
	mov.b64 	%fd132, %rd46;
	setp.gt.s32 	%p19, %r53, 27;
	add.f64 	%fd133, %fd131, %fd132;
	selp.f64 	%fd134, %fd131, %fd133, %p19;
	mov.b64 	%rd47, %fd134;
	mov.b64 	{%r85, %r90}, %rd47;
	mov.b32 	%r91, 8;
	// begin inline asm
	shfl.sync.down.b32 %r84, %r85, %r91, %r102, %r103;
	// end inline asm
	// begin inline asm
	shfl.sync.down.b32 %r89, %r90, %r91, %r102, %r103;
	// end inline asm
	mov.b64 	%rd48, {%r84, %r89};
	mov.b64 	%fd135, %rd48;
	setp.gt.s32 	%p20, %r53, 23;
	add.f64 	%fd136, %fd134, %fd135;
	selp.f64 	%fd137, %fd134, %fd136, %p20;
	mov.b64 	%rd49, %fd137;
	mov.b64 	{%r95, %r100}, %rd49;
	mov.b32 	%r101, 16;
	// begin inline asm
	shfl.sync.down.b32 %r94, %r95, %r101, %r102, %r103;
	// end inline asm
	// begin inline asm
	shfl.sync.down.b32 %r99, %r100, %r101, %r102, %r103;
	// end inline asm
	mov.b64 	%rd50, {%r94, %r99};
	mov.b64 	%fd138, %rd50;
	setp.gt.s32 	%p21, %r53, 15;
	add.f64 	%fd38, %fd137, %fd138;
	selp.f64 	%fd349, %fd137, %fd38, %p21;
	setp.ne.s32 	%p22, %r53, 0;
	@%p22 bra 	$L__BB10_47;
	shr.u32 	%r104, %r24, 2;
	and.b32  	%r105, %r104, 248;
	mov.u32 	%r106, _ZZN3cub18CUB_300001_SM_10006detail6reduce28DeviceReduceSingleTileKernelINS2_10policy_hubIdyN4cuda3std3__44plusIdEEE10Policy1000EN6thrust24THRUST_300001_SM_1000_NS10device_ptrIdEEPdyS9_dd6squareEEvT0_T1_T2_T3_T4_T6_E12temp_storage;
	add.s32 	%r107, %r106, %r105;
	st.shared.f64 	[%r107+16], %fd38;
$L__BB10_47:
	bar.sync 	0;
	setp.ne.s32 	%p23, %r24, 0;
	@%p23 bra 	$L__BB10_49;
	ld.shared.f64 	%fd139, [_ZZN3cub18CUB_300001_SM_10006detail6reduce28DeviceReduceSingleTileKernelINS2_10policy_hubIdyN4cuda3std3__44plusIdEEE10Policy1000EN6thrust24THRUST_300001_SM_1000_NS10device_ptrIdEEPdyS9_dd6squareEEvT0_T1_T2_T3_T4_T6_E12temp_storage+24];
	add.f64 	%fd140, %fd349, %fd139;
	ld.shared.f64 	%fd141, [_ZZN3cub18CUB_300001_SM_10006detail6reduce28DeviceReduceSingleTileKernelINS2_10policy_hubIdyN4cuda3std3__44plusIdEEE10Policy1000EN6thrust24THRUST_300001_SM_1000_NS10device_ptrIdEEPdyS9_dd6squareEEvT0_T1_T2_T3_T4_T6_E12temp_storage+32];
	add.f64 	%fd142, %fd140, %fd141;
	ld.shared.f64 	%fd143, [_ZZN3cub18CUB_300001_SM_10006detail6reduce28DeviceReduceSingleTileKernelINS2_10policy_hubIdyN4cuda3std3__44plusIdEEE10Policy1000EN6thrust24THRUST_300001_SM_1000_NS10device_ptrIdEEPdyS9_dd6squareEEvT0_T1_T2_T3_T4_T6_E12temp_storage+40];
	add.f64 	%fd144, %fd142, %fd143;
	ld.shared.f64 	%fd145, [_ZZN3cub18CUB_300001_SM_10006detail6reduce28DeviceReduceSingleTileKernelINS2_10policy_hubIdyN4cuda3std3__44plusIdEEE10Policy1000EN6thrust24THRUST_300001_SM_1000_NS10device_ptrIdEEPdyS9_dd6squareEEvT0_T1_T2_T3_T4_T6_E12temp_storage+48];
	add.f64 	%fd146, %fd144, %fd145;
	ld.shared.f64 	%fd147, [_ZZN3cub18CUB_300001_SM_10006detail6reduce28DeviceReduceSingleTileKernelINS2_10policy_hubIdyN4cuda3std3__44plusIdEEE10Policy1000EN6thrust24THRUST_300001_SM_1000_NS10device_ptrIdEEPdyS9_dd6squareEEvT0_T1_T2_T3_T4_T6_E12temp_storage+56];
	add.f64 	%fd148, %fd146, %fd147;
	ld.shared.f64 	%fd149, [_ZZN3cub18CUB_300001_SM_10006detail6reduce28DeviceReduceSingleTileKernelINS2_10policy_hubIdyN4cuda3std3__44plusIdEEE10Policy1000EN6thrust24THRUST_300001_SM_1000_NS10device_ptrIdEEPdyS9_dd6squareEEvT0_T1_T2_T3_T4_T6_E12temp_storage+64];
	add.f64 	%fd150, %fd148, %fd149;
	ld.shared.f64 	%fd151, [_ZZN3cub18CUB_300001_SM_10006detail6reduce28DeviceReduceSingleTileKernelINS2_10policy_hubIdyN4cuda3std3__44plusIdEEE10Policy1000EN6thrust24THRUST_300001_SM_1000_NS10device_ptrIdEEPdyS9_dd6squareEEvT0_T1_T2_T3_T4_T6_E12temp_storage+72];
	add.f64 	%fd152, %fd150, %fd151;
	ld.shared.f64 	%fd153, [_ZZN3cub18CUB_300001_SM_10006detail6reduce28DeviceReduceSingleTileKernelINS2_10policy_hubIdyN4cuda3std3__44plusIdEEE10Policy1000EN6thrust24THRUST_300001_SM_1000_NS10device_ptrIdEEPdyS9_dd6squareEEvT0_T1_T2_T3_T4_T6_E12temp_storage+80];
	add.f64 	%fd154, %fd152, %fd153;
	ld.shared.f64 	%fd155, [_ZZN3cub18CUB_300001_SM_10006detail6reduce28DeviceReduceSingleTileKernelINS2_10policy_hubIdyN4cuda3std3__44plusIdEEE10Policy1000EN6thrust24THRUST_300001_SM_1000_NS10device_ptrIdEEPdyS9_dd6squareEEvT0_T1_T2_T3_T4_T6_E12temp_storage+88];
	add.f64 	%fd156, %fd154, %fd155;
	ld.shared.f64 	%fd157, [_ZZN3cub18CUB_300001_SM_10006detail6reduce28DeviceReduceSingleTileKernelINS2_10policy_hubIdyN4cuda3std3__44plusIdEEE10Policy1000EN6thrust24THRUST_300001_SM_1000_NS10device_ptrIdEEPdyS9_dd6squareEEvT0_T1_T2_T3_T4_T6_E12temp_storage+96];
	add.f64 	%fd158, %fd156, %fd157;
	ld.shared.f64 	%fd159, [_ZZN3cub18CUB_300001_SM_10006detail6reduce28DeviceReduceSingleTileKernelINS2_10policy_hubIdyN4cuda3std3__44plusIdEEE10Policy1000EN6thrust24THRUST_300001_SM_1000_NS10device_ptrIdEEPdyS9_dd6squareEEvT0_T1_T2_T3_T4_T6_E12temp_storage+104];
	add.f64 	%fd160, %fd158, %fd159;
	ld.shared.f64 	%fd161, [_ZZN3cub18CUB_300001_SM_10006detail6reduce28DeviceReduceSingleTileKernelINS2_10policy_hubIdyN4cuda3std3__44plusIdEEE10Policy1000EN6thrust24THRUST_300001_SM_1000_NS10device_ptrIdEEPdyS9_dd6squareEEvT0_T1_T2_T3_T4_T6_E12temp_storage+112];
	add.f64 	%fd162, %fd160, %fd161;
	ld.shared.f64 	%fd163, [_ZZN3cub18CUB_300001_SM_10006detail6reduce28DeviceReduceSingleTileKernelINS2_10policy_hubIdyN4cuda3std3__44plusIdEEE10Policy1000EN6thrust24THRUST_300001_SM_1000_NS10device_ptrIdEEPdyS9_dd6squareEEvT0_T1_T2_T3_T4_T6_E12temp_storage+120];
	add.f64 	%fd164, %fd162, %fd163;
	ld.shared.f64 	%fd165, [_ZZN3cub18CUB_300001_SM_10006detail6reduce28DeviceReduceSingleTileKernelINS2_10policy_hubIdyN4cuda3std3__44plusIdEEE10Policy1000EN6thrust24THRUST_300001_SM_1000_NS10device_ptrIdEEPdyS9_dd6squareEEvT0_T1_T2_T3_T4_T6_E12temp_storage+128];
	add.f64 	%fd166, %fd164, %fd165;
	ld.shared.f64 	%fd167, [_ZZN3cub18CUB_300001_SM_10006detail6reduce28DeviceReduceSingleTileKernelINS2_10policy_hubIdyN4cuda3std3__44plusIdEEE10Policy1000EN6thrust24THRUST_300001_SM_1000_NS10device_ptrIdEEPdyS9_dd6squareEEvT0_T1_T2_T3_T4_T6_E12temp_storage+136];
	add.f64 	%fd349, %fd166, %fd167;
$L__BB10_49:
	mov.u32 	%r230, %tid.x;
	setp.ne.s32 	%p65, %r230, 0;
	@%p65 bra 	$L__BB10_51;
	add.f64 	%fd327, %fd42, %fd349;
	st.global.f64 	[%rd1], %fd327;
$L__BB10_51:
	ret;

}
	// .globl	_ZN3cub18CUB_300001_SM_10006detail6reduce18DeviceReduceKernelINS2_10policy_hubIdyN4cuda3std3__44plusIdEEE10Policy1000EN6thrust24THRUST_300001_SM_1000_NS10device_ptrIdEEyS9_d6squareEEvT0_PT3_T1_NS0_13GridEvenShareISK_EET2_T4_
.visible .entry _ZN3cub18CUB_300001_SM_10006detail6reduce18DeviceReduceKernelINS2_10policy_hubIdyN4cuda3std3__44plusIdEEE10Policy1000EN6thrust24THRUST_300001_SM_1000_NS10device_ptrIdEEyS9_d6squareEEvT0_PT3_T1_NS0_13GridEvenShareISK_EET2_T4_(
	.param .align 8 .b8 _ZN3cub18CUB_300001_SM_10006detail6reduce18DeviceReduceKernelINS2_10policy_hubIdyN4cuda3std3__44plusIdEEE10Policy1000EN6thrust24THRUST_300001_SM_1000_NS10device_ptrIdEEyS9_d6squareEEvT0_PT3_T1_NS0_13GridEvenShareISK_EET2_T4__param_0[8],
	.param .u64 .ptr .align 1 _ZN3cub18CUB_300001_SM_10006detail6reduce18DeviceReduceKernelINS2_10policy_hubIdyN4cuda3std3__44plusIdEEE10Policy1000EN6thrust24THRUST_300001_SM_1000_NS10device_ptrIdEEyS9_d6squareEEvT0_PT3_T1_NS0_13GridEvenShareISK_EET2_T4__param_1,
	.param .u64 _ZN3cub18CUB_300001_SM_10006detail6reduce18DeviceReduceKernelINS2_10policy_hubIdyN4cuda3std3__44plusIdEEE10Policy1000EN6thrust24THRUST_300001_SM_1000_NS10device_ptrIdEEyS9_d6squareEEvT0_PT3_T1_NS0_13GridEvenShareISK_EET2_T4__param_2,
	.param .align 8 .b8 _ZN3cub18CUB_300001_SM_10006detail6reduce18DeviceReduceKernelINS2_10policy_hubIdyN4cuda3std3__44plusIdEEE10Policy1000EN6thrust24THRUST_300001_SM_1000_NS10device_ptrIdEEyS9_d6squareEEvT0_PT3_T1_NS0_13GridEvenShareISK_EET2_T4__param_3[72],
	.param .align 1 .b8 _ZN3cub18CUB_300001_SM_10006detail6reduce18DeviceReduceKernelINS2_10policy_hubIdyN4cuda3std3__44plusIdEEE10Policy1000EN6thrust24THRUST_300001_SM_1000_NS10device_ptrIdEEyS9_d6squareEEvT0_PT3_T1_NS0_13GridEvenShareISK_EET2_T4__param_4[1],
	.param .align 1 .b8 _ZN3cub18CUB_300001_SM_10006detail6reduce18DeviceReduceKernelINS2_10policy_hubIdyN4cuda3std3__44plusIdEEE10Policy1000EN6thrust24THRUST_300001_SM_1000_NS10device_ptrIdEEyS9_d6squareEEvT0_PT3_T1_NS0_13GridEvenShareISK_EET2_T4__param_5[1]
)
.maxntid 512
{
	.reg .pred 	%p<65>;
	.reg .b16 	%rs<4>;
	.reg .b32 	%r<279>;
	.reg .b64 	%rd<105>;
	.reg .b64 	%fd<346>;
	// demoted variable
	.shared .align 8 .b8 _ZZN3cub18CUB_300001_SM_10006detail6reduce18DeviceReduceKernelINS2_10policy_hubIdyN4cuda3std3__44plusIdEEE10Policy1000EN6thrust24THRUST_300001_SM_1000_NS10device_ptrIdEEyS9_d6squareEEvT0_PT3_T1_NS0_13GridEvenShareISK_EET2_T4_E12temp_storage[152];
	ld.param.u64 	%rd1, [_ZN3cub18CUB_300001_SM_10006detail6reduce18DeviceReduceKernelINS2_10policy_hubIdyN4cuda3std3__44plusIdEEE10Policy1000EN6thrust24THRUST_300001_SM_1000_NS10device_ptrIdEEyS9_d6squareEEvT0_PT3_T1_NS0_13GridEvenShareISK_EET2_T4__param_3+32];
	ld.param.u32 	%r1, [_ZN3cub18CUB_300001_SM_10006detail6reduce18DeviceReduceKernelINS2_10policy_hubIdyN4cuda3std3__44plusIdEEE10Policy1000EN6thrust24THRUST_300001_SM_1000_NS10device_ptrIdEEyS9_d6squareEEvT0_PT3_T1_NS0_13GridEvenShareISK_EET2_T4__param_3+40];
	ld.param.u64 	%rd25, [_ZN3cub18CUB_300001_SM_10006detail6reduce18DeviceReduceKernelINS2_10policy_hubIdyN4cuda3std3__44plusIdEEE10Policy1000EN6thrust24THRUST_300001_SM_1000_NS10device_ptrIdEEyS9_d6squareEEvT0_PT3_T1_NS0_13GridEvenShareISK_EET2_T4__param_0];
	cvta.to.global.u64 	%rd2, %rd25;
	mov.u32 	%r2, %ctaid.x;
	mul.lo.s32 	%r50, %r1, 3584;
	cvt.s64.s32 	%rd3, %r50;
	mul.lo.s32 	%r51, %r2, 3584;
	cvt.u64.u32 	%rd4, %r51;
	sub.s64 	%rd5, %rd1, %rd4;
	setp.gt.u64 	%p1, %rd5, 3583;
	@%p1 bra 	$L__BB11_25;
	cvt.u32.u64 	%r135, %rd4;
	cvt.u32.u64 	%r3, %rd1;
	sub.s32 	%r4, %r3, %r135;
	mov.u32 	%r5, %tid.x;
	setp.ge.s32 	%p23, %r5, %r4;
	mov.f64 	%fd334, 0d0000000000000000;
	mov.u32 	%r266, %r5;
	@%p23 bra 	$L__BB11_3;
	add.s32 	%r137, %r135, %r5;
	mul.wide.u32 	%rd58, %r137, 8;
	add.s64 	%rd59, %rd2, %rd58;
	ld.global.f64 	%fd167, [%rd59];
	mul.f64 	%fd334, %fd167, %fd167;
	add.s32 	%r266, %r5, 512;
$L__BB11_3:
	setp.ge.s32 	%p24, %r266, %r4;
	@%p24 bra 	$L__BB11_16;
	not.b32 	%r139, %r266;
	add.s32 	%r140, %r139, %r3;
	sub.s32 	%r141, %r140, %r135;
	shr.u32 	%r142, %r141, 9;
	add.s32 	%r8, %r142, 1;
	and.b32  	%r9, %r8, 15;
	setp.lt.u32 	%p25, %r141, 7680;
	@%p25 bra 	$L__BB11_7;
	and.b32  	%r143, %r8, 16777200;
	neg.s32 	%r264, %r143;
	mul.wide.u32 	%rd60, %r2, 28672;
	mul.wide.u32 	%rd61, %r266, 8;
	add.s64 	%rd62, %rd60, %rd61;
	add.s64 	%rd63, %rd62, %rd2;
	add.s64 	%rd99, %rd63, 32768;
$L__BB11_6:
	.pragma "nounroll";
	ld.global.f64 	%fd169, [%rd99+-32768];
	fma.rn.f64 	%fd170, %fd169, %fd169, %fd334;
	ld.global.f64 	%fd171, [%rd99+-28672];
	fma.rn.f64 	%fd172, %fd171, %fd171, %fd170;
	ld.global.f64 	%fd173, [%rd99+-24576];
	fma.rn.f64 	%fd174, %fd173, %fd173, %fd172;
	ld.global.f64 	%fd175, [%rd99+-20480];
	fma.rn.f64 	%fd176, %fd175, %fd175, %fd174;
	ld.global.f64 	%fd177, [%rd99+-16384];
	fma.rn.f64 	%fd178, %fd177, %fd177, %fd176;
	ld.global.f64 	%fd179, [%rd99+-12288];
	fma.rn.f64 	%fd180, %fd179, %fd179, %fd178;
	ld.global.f64 	%fd181, [%rd99+-8192];
	fma.rn.f64 	%fd182, %fd181, %fd181, %fd180;
	ld.global.f64 	%fd183, [%rd99+-4096];
	fma.rn.f64 	%fd184, %fd183, %fd183, %fd182;
	ld.global.f64 	%fd185, [%rd99];
	fma.rn.f64 	%fd186, %fd185, %fd185, %fd184;
	ld.global.f64 	%fd187, [%rd99+4096];
	fma.rn.f64 	%fd188, %fd187, %fd187, %fd186;
	ld.global.f64 	%fd189, [%rd99+8192];
	fma.rn.f64 	%fd190, %fd189, %fd189, %fd188;
	ld.global.f64 	%fd191, [%rd99+12288];
	fma.rn.f64 	%fd192, %fd191, %fd191, %fd190;
	ld.global.f64 	%fd193, [%rd99+16384];
	fma.rn.f64 	%fd194, %fd193, %fd193, %fd192;
	ld.global.f64 	%fd195, [%rd99+20480];
	fma.rn.f64 	%fd196, %fd195, %fd195, %fd194;
	ld.global.f64 	%fd197, [%rd99+24576];
	fma.rn.f64 	%fd198, %fd197, %fd197, %fd196;
	ld.global.f64 	%fd199, [%rd99+28672];
	fma.rn.f64 	%fd334, %fd199, %fd199, %fd198;
	add.s32 	%r266, %r266, 8192;
	add.s32 	%r264, %r264, 16;
	add.s64 	%rd99, %rd99, 65536;
	setp.ne.s32 	%p26, %r264, 0;
	@%p26 bra 	$L__BB11_6;
$L__BB11_7:
	setp.eq.s32 	%p27, %r9, 0;
	@%p27 bra 	$L__BB11_16;
	and.b32  	%r16, %r8, 7;
	setp.lt.u32 	%p28, %r9, 8;
	@%p28 bra 	$L__BB11_10;
	cvt.s64.s32 	%rd64, %r266;
	add.s64 	%rd65, %rd64, %rd4;
	shl.b64 	%rd66, %rd65, 3;
	add.s64 	%rd67, %rd2, %rd66;
	ld.global.f64 	%fd201, [%rd67];
	fma.rn.f64 	%fd202, %fd201, %fd201, %fd334;
	ld.global.f64 	%fd203, [%rd67+4096];
	fma.rn.f64 	%fd204, %fd203, %fd203, %fd202;
	ld.global.f64 	%fd205, [%rd67+8192];
	fma.rn.f64 	%fd206, %fd205, %fd205, %fd204;
	ld.global.f64 	%fd207, [%rd67+12288];
	fma.rn.f64 	%fd208, %fd207, %fd207, %fd206;
	ld.global.f64 	%fd209, [%rd67+16384];
	fma.rn.f64 	%fd210, %fd209, %fd209, %fd208;
	ld.global.f64 	%fd211, [%rd67+20480];
	fma.rn.f64 	%fd212, %fd211, %fd211, %fd210;
	ld.global.f64 	%fd213, [%rd67+24576];
	fma.rn.f64 	%fd214, %fd213, %fd213, %fd212;
	ld.global.f64 	%fd215, [%rd67+28672];
	fma.rn.f64 	%fd334, %fd215, %fd215, %fd214;
	add.s32 	%r266, %r266, 4096;
$L__BB11_10:
	setp.eq.s32 	%p29, %r16, 0;
	@%p29 bra 	$L__BB11_16;
	and.b32  	%r19, %r8, 3;
	setp.lt.u32 	%p30, %r16, 4;
	@%p30 bra 	$L__BB11_13;
	cvt.s64.s32 	%rd68, %r266;
	add.s64 	%rd69, %rd68, %rd4;
	shl.b64 	%rd70, %rd69, 3;
	add.s64 	%rd71, %rd2, %rd70;
	ld.global.f64 	%fd217, [%rd71];
	fma.rn.f64 	%fd218, %fd217, %fd217, %fd334;
	ld.global.f64 	%fd219, [%rd71+4096];
	fma.rn.f64 	%fd220, %fd219, %fd219, %fd218;
	ld.global.f64 	%fd221, [%rd71+8192];
	fma.rn.f64 	%fd222, %fd221, %fd221, %fd220;
	ld.global.f64 	%fd223, [%rd71+12288];
	fma.rn.f64 	%fd334, %fd223, %fd223, %fd222;
	add.s32 	%r266, %r266, 2048;
$L__BB11_13:
	setp.eq.s32 	%p31, %r19, 0;
	@%p31 bra 	$L__BB11_16;
	mul.wide.u32 	%rd72, %r2, 28672;
	add.s64 	%rd9, %rd2, %rd72;
	neg.s32 	%r269, %r19;
$L__BB11_15:
	.pragma "nounroll";
	mul.wide.s32 	%rd73, %r266, 8;
	add.s64 	%rd74, %rd9, %rd73;
	ld.global.f64 	%fd224, [%rd74];
	fma.rn.f64 	%fd334, %fd224, %fd224, %fd334;
	add.s32 	%r266, %r266, 512;
	add.s32 	%r269, %r269, 1;
	setp.ne.s32 	%p32, %r269, 0;
	@%p32 bra 	$L__BB11_15;
$L__BB11_16:
	setp.lt.s32 	%p33, %r4, 512;
	@%p33 bra 	$L__BB11_21;
	// begin inline asm
	mov.u32 %r207, %laneid;
	// end inline asm
	mov.b64 	%rd85, %fd334;
	mov.b64 	{%r209, %r214}, %rd85;
	mov.b32 	%r215, 1;
	mov.b32 	%r256, 31;
	mov.b32 	%r257, -1;
	// begin inline asm
	shfl.sync.down.b32 %r208, %r209, %r215, %r256, %r257;
	// end inline asm
	// begin inline asm
	shfl.sync.down.b32 %r213, %r214, %r215, %r256, %r257;
	// end inline asm
	mov.b64 	%rd86, {%r208, %r213};
	mov.b64 	%fd283, %rd86;
	setp.gt.s32 	%p57, %r207, 30;
	add.f64 	%fd284, %fd334, %fd283;
	selp.f64 	%fd285, %fd334, %fd284, %p57;
	mov.b64 	%rd87, %fd285;
	mov.b64 	{%r219, %r224}, %rd87;
	mov.b32 	%r225, 2;
	// begin inline asm
	shfl.sync.down.b32 %r218, %r219, %r225, %r256, %r257;
	// end inline asm
	// begin inline asm
	shfl.sync.down.b32 %r223, %r224, %r225, %r256, %r257;
	// end inline asm
	mov.b64 	%rd88, {%r218, %r223};
	mov.b64 	%fd286, %rd88;
	setp.gt.s32 	%p58, %r207, 29;
	add.f64 	%fd287, %fd285, %fd286;
	selp.f64 	%fd288, %fd285, %fd287, %p58;
	mov.b64 	%rd89, %fd288;
	mov.b64 	{%r229, %r234}, %rd89;
	mov.b32 	%r235, 4;
	// begin inline asm
	shfl.sync.down.b32 %r228, %r229, %r235, %r256, %r257;
	// end inline asm
	// begin inline asm
	shfl.sync.down.b32 %r233, %r234, %r235, %r256, %r257;
	// end inline asm
	mov.b64 	%rd90, {%r228, %r233};
	mov.b64 	%fd289, %rd90;
	setp.gt.s32 	%p59, %r207, 27;
	add.f64 	%fd290, %fd288, %fd289;
	selp.f64 	%fd291, %fd288, %fd290, %p59;
	mov.b64 	%rd91, %fd291;
	mov.b64 	{%r239, %r244}, %rd91;
	mov.b32 	%r245, 8;
	// begin inline asm
	shfl.sync.down.b32 %r238, %r239, %r245, %r256, %r257;
	// end inline asm
	// begin inline asm
	shfl.sync.down.b32 %r243, %r244, %r245, %r256, %r257;
	// end inline asm
	mov.b64 	%rd92, {%r238, %r243};
	mov.b64 	%fd292, %rd92;
	setp.gt.s32 	%p60, %r207, 23;
	add.f64 	%fd293, %fd291, %fd292;
	selp.f64 	%fd294, %fd291, %fd293, %p60;
	mov.b64 	%rd93, %fd294;
	mov.b64 	{%r249, %r254}, %rd93;
	mov.b32 	%r255, 16;
	// begin inline asm
	shfl.sync.down.b32 %r248, %r249, %r255, %r256, %r257;
	// end inline asm
	// begin inline asm
	shfl.sync.down.b32 %r253, %r254, %r255, %r256, %r257;
	// end inline asm
	mov.b64 	%rd94, {%r248, %r253};
	mov.b64 	%fd295, %rd94;
	setp.gt.s32 	%p61, %r207, 15;
	add.f64 	%fd16, %fd294, %fd295;
	selp.f64 	%fd345, %fd294, %fd16, %p61;
	setp.ne.s32 	%p62, %r207, 0;
	@%p62 bra 	$L__BB11_19;
	shr.u32 	%r258, %r5, 2;
	and.b32  	%r259, %r258, 248;
	mov.u32 	%r260, _ZZN3cub18CUB_300001_SM_10006detail6reduce18DeviceReduceKernelINS2_10policy_hubIdyN4cuda3std3__44plusIdEEE10Policy1000EN6thrust24THRUST_300001_SM_1000_NS10device_ptrIdEEyS9_d6squareEEvT0_PT3_T1_NS0_13GridEvenShareISK_EET2_T4_E12temp_storage;
	add.s32 	%r261, %r260, %r259;
	st.shared.f64 	[%r261+16], %fd16;
$L__BB11_19:
	bar.sync 	0;
	setp.ne.s32 	%p63, %r5, 0;
	@%p63 bra 	$L__BB11_46;
	ld.shared.f64 	%fd296, [_ZZN3cub18CUB_300001_SM_10006detail6reduce18DeviceReduceKernelINS2_10policy_hubIdyN4cuda3std3__44plusIdEEE10Policy1000EN6thrust24THRUST_300001_SM_1000_NS10device_ptrIdEEyS9_d6squareEEvT0_PT3_T1_NS0_13GridEvenShareISK_EET2_T4_E12temp_storage+24];
	add.f64 	%fd297, %fd345, %fd296;
	ld.shared.f64 	%fd298, [_ZZN3cub18CUB_300001_SM_10006detail6reduce18DeviceReduceKernelINS2_10policy_hubIdyN4cuda3std3__44plusIdEEE10Policy1000EN6thrust24THRUST_300001_SM_1000_NS10device_ptrIdEEyS9_d6squareEEvT0_PT3_T1_NS0_13GridEvenShareISK_EET2_T4_E12temp_storage+32];
	add.f64 	%fd299, %fd297, %fd298;
	ld.shared.f64 	%fd300, [_ZZN3cub18CUB_300001_SM_10006detail6reduce18DeviceReduceKernelINS2_10policy_hubIdyN4cuda3std3__44plusIdEEE10Policy1000EN6thrust24THRUST_300001_SM_1000_NS10device_ptrIdEEyS9_d6squareEEvT0_PT3_T1_NS0_13GridEvenShareISK_EET2_T4_E12temp_storage+40];
	add.f64 	%fd301, %fd299, %fd300;
	ld.shared.f64 	%fd302, [_ZZN3cub18CUB_300001_SM_10006detail6reduce18DeviceReduceKernelINS2_10policy_hubIdyN4cuda3std3__44plusIdEEE10Policy1000EN6thrust24THRUST_300001_SM_1000_NS10device_ptrIdEEyS9_d6squareEEvT0_PT3_T1_NS0_13GridEvenShareISK_EET2_T4_E12temp_storage+48];
	add.f64 	%fd303, %fd301, %fd302;
	ld.shared.f64 	%fd304, [_ZZN3cub18CUB_300001_SM_10006detail6reduce18DeviceReduceKernelINS2_10policy_hubIdyN4cuda3std3__44plusIdEEE10Policy1000EN6thrust24THRUST_300001_SM_1000_NS10device_ptrIdEEyS9_d6squareEEvT0_PT3_T1_NS0_13GridEvenShareISK_EET2_T4_E12temp_storage+56];
	add.f64 	%fd305, %fd303, %fd304;
	ld.shared.f64 	%fd306, [_ZZN3cub18CUB_300001_SM_10006detail6reduce18DeviceReduceKernelINS2_10policy_hubIdyN4cuda3std3__44plusIdEEE10Policy1000EN6thrust24THRUST_300001_SM_1000_NS10device_ptrIdEEyS9_d6squareEEvT0_PT3_T1_NS0_13GridEvenShareISK_EET2_T4_E12temp_storage+64];
	add.f64 	%fd307, %fd305, %fd306;
	ld.shared.f64 	%fd308, [_ZZN3cub18CUB_300001_SM_10006detail6reduce18DeviceReduceKernelINS2_10policy_hubIdyN4cuda3std3__44plusIdEEE10Policy1000EN6thrust24THRUST_300001_SM_1000_NS10device_ptrIdEEyS9_d6squareEEvT0_PT3_T1_NS0_13GridEvenShareISK_EET2_T4_E12temp_storage+72];
	add.f64 	%fd309, %fd307, %fd308;
	ld.shared.f64 	%fd310, [_ZZN3cub18CUB_300001_SM_10006detail6reduce18DeviceReduceKernelINS2_10policy_hubIdyN4cuda3std3__44plusIdEEE10Policy1000EN6thrust24THRUST_300001_SM_1000_NS10device_ptrIdEEyS9_d6squareEEvT0_PT3_T1_NS0_13GridEvenShareISK_EET2_T4_E12temp_storage+80];
	add.f64 	%fd311, %fd309, %fd310;
	ld.shared.f64 	%fd312, [_ZZN3cub18CUB_300001_SM_10006detail6reduce18DeviceReduceKernelINS2_10policy_hubIdyN4cuda3std3__44plusIdEEE10Policy1000EN6thrust24THRUST_300001_SM_1000_NS10device_ptrIdEEyS9_d6squareEEvT0_PT3_T1_NS0_13GridEvenShareISK_EET2_T4_E12temp_storage+88];
	add.f64 	%fd313, %fd311, %fd312;
	ld.shared.f64 	%fd314, [_ZZN3cub18CUB_300001_SM_10006detail6reduce18DeviceReduceKernelINS2_10policy_hubIdyN4cuda3std3__44plusIdEEE10Policy1000EN6thrust24THRUST_300001_SM_1000_NS10device_ptrIdEEyS9_d6squareEEvT0_PT3_T1_NS0_13GridEvenShareISK_EET2_T4_E12temp_storage+96];
	add.f64 	%fd315, %fd313, %fd314;
	ld.shared.f64 	%fd316, [_ZZN3cub18CUB_300001_SM_10006detail6reduce18DeviceReduceKernelINS2_10policy_hubIdyN4cuda3std3__44plusIdEEE10Policy1000EN6thrust24THRUST_300001_SM_1000_NS10device_ptrIdEEyS9_d6squareEEvT0_PT3_T1_NS0_13GridEvenShareISK_EET2_T4_E12temp_storage+104];
	add.f64 	%fd317, %fd315, %fd316;
	ld.shared.f64 	%fd318, [_ZZN3cub18CUB_300001_SM_10006detail6reduce18DeviceReduceKernelINS2_10policy_hubIdyN4cuda3std3__44plusIdEEE10Policy1000EN6thrust24THRUST_300001_SM_1000_NS10device_ptrIdEEyS9_d6squareEEvT0_PT3_T1_NS0_13GridEvenShareISK_EET2_T4_E12temp_storage+112];
	add.f64 	%fd319, %fd317, %fd318;
	ld.shared.f64 	%fd320, [_ZZN3cub18CUB_300001_SM_10006detail6reduce18DeviceReduceKernelINS2_10policy_hubIdyN4cuda3std3__44plusIdEEE10Policy1000EN6thrust24THRUST_300001_SM_1000_NS10device_ptrIdEEyS9_d6squareEEvT0_PT3_T1_NS0_13GridEvenShareISK_EET2_T4_E12temp_storage+120];
	add.f64 	%fd321, %fd319, %fd320;
	ld.shared.f64 	%fd322, [_ZZN3cub18CUB_300001_SM_10006detail6reduce18DeviceReduceKernelINS2_10policy_hubIdyN4cuda3std3__44plusIdEEE10Policy1000EN6thrust24THRUST_300001_SM_1000_NS10device_ptrIdEEyS9_d6squareEEvT0_PT3_T1_NS0_13GridEvenShareISK_EET2_T4_E12temp_storage+128];
	add.f64 	%fd323, %fd321, %fd322;
	ld.shared.f64 	%fd324, [_ZZN3cub18CUB_300001_SM_10006detail6reduce18DeviceReduceKernelINS2_10policy_hubIdyN4cuda3std3__44plusIdEEE10Policy1000EN6thrust24THRUST_300001_SM_1000_NS10device_ptrIdEEyS9_d6squareEEvT0_PT3_T1_NS0_13GridEvenShareISK_EET2_T4_E12temp_storage+136];
	add.f64 	%fd345, %fd323, %fd324;
	bra.uni 	$L__BB11_46;
$L__BB11_21:
	// begin inline asm
	mov.u32 %r144, %laneid;
	// end inline asm
	and.b32  	%r195, %r5, 992;
	add.s32 	%r196, %r195, 32;
	setp.gt.s32 	%p34, %r196, %r4;
	not.b32 	%r197, %r195;
	add.s32 	%r198, %r4, %r197;
	selp.b32 	%r193, %r198, 31, %p34;
	mov.b64 	%rd75, %fd334;
	mov.b64 	{%r146, %r151}, %rd75;
	mov.b32 	%r152, 1;
	mov.b32 	%r194, -1;
	// begin inline asm
	shfl.sync.down.b32 %r145, %r146, %r152, %r193, %r194;
	// end inline asm
	// begin inline asm
	shfl.sync.down.b32 %r150, %r151, %r152, %r193, %r194;
	// end inline asm
	mov.b64 	%rd76, {%r145, %r150};
	mov.b64 	%fd225, %rd76;
	setp.lt.s32 	%p35, %r144, %r193;
	add.f64 	%fd226, %fd334, %fd225;
	selp.f64 	%fd227, %fd226, %fd334, %p35;
	mov.b64 	%rd77, %fd227;
	mov.b64 	{%r156, %r161}, %rd77;
	mov.b32 	%r162, 2;
	// begin inline asm
	shfl.sync.down.b32 %r155, %r156, %r162, %r193, %r194;
	// end inline asm
	// begin inline asm
	shfl.sync.down.b32 %r160, %r161, %r162, %r193, %r194;
	// end inline asm
	mov.b64 	%rd78, {%r155, %r160};
	mov.b64 	%fd228, %rd78;
	add.s32 	%r199, %r144, 2;
	setp.gt.s32 	%p36, %r199, %r193;
	add.f64 	%fd229, %fd227, %fd228;
	selp.f64 	%fd230, %fd227, %fd229, %p36;
	mov.b64 	%rd79, %fd230;
	mov.b64 	{%r166, %r171}, %rd79;
	mov.b32 	%r172, 4;
	// begin inline asm
	shfl.sync.down.b32 %r165, %r166, %r172, %r193, %r194;
	// end inline asm
	// begin inline asm
	shfl.sync.down.b32 %r170, %r171, %r172, %r193, %r194;
	// end inline asm
	mov.b64 	%rd80, {%r165, %r170};
	mov.b64 	%fd231, %rd80;
	add.s32 	%r200, %r144, 4;
	setp.gt.s32 	%p37, %r200, %r193;
	add.f64 	%fd232, %fd230, %fd231;
	selp.f64 	%fd233, %fd230, %fd232, %p37;
	mov.b64 	%rd81, %fd233;
	mov.b64 	{%r176, %r181}, %rd81;
	mov.b32 	%r182, 8;
	// begin inline asm
	shfl.sync.down.b32 %r175, %r176, %r182, %r193, %r194;
	// end inline asm
	// begin inline asm
	shfl.sync.down.b32 %r180, %r181, %r182, %r193, %r194;
	// end inline asm
	mov.b64 	%rd82, {%r175, %r180};
	mov.b64 	%fd234, %rd82;
	add.s32 	%r201, %r144, 8;
	setp.gt.s32 	%p38, %r201, %r193;
	add.f64 	%fd235, %fd233, %fd234;
	selp.f64 	%fd236, %fd233, %fd235, %p38;
	mov.b64 	%rd83, %fd236;
	mov.b64 	{%r186, %r191}, %rd83;
	mov.b32 	%r192, 16;
	// begin inline asm
	shfl.sync.down.b32 %r185, %r186, %r192, %r193, %r194;
	// end inline asm
	// begin inline asm
	shfl.sync.down.b32 %r190, %r191, %r192, %r193, %r194;
	// end inline asm
	mov.b64 	%rd84, {%r185, %r190};
	mov.b64 	%fd237, %rd84;
	add.s32 	%r202, %r144, 16;
	setp.gt.s32 	%p39, %r202, %r193;
	add.f64 	%fd238, %fd236, %fd237;
	selp.f64 	%fd345, %fd236, %fd238, %p39;
	setp.ne.s32 	%p40, %r144, 0;
	@%p40 bra 	$L__BB11_23;
	shr.u32 	%r203, %r5, 2;
	and.b32  	%r204, %r203, 248;
	mov.u32 	%r205, _ZZN3cub18CUB_300001_SM_10006detail6reduce18DeviceReduceKernelINS2_10policy_hubIdyN4cuda3std3__44plusIdEEE10Policy1000EN6thrust24THRUST_300001_SM_1000_NS10device_ptrIdEEyS9_d6squareEEvT0_PT3_T1_NS0_13GridEvenShareISK_EET2_T4_E12temp_storage;
	add.s32 	%r206, %r205, %r204;
	st.shared.f64 	[%r206+16], %fd345;
$L__BB11_23:
	bar.sync 	0;
	setp.ne.s32 	%p41, %r5, 0;
	@%p41 bra 	$L__BB11_46;
	setp.gt.s32 	%p42, %r4, 32;
	ld.shared.f64 	%fd239, [_ZZN3cub18CUB_300001_SM_10006detail6reduce18DeviceReduceKernelINS2_10policy_hubIdyN4cuda3std3__44plusIdEEE10Policy1000EN6thrust24THRUST_300001_SM_1000_NS10device_ptrIdEEyS9_d6squareEEvT0_PT3_T1_NS0_13GridEvenShareISK_EET2_T4_E12temp_storage+24];
	add.f64 	%fd240, %fd345, %fd239;
	selp.f64 	%fd241, %fd240, %fd345, %p42;
	setp.gt.s32 	%p43, %r4, 64;
	ld.shared.f64 	%fd242, [_ZZN3cub18CUB_300001_SM_10006detail6reduce18DeviceReduceKernelINS2_10policy_hubIdyN4cuda3std3__44plusIdEEE10Policy1000EN6thrust24THRUST_300001_SM_1000_NS10device_ptrIdEEyS9_d6squareEEvT0_PT3_T1_NS0_13GridEvenShareISK_EET2_T4_E12temp_storage+32];
	add.f64 	%fd243, %fd242, %fd241;
	selp.f64 	%fd244, %fd243, %fd241, %p43;
	setp.gt.s32 	%p44, %r4, 96;
	ld.shared.f64 	%fd245, [_ZZN3cub18CUB_300001_SM_10006detail6reduce18DeviceReduceKernelINS2_10policy_hubIdyN4cuda3std3__44plusIdEEE10Policy1000EN6thrust24THRUST_300001_SM_1000_NS10device_ptrIdEEyS9_d6squareEEvT0_PT3_T1_NS0_13GridEvenShareISK_EET2_T4_E12temp_storage+40];
	add.f64 	%fd246, %fd245, %fd244;
	selp.f64 	%fd247, %fd246, %fd244, %p44;
	setp.gt.s32 	%p45, %r4, 128;
	ld.shared.f64 	%fd248, [_ZZN3cub18CUB_300001_SM_10006detail6reduce18DeviceReduceKernelINS2_10policy_hubIdyN4cuda3std3__44plusIdEEE10Policy1000EN6thrust24THRUST_300001_SM_1000_NS10device_ptrIdEEyS9_d6squareEEvT0_PT3_T1_NS0_13GridEvenShareISK_EET2_T4_E12temp_storage+48];
	add.f64 	%fd249, %fd248, %fd247;
	selp.f64 	%fd250, %fd249, %fd247, %p45;
	setp.gt.s32 	%p46, %r4, 160;
	ld.shared.f64 	%fd251, [_ZZN3cub18CUB_300001_SM_10006detail6reduce18DeviceReduceKernelINS2_10policy_hubIdyN4cuda3std3__44plusIdEEE10Policy1000EN6thrust24THRUST_300001_SM_1000_NS10device_ptrIdEEyS9_d6squareEEvT0_PT3_T1_NS0_13GridEvenShareISK_EET2_T4_E12temp_storage+56];
	add.f64 	%fd252, %fd251, %fd250;
	selp.f64 	%fd253, %fd252, %fd250, %p46;
	setp.gt.s32 	%p47, %r4, 192;
	ld.shared.f64 	%fd254, [_ZZN3cub18CUB_300001_SM_10006detail6reduce18DeviceReduceKernelINS2_10policy_hubIdyN4cuda3std3__44plusIdEEE10Policy1000EN6thrust24THRUST_300001_SM_1000_NS10device_ptrIdEEyS9_d6squareEEvT0_PT3_T1_NS0_13GridEvenShareISK_EET2_T4_E12temp_storage+64];
	add.f64 	%fd255, %fd254, %fd253;
	selp.f64 	%fd256, %fd255, %fd253, %p47;
	setp.gt.s32 	%p48, %r4, 224;
	ld.shared.f64 	%fd257, [_ZZN3cub18CUB_300001_SM_10006detail6reduce18DeviceReduceKernelINS2_10policy_hubIdyN4cuda3std3__44plusIdEEE10Policy1000EN6thrust24THRUST_300001_SM_1000_NS10device_ptrIdEEyS9_d6squareEEvT0_PT3_T1_NS0_13GridEvenShareISK_EET2_T4_E12temp_storage+72];
	add.f64 	%fd258, %fd257, %fd256;
	selp.f64 	%fd259, %fd258, %fd256, %p48;
	setp.gt.s32 	%p49, %r4, 256;
	ld.shared.f64 	%fd260, [_ZZN3cub18CUB_300001_SM_10006detail6reduce18DeviceReduceKernelINS2_10policy_hubIdyN4cuda3std3__44plusIdEEE10Policy1000EN6thrust24THRUST_300001_SM_1000_NS10device_ptrIdEEyS9_d6squareEEvT0_PT3_T1_NS0_13GridEvenShareISK_EET2_T4_E12temp_storage+80];
	add.f64 	%fd261, %fd260, %fd259;
	selp.f64 	%fd262, %fd261, %fd259, %p49;
	setp.gt.s32 	%p50, %r4, 288;
	ld.shared.f64 	%fd263, [_ZZN3cub18CUB_300001_SM_10006detail6reduce18DeviceReduceKernelINS2_10policy_hubIdyN4cuda3std3__44plusIdEEE10Policy1000EN6thrust24THRUST_300001_SM_1000_NS10device_ptrIdEEyS9_d6squareEEvT0_PT3_T1_NS0_13GridEvenShareISK_EET2_T4_E12temp_storage+88];
	add.f64 	%fd264, %fd263, %fd262;
	selp.f64 	%fd265, %fd264, %fd262, %p50;
	setp.gt.s32 	%p51, %r4, 320;
	ld.shared.f64 	%fd266, [_ZZN3cub18CUB_300001_SM_10006detail6reduce18DeviceReduceKernelINS2_10policy_hubIdyN4cuda3std3__44plusIdEEE10Policy1000EN6thrust24THRUST_300001_SM_1000_NS10device_ptrIdEEyS9_d6squareEEvT0_PT3_T1_NS0_13GridEvenShareISK_EET2_T4_E12temp_storage+96];
	add.f64 	%fd267, %fd266, %fd265;
	selp.f64 	%fd268, %fd267, %fd265, %p51;
	setp.gt.s32 	%p52, %r4, 352;
	ld.shared.f64 	%fd269, [_ZZN3cub18CUB_300001_SM_10006detail6reduce18DeviceReduceKernelINS2_10policy_hubIdyN4cuda3std3__44plusIdEEE10Policy1000EN6thrust24THRUST_300001_SM_1000_NS10device_ptrIdEEyS9_d6squareEEvT0_PT3_T1_NS0_13GridEvenShareISK_EET2_T4_E12temp_storage+104];
	add.f64 	%fd270, %fd269, %fd268;
	selp.f64 	%fd271, %fd270, %fd268, %p52;
	setp.gt.s32 	%p53, %r4, 384;
	ld.shared.f64 	%fd272, [_ZZN3cub18CUB_300001_SM_10006detail6reduce18DeviceReduceKernelINS2_10policy_hubIdyN4cuda3std3__44plusIdEEE10Policy1000EN6thrust24THRUST_300001_SM_1000_NS10device_ptrIdEEyS9_d6squareEEvT0_PT3_T1_NS0_13GridEvenShareISK_EET2_T4_E12temp_storage+112];
	add.f64 	%fd273, %fd272, %fd271;
	selp.f64 	%fd274, %fd273, %fd271, %p53;
	setp.gt.s32 	%p54, %r4, 416;
	ld.shared.f64 	%fd275, [_ZZN3cub18CUB_300001_SM_10006detail6reduce18DeviceReduceKernelINS2_10policy_hubIdyN4cuda3std3__44plusIdEEE10Policy1000EN6thrust24THRUST_300001_SM_1000_NS10device_ptrIdEEyS9_d6squareEEvT0_PT3_T1_NS0_13GridEvenShareISK_EET2_T4_E12temp_storage+120];
	add.f64 	%fd276, %fd275, %fd274;
	selp.f64 	%fd277, %fd276, %fd274, %p54;
	setp.gt.s32 	%p55, %r4, 448;
	ld.shared.f64 	%fd278, [_ZZN3cub18CUB_300001_SM_10006detail6reduce18DeviceReduceKernelINS2_10policy_hubIdyN4cuda3std3__44plusIdEEE10Policy1000EN6thrust24THRUST_300001_SM_1000_NS10device_ptrIdEEyS9_d6squareEEvT0_PT3_T1_NS0_13GridEvenShareISK_EET2_T4_E12temp_storage+128];
	add.f64 	%fd279, %fd278, %fd277;
	selp.f64 	%fd280, %fd279, %fd277, %p55;
	setp.gt.s32 	%p56, %r4, 480;
	ld.shared.f64 	%fd281, [_ZZN3cub18CUB_300001_SM_10006detail6reduce18DeviceReduceKernelINS2_10policy_hubIdyN4cuda3std3__44plusIdEEE10Policy1000EN6thrust24THRUST_300001_SM_1000_NS10device_ptrIdEEyS9_d6squareEEvT0_PT3_T1_NS0_13GridEvenShareISK_EET2_T4_E12temp_storage+136];
	add.f64 	%fd282, %fd281, %fd280;
	selp.f64 	%fd345, %fd282, %fd280, %p56;
	bra.uni 	$L__BB11_46;
$L__BB11_25:
	cvt.u32.u64 	%r52, %rd4;
	mov.u32 	%r27, %tid.x;
	add.s32 	%r53, %r52, %r27;
	mul.wide.u32 	%rd26, %r53, 8;
	add.s64 	%rd27, %rd2, %rd26;
	ld.global.f64 	%fd41, [%rd27];
	ld.global.f64 	%fd42, [%rd27+4096];
	mul.f64 	%fd43, %fd42, %fd42;
	ld.global.f64 	%fd44, [%rd27+8192];
	ld.global.f64 	%fd45, [%rd27+12288];
	ld.global.f64 	%fd46, [%rd27+16384];
	ld.global.f64 	%fd47, [%rd27+20480];
	ld.global.f64 	%fd48, [%rd27+24576];
	fma.rn.f64 	%fd49, %fd41, %fd41, %fd43;
	fma.rn.f64 	%fd50, %fd44, %fd44, %fd49;
	fma.rn.f64 	%fd51, %fd45, %fd45, %fd50;
	fma.rn.f64 	%fd52, %fd46, %fd46, %fd51;
	fma.rn.f64 	%fd53, %fd47, %fd47, %fd52;
	fma.rn.f64 	%fd344, %fd48, %fd48, %fd53;
	setp.lt.u64 	%p2, %rd5, %rd3;
	@%p2 bra 	$L__BB11_42;
	cvt.u32.u64 	%r55, %rd3;
	cvt.u64.u32 	%rd10, %r27;
	add.s64 	%rd101, %rd4, %rd3;
	cvt.u32.u64 	%r28, %rd1;
	not.b32 	%r57, %r27;
	add.s32 	%r58, %r57, %r28;
	sub.s32 	%r59, %r58, %r55;
	sub.s32 	%r271, %r59, %r52;
	add.s64 	%rd28, %rd101, %rd10;
	shl.b64 	%rd29, %rd28, 3;
	add.s64 	%rd30, %rd29, %rd2;
	add.s64 	%rd100, %rd30, 32768;
	mov.b32 	%r272, 0;
	mov.u64 	%rd102, %rd4;
$L__BB11_27:
	add.s64 	%rd102, %rd102, %rd3;
	add.s64 	%rd31, %rd1, -3584;
	setp.gt.u64 	%p3, %rd102, %rd31;
	@%p3 bra 	$L__BB11_29;
	cvt.u32.u64 	%r60, %rd3;
	add.s64 	%rd32, %rd102, %rd10;
	shl.b64 	%rd33, %rd32, 3;
	add.s64 	%rd34, %rd2, %rd33;
	ld.global.f64 	%fd54, [%rd34];
	ld.global.f64 	%fd55, [%rd34+4096];
	ld.global.f64 	%fd56, [%rd34+8192];
	ld.global.f64 	%fd57, [%rd34+12288];
	ld.global.f64 	%fd58, [%rd34+16384];
	ld.global.f64 	%fd59, [%rd34+20480];
	ld.global.f64 	%fd60, [%rd34+24576];
	fma.rn.f64 	%fd61, %fd54, %fd54, %fd344;
	fma.rn.f64 	%fd62, %fd55, %fd55, %fd61;
	fma.rn.f64 	%fd63, %fd56, %fd56, %fd62;
	fma.rn.f64 	%fd64, %fd57, %fd57, %fd63;
	fma.rn.f64 	%fd65, %fd58, %fd58, %fd64;
	fma.rn.f64 	%fd66, %fd59, %fd59, %fd65;
	fma.rn.f64 	%fd344, %fd60, %fd60, %fd66;
	sub.s64 	%rd35, %rd1, %rd102;
	setp.lt.u64 	%p4, %rd35, %rd3;
	add.s32 	%r272, %r272, 1;
	add.s64 	%rd101, %rd101, %rd3;
	sub.s32 	%r271, %r271, %r60;
	shl.b64 	%rd36, %rd3, 3;
	add.s64 	%rd100, %rd100, %rd36;
	@%p4 bra 	$L__BB11_42;
	bra.uni 	$L__BB11_27;
$L__BB11_29:
	setp.le.u64 	%p5, %rd1, %rd102;
	cvt.u32.u64 	%r61, %rd102;
	cvt.u32.u64 	%r62, %rd1;
	sub.s32 	%r63, %r62, %r61;
	setp.ge.s32 	%p6, %r27, %r63;
	or.pred  	%p7, %p5, %p6;
	@%p7 bra 	$L__BB11_42;
	cvt.u32.u64 	%r65, %rd3;
	cvt.u32.u64 	%r66, %rd4;
	not.b32 	%r67, %r27;
	add.s32 	%r68, %r67, %r28;
	add.s32 	%r69, %r65, %r66;
	sub.s32 	%r70, %r68, %r69;
	mul.lo.s32 	%r71, %r1, %r272;
	mad.lo.s32 	%r72, %r71, -3584, %r70;
	shr.u32 	%r73, %r72, 9;
	add.s32 	%r34, %r73, 1;
	and.b32  	%r35, %r34, 15;
	setp.lt.u32 	%p8, %r72, 7680;
	mov.u32 	%r275, %r27;
	@%p8 bra 	$L__BB11_33;
	shr.u32 	%r74, %r271, 9;
	add.s32 	%r75, %r74, 1;
	and.b32  	%r76, %r75, 16777200;
	neg.s32 	%r273, %r76;
	mov.u32 	%r275, %r27;
$L__BB11_32:
	.pragma "nounroll";
	ld.global.f64 	%fd68, [%rd100+-32768];
	fma.rn.f64 	%fd69, %fd68, %fd68, %fd344;
	ld.global.f64 	%fd70, [%rd100+-28672];
	fma.rn.f64 	%fd71, %fd70, %fd70, %fd69;
	ld.global.f64 	%fd72, [%rd100+-24576];
	fma.rn.f64 	%fd73, %fd72, %fd72, %fd71;
	ld.global.f64 	%fd74, [%rd100+-20480];
	fma.rn.f64 	%fd75, %fd74, %fd74, %fd73;
	ld.global.f64 	%fd76, [%rd100+-16384];
	fma.rn.f64 	%fd77, %fd76, %fd76, %fd75;
	ld.global.f64 	%fd78, [%rd100+-12288];
	fma.rn.f64 	%fd79, %fd78, %fd78, %fd77;
	ld.global.f64 	%fd80, [%rd100+-8192];
	fma.rn.f64 	%fd81, %fd80, %fd80, %fd79;
	ld.global.f64 	%fd82, [%rd100+-4096];
	fma.rn.f64 	%fd83, %fd82, %fd82, %fd81;
	ld.global.f64 	%fd84, [%rd100];
	fma.rn.f64 	%fd85, %fd84, %fd84, %fd83;
	ld.global.f64 	%fd86, [%rd100+4096];
	fma.rn.f64 	%fd87, %fd86, %fd86, %fd85;
	ld.global.f64 	%fd88, [%rd100+8192];
	fma.rn.f64 	%fd89, %fd88, %fd88, %fd87;
	ld.global.f64 	%fd90, [%rd100+12288];
	fma.rn.f64 	%fd91, %fd90, %fd90, %fd89;
	ld.global.f64 	%fd92, [%rd100+16384];
	fma.rn.f64 	%fd93, %fd92, %fd92, %fd91;
	ld.global.f64 	%fd94, [%rd100+20480];
	fma.rn.f64 	%fd95, %fd94, %fd94, %fd93;
	ld.global.f64 	%fd96, [%rd100+24576];
	fma.rn.f64 	%fd97, %fd96, %fd96, %fd95;
	ld.global.f64 	%fd98, [%rd100+28672];
	fma.rn.f64 	%fd344, %fd98, %fd98, %fd97;
	add.s32 	%r275, %r275, 8192;
	add.s32 	%r273, %r273, 16;
	add.s64 	%rd100, %rd100, 65536;
	setp.ne.s32 	%p9, %r273, 0;
	@%p9 bra 	$L__BB11_32;
$L__BB11_33:
	setp.eq.s32 	%p10, %r35, 0;
	@%p10 bra 	$L__BB11_42;
	and.b32  	%r42, %r34, 7;
	setp.lt.u32 	%p11, %r35, 8;
	@%p11 bra 	$L__BB11_36;
	cvt.u64.u32 	%rd37, %r275;
	add.s64 	%rd38, %rd102, %rd37;
	shl.b64 	%rd39, %rd38, 3;
	add.s64 	%rd40, %rd2, %rd39;
	ld.global.f64 	%fd100, [%rd40];
	fma.rn.f64 	%fd101, %fd100, %fd100, %fd344;
	ld.global.f64 	%fd102, [%rd40+4096];
	fma.rn.f64 	%fd103, %fd102, %fd102, %fd101;
	ld.global.f64 	%fd104, [%rd40+8192];
	fma.rn.f64 	%fd105, %fd104, %fd104, %fd103;
	ld.global.f64 	%fd106, [%rd40+12288];
	fma.rn.f64 	%fd107, %fd106, %fd106, %fd105;
	ld.global.f64 	%fd108, [%rd40+16384];
	fma.rn.f64 	%fd109, %fd108, %fd108, %fd107;
	ld.global.f64 	%fd110, [%rd40+20480];
	fma.rn.f64 	%fd111, %fd110, %fd110, %fd109;
	ld.global.f64 	%fd112, [%rd40+24576];
	fma.rn.f64 	%fd113, %fd112, %fd112, %fd111;
	ld.global.f64 	%fd114, [%rd40+28672];
	fma.rn.f64 	%fd344, %fd114, %fd114, %fd113;
	add.s32 	%r275, %r275, 4096;
$L__BB11_36:
	setp.eq.s32 	%p12, %r42, 0;
	@%p12 bra 	$L__BB11_42;
	setp.lt.u32 	%p13, %r42, 4;
	@%p13 bra 	$L__BB11_39;
	cvt.u64.u32 	%rd41, %r275;
	add.s64 	%rd42, %rd102, %rd41;
	shl.b64 	%rd43, %rd42, 3;
	add.s64 	%rd44, %rd2, %rd43;
	ld.global.f64 	%fd116, [%rd44];
	fma.rn.f64 	%fd117, %fd116, %fd116, %fd344;
	ld.global.f64 	%fd118, [%rd44+4096];
	fma.rn.f64 	%fd119, %fd118, %fd118, %fd117;
	ld.global.f64 	%fd120, [%rd44+8192];
	fma.rn.f64 	%fd121, %fd120, %fd120, %fd119;
	ld.global.f64 	%fd122, [%rd44+12288];
	fma.rn.f64 	%fd344, %fd122, %fd122, %fd121;
	add.s32 	%r275, %r275, 2048;
$L__BB11_39:
	and.b32  	%r77, %r34, 3;
	setp.eq.s32 	%p14, %r77, 0;
	@%p14 bra 	$L__BB11_42;
	cvt.u64.u32 	%rd45, %r275;
	add.s64 	%rd46, %rd45, %rd101;
	shl.b64 	%rd47, %rd46, 3;
	add.s64 	%rd104, %rd2, %rd47;
	cvt.u16.u32 	%rs1, %r271;
	shr.u16 	%rs2, %rs1, 9;
	add.s16 	%rs3, %rs2, 1;
	cvt.u32.u16 	%r78, %rs3;
	and.b32  	%r79, %r78, 3;
	neg.s32 	%r278, %r79;
$L__BB11_41:
	.pragma "nounroll";
	ld.global.f64 	%fd123, [%rd104];
	fma.rn.f64 	%fd344, %fd123, %fd123, %fd344;
	add.s64 	%rd104, %rd104, 4096;
	add.s32 	%r278, %r278, 1;
	setp.ne.s32 	%p15, %r278, 0;
	@%p15 bra 	$L__BB11_41;
$L__BB11_42:
	// begin inline asm
	mov.u32 %r80, %laneid;
	// end inline asm
	mov.b64 	%rd48, %fd344;
	mov.b64 	{%r82, %r87}, %rd48;
	mov.b32 	%r88, 1;
	mov.b32 	%r129, 31;
	mov.b32 	%r130, -1;
	// begin inline asm
	shfl.sync.down.b32 %r81, %r82, %r88, %r129, %r130;
	// end inline asm
	// begin inline asm
	shfl.sync.down.b32 %r86, %r87, %r88, %r129, %r130;
	// end inline asm
	mov.b64 	%rd49, {%r81, %r86};
	mov.b64 	%fd124, %rd49;
	setp.gt.s32 	%p16, %r80, 30;
	add.f64 	%fd125, %fd344, %fd124;
	selp.f64 	%fd126, %fd344, %fd125, %p16;
	mov.b64 	%rd50, %fd126;
	mov.b64 	{%r92, %r97}, %rd50;
	mov.b32 	%r98, 2;
	// begin inline asm
	shfl.sync.down.b32 %r91, %r92, %r98, %r129, %r130;
	// end inline asm
	// begin inline asm
	shfl.sync.down.b32 %r96, %r97, %r98, %r129, %r130;
	// end inline asm
	mov.b64 	%rd51, {%r91, %r96};
	mov.b64 	%fd127, %rd51;
	setp.gt.s32 	%p17, %r80, 29;
	add.f64 	%fd128, %fd126, %fd127;
	selp.f64 	%fd129, %fd126, %fd128, %p17;
	mov.b64 	%rd52, %fd129;
	mov.b64 	{%r102, %r107}, %rd52;
	mov.b32 	%r108, 4;
	// begin inline asm
	shfl.sync.down.b32 %r101, %r102, %r108, %r129, %r130;
	// end inline asm
	// begin inline asm
	shfl.sync.down.b32 %r106, %r107, %r108, %r129, %r130;
	// end inline asm
	mov.b64 	%rd53, {%r101, %r106};
	mov.b64 	%fd130, %rd53;
	setp.gt.s32 	%p18, %r80, 27;
	add.f64 	%fd131, %fd129, %fd130;
	selp.f64 	%fd132, %fd129, %fd131, %p18;
	mov.b64 	%rd54, %fd132;
	mov.b64 	{%r112, %r117}, %rd54;
	mov.b32 	%r118, 8;
	// begin inline asm
	shfl.sync.down.b32 %r111, %r112, %r118, %r129, %r130;
	// end inline asm
	// begin inline asm
	shfl.sync.down.b32 %r116, %r117, %r118, %r129, %r130;
	// end inline asm
	mov.b64 	%rd55, {%r111, %r116};
	mov.b64 	%fd133, %rd55;
	setp.gt.s32 	%p19, %r80, 23;
	add.f64 	%fd134, %fd132, %fd133;
	selp.f64 	%fd135, %fd132, %fd134, %p19;
	mov.b64 	%rd56, %fd135;
	mov.b64 	{%r122, %r127}, %rd56;
	mov.b32 	%r128, 16;
	// begin inline asm
	shfl.sync.down.b32 %r121, %r122, %r128, %r129, %r130;
	// end inline asm
	// begin inline asm
	shfl.sync.down.b32 %r126, %r127, %r128, %r129, %r130;
	// end inline asm
	mov.b64 	%rd57, {%r121, %r126};
	mov.b64 	%fd136, %rd57;
	setp.gt.s32 	%p20, %r80, 15;
	add.f64 	%fd37, %fd135, %fd136;
	selp.f64 	%fd345, %fd135, %fd37, %p20;
	setp.ne.s32 	%p21, %r80, 0;
	@%p21 bra 	$L__BB11_44;
	shr.u32 	%r131, %r27, 2;
	and.b32  	%r132, %r131, 248;
	mov.u32 	%r133, _ZZN3cub18CUB_300001_SM_10006detail6reduce18DeviceReduceKernelINS2_10policy_hubIdyN4cuda3std3__44plusIdEEE10Policy1000EN6thrust24THRUST_300001_SM_1000_NS10device_ptrIdEEyS9_d6squareEEvT0_PT3_T1_NS0_13GridEvenShareISK_EET2_T4_E12temp_storage;
	add.s32 	%r134, %r133, %r132;
	st.shared.f64 	[%r134+16], %fd37;
$L__BB11_44:
	bar.sync 	0;
	setp.ne.s32 	%p22, %r27, 0;
	@%p22 bra 	$L__BB11_46;
	ld.shared.f64 	%fd137, [_ZZN3cub18CUB_300001_SM_10006detail6reduce18DeviceReduceKernelINS2_10policy_hubIdyN4cuda3std3__44plusIdEEE10Policy1000EN6thrust24THRUST_300001_SM_1000_NS10device_ptrIdEEyS9_d6squareEEvT0_PT3_T1_NS0_13GridEvenShareISK_EET2_T4_E12temp_storage+24];
	add.f64 	%fd138, %fd345, %fd137;
	ld.shared.f64 	%fd139, [_ZZN3cub18CUB_300001_SM_10006detail6reduce18DeviceReduceKernelINS2_10policy_hubIdyN4cuda3std3__44plusIdEEE10Policy1000EN6thrust24THRUST_300001_SM_1000_NS10device_ptrIdEEyS9_d6squareEEvT0_PT3_T1_NS0_13GridEvenShareISK_EET2_T4_E12temp_storage+32];
	add.f64 	%fd140, %fd138, %fd139;
	ld.shared.f64 	%fd141, [_ZZN3cub18CUB_300001_SM_10006detail6reduce18DeviceReduceKernelINS2_10policy_hubIdyN4cuda3std3__44plusIdEEE10Policy1000EN6thrust24THRUST_300001_SM_1000_NS10device_ptrIdEEyS9_d6squareEEvT0_PT3_T1_NS0_13GridEvenShareISK_EET2_T4_E12temp_storage+40];
	add.f64 	%fd142, %fd140, %fd141;
	ld.shared.f64 	%fd143, [_ZZN3cub18CUB_300001_SM_10006detail6reduce18DeviceReduceKernelINS2_10policy_hubIdyN4cuda3std3__44plusIdEEE10Policy1000EN6thrust24THRUST_300001_SM_1000_NS10device_ptrIdEEyS9_d6squareEEvT0_PT3_T1_NS0_13GridEvenShareISK_EET2_T4_E12temp_storage+48];
	add.f64 	%fd144, %fd142, %fd143;
	ld.shared.f64 	%fd145, [_ZZN3cub18CUB_300001_SM_10006detail6reduce18DeviceReduceKernelINS2_10policy_hubIdyN4cuda3std3__44plusIdEEE10Policy1000EN6thrust24THRUST_300001_SM_1000_NS10device_ptrIdEEyS9_d6squareEEvT0_PT3_T1_NS0_13GridEvenShareISK_EET2_T4_E12temp_storage+56];
	add.f64 	%fd146, %fd144, %fd145;
	ld.shared.f64 	%fd147, [_ZZN3cub18CUB_300001_SM_10006detail6reduce18DeviceReduceKernelINS2_10policy_hubIdyN4cuda3std3__44plusIdEEE10Policy1000EN6thrust24THRUST_300001_SM_1000_NS10device_ptrIdEEyS9_d6squareEEvT0_PT3_T1_NS0_13GridEvenShareISK_EET2_T4_E12temp_storage+64];
	add.f64 	%fd148, %fd146, %fd147;
	ld.shared.f64 	%fd149, [_ZZN3cub18CUB_300001_SM_10006detail6reduce18DeviceReduceKernelINS2_10policy_hubIdyN4cuda3std3__44plusIdEEE10Policy1000EN6thrust24THRUST_300001_SM_1000_NS10device_ptrIdEEyS9_d6squareEEvT0_PT3_T1_NS0_13GridEvenShareISK_EET2_T4_E12temp_storage+72];
	add.f64 	%fd150, %fd148, %fd149;
	ld.shared.f64 	%fd151, [_ZZN3cub18CUB_300001_SM_10006detail6reduce18DeviceReduceKernelINS2_10policy_hubIdyN4cuda3std3__44plusIdEEE10Policy1000EN6thrust24THRUST_300001_SM_1000_NS10device_ptrIdEEyS9_d6squareEEvT0_PT3_T1_NS0_13GridEvenShareISK_EET2_T4_E12temp_storage+80];
	add.f64 	%fd152, %fd150, %fd151;
	ld.shared.f64 	%fd153, [_ZZN3cub18CUB_300001_SM_10006detail6reduce18DeviceReduceKernelINS2_10policy_hubIdyN4cuda3std3__44plusIdEEE10Policy1000EN6thrust24THRUST_300001_SM_1000_NS10device_ptrIdEEyS9_d6squareEEvT0_PT3_T1_NS0_13GridEvenShareISK_EET2_T4_E12temp_storage+88];
	add.f64 	%fd154, %fd152, %fd153;
	ld.shared.f64 	%fd155, [_ZZN3cub18CUB_300001_SM_10006detail6reduce18DeviceReduceKernelINS2_10policy_hubIdyN4cuda3std3__44plusIdEEE10Policy1000EN6thrust24THRUST_300001_SM_1000_NS10device_ptrIdEEyS9_d6squareEEvT0_PT3_T1_NS0_13GridEvenShareISK_EET2_T4_E12temp_storage+96];
	add.f64 	%fd156, %fd154, %fd155;
	ld.shared.f64 	%fd157, [_ZZN3cub18CUB_300001_SM_10006detail6reduce18DeviceReduceKernelINS2_10policy_hubIdyN4cuda3std3__44plusIdEEE10Policy1000EN6thrust24THRUST_300001_SM_1000_NS10device_ptrIdEEyS9_d6squareEEvT0_PT3_T1_NS0_13GridEvenShareISK_EET2_T4_E12temp_storage+104];
	add.f64 	%fd158, %fd156, %fd157;
	ld.shared.f64 	%fd159, [_ZZN3cub18CUB_300001_SM_10006detail6reduce18DeviceReduceKernelINS2_10policy_hubIdyN4cuda3std3__44plusIdEEE10Policy1000EN6thrust24THRUST_300001_SM_1000_NS10device_ptrIdEEyS9_d6squareEEvT0_PT3_T1_NS0_13GridEvenShareISK_EET2_T4_E12temp_storage+112];
	add.f64 	%fd160, %fd158, %fd159;
	ld.shared.f64 	%fd161, [_ZZN3cub18CUB_300001_SM_10006detail6reduce18DeviceReduceKernelINS2_10policy_hubIdyN4cuda3std3__44plusIdEEE10Policy1000EN6thrust24THRUST_300001_SM_1000_NS10device_ptrIdEEyS9_d6squareEEvT0_PT3_T1_NS0_13GridEvenShareISK_EET2_T4_E12temp_storage+120];
	add.f64 	%fd162, %fd160, %fd161;
	ld.shared.f64 	%fd163, [_ZZN3cub18CUB_300001_SM_10006detail6reduce18DeviceReduceKernelINS2_10policy_hubIdyN4cuda3std3__44plusIdEEE10Policy1000EN6thrust24THRUST_300001_SM_1000_NS10device_ptrIdEEyS9_d6squareEEvT0_PT3_T1_NS0_13GridEvenShareISK_EET2_T4_E12temp_storage+128];
	add.f64 	%fd164, %fd162, %fd163;
	ld.shared.f64 	%fd165, [_ZZN3cub18CUB_300001_SM_10006detail6reduce18DeviceReduceKernelINS2_10policy_hubIdyN4cuda3std3__44plusIdEEE10Policy1000EN6thrust24THRUST_300001_SM_1000_NS10device_ptrIdEEyS9_d6squareEEvT0_PT3_T1_NS0_13GridEvenShareISK_EET2_T4_E12temp_storage+136];
	add.f64 	%fd345, %fd164, %fd165;
$L__BB11_46:
	mov.u32 	%r262, %tid.x;
	setp.ne.s32 	%p64, %r262, 0;
	@%p64 bra 	$L__BB11_48;
	ld.param.u64 	%rd98, [_ZN3cub18CUB_300001_SM_10006detail6reduce18DeviceReduceKernelINS2_10policy_hubIdyN4cuda3std3__44plusIdEEE10Policy1000EN6thrust24THRUST_300001_SM_1000_NS10device_ptrIdEEyS9_d6squareEEvT0_PT3_T1_NS0_13GridEvenShareISK_EET2_T4__param_1];
	cvta.to.global.u64 	%rd95, %rd98;
	mul.wide.u32 	%rd96, %r2, 8;
	add.s64 	%rd97, %rd95, %rd96;
	st.global.f64 	[%rd97], %fd345;
$L__BB11_48:
	ret;

}
	// .globl	_ZN3cub18CUB_300001_SM_10006detail6reduce28DeviceReduceSingleTileKernelINS2_10policy_hubIdyN4cuda3std3__44plusIdEEE10Policy1000EPdSC_iS9_ddNS7_10__identityEEEvT0_T1_T2_T3_T4_T6_
.visible .entry _ZN3cub18CUB_300001_SM_10006detail6reduce28DeviceReduceSingleTileKernelINS2_10policy_hubIdyN4cuda3std3__44plusIdEEE10Policy1000EPdSC_iS9_ddNS7_10__identityEEEvT0_T1_T2_T3_T4_T6_(
	.param .u64 .ptr .align 1 _ZN3cub18CUB_300001_SM_10006detail6reduce28DeviceReduceSingleTileKernelINS2_10policy_hubIdyN4cuda3std3__44plusIdEEE10Policy1000EPdSC_iS9_ddNS7_10__identityEEEvT0_T1_T2_T3_T4_T6__param_0,
	.param .u64 .ptr .align 1 _ZN3cub18CUB_300001_SM_10006detail6reduce28DeviceReduceSingleTileKernelINS2_10policy_hubIdyN4cuda3std3__44plusIdEEE10Policy1000EPdSC_iS9_ddNS7_10__identityEEEvT0_T1_T2_T3_T4_T6__param_1,
	.param .u32 _ZN3cub18CUB_300001_SM_10006detail6reduce28DeviceReduceSingleTileKernelINS2_10policy_hubIdyN4cuda3std3__44plusIdEEE10Policy1000EPdSC_iS9_ddNS7_10__identityEEEvT0_T1_T2_T3_T4_T6__param_2,
	.param .align 1 .b8 _ZN3cub18CUB_300001_SM_10006detail6reduce28DeviceReduceSingleTileKernelINS2_10policy_hubIdyN4cuda3std3__44plusIdEEE10Policy1000EPdSC_iS9_ddNS7_10__identityEEEvT0_T1_T2_T3_T4_T6__param_3[1],
	.param .f64 _ZN3cub18CUB_300001_SM_10006detail6reduce28DeviceReduceSingleTileKernelINS2_10policy_hubIdyN4cuda3std3__44plusIdEEE10Policy1000EPdSC_iS9_ddNS7_10__identityEEEvT0_T1_T2_T3_T4_T6__param_4,
	.param .align 1 .b8 _ZN3cub18CUB_300001_SM_10006detail6reduce28DeviceReduceSingleTileKernelINS2_10policy_hubIdyN4cuda3std3__44plusIdEEE10Policy1000EPdSC_iS9_ddNS7_10__identityEEEvT0_T1_T2_T3_T4_T6__param_5[1]
)
.maxntid 512
.minnctapersm 1
{
	.reg .pred 	%p<58>;
	.reg .b32 	%r<238>;
	.reg .b64 	%rd<104>;
	.reg .b64 	%fd<232>;
	// demoted variable
	.shared .align 8 .b8 _ZZN3cub18CUB_300001_SM_10006detail6reduce28DeviceReduceSingleTileKernelINS2_10policy_hubIdyN4cuda3std3__44plusIdEEE10Policy1000EPdSC_iS9_ddNS7_10__identityEEEvT0_T1_T2_T3_T4_T6_E12temp_storage[152];
	ld.param.u64 	%rd8, [_ZN3cub18CUB_300001_SM_10006detail6reduce28DeviceReduceSingleTileKernelINS2_10policy_hubIdyN4cuda3std3__44plusIdEEE10Policy1000EPdSC_iS9_ddNS7_10__identityEEEvT0_T1_T2_T3_T4_T6__param_0];
	ld.param.u64 	%rd9, [_ZN3cub18CUB_300001_SM_10006detail6reduce28DeviceReduceSingleTileKernelINS2_10policy_hubIdyN4cuda3std3__44plusIdEEE10Policy1000EPdSC_iS9_ddNS7_10__identityEEEvT0_T1_T2_T3_T4_T6__param_1];
	ld.param.u32 	%r34, [_ZN3cub18CUB_300001_SM_10006detail6reduce28DeviceReduceSingleTileKernelINS2_10policy_hubIdyN4cuda3std3__44plusIdEEE10Policy1000EPdSC_iS9_ddNS7_10__identityEEEvT0_T1_T2_T3_T4_T6__param_2];
	ld.param.f64 	%fd30, [_ZN3cub18CUB_300001_SM_10006detail6reduce28DeviceReduceSingleTileKernelINS2_10policy_hubIdyN4cuda3std3__44plusIdEEE10Policy1000EPdSC_iS9_ddNS7_10__identityEEEvT0_T1_T2_T3_T4_T6__param_4];
	cvta.to.global.u64 	%rd1, %rd9;
	setp.ne.s32 	%p1, %r34, 0;
	@%p1 bra 	$L__BB12_3;
	mov.u32 	%r224, %tid.x;
	setp.ne.s32 	%p57, %r224, 0;
	@%p57 bra 	$L__BB12_39;
	st.global.f64 	[%rd1], %fd30;
	bra.uni 	$L__BB12_39;
$L__BB12_3:
	setp.gt.s32 	%p2, %r34, 3583;
	@%p2 bra 	$L__BB12_21;
	mov.u32 	%r1, %tid.x;
	setp.ge.s32 	%p19, %r1, %r34;
	mov.f64 	%fd223, 0d0000000000000000;
	mov.u32 	%r228, %r1;
	@%p19 bra 	$L__BB12_6;
	mul.wide.u32 	%rd69, %r1, 8;
	add.s64 	%rd68, %rd8, %rd69;
	// begin inline asm
	ld.global.nc.u64 %rd67, [%rd68];
	// end inline asm
	mov.b64 	%fd223, %rd67;
	add.s32 	%r228, %r1, 512;
$L__BB12_6:
	setp.ge.s32 	%p20, %r228, %r34;
	@%p20 bra 	$L__BB12_12;
	not.b32 	%r100, %r228;
	add.s32 	%r4, %r34, %r100;
	and.b32  	%r101, %r4, 1536;
	setp.eq.s32 	%p21, %r101, 1536;
	@%p21 bra 	$L__BB12_10;
	mul.wide.u32 	%rd70, %r228, 8;
	add.s64 	%rd102, %rd8, %rd70;
	shr.u32 	%r102, %r4, 9;
	add.s32 	%r103, %r102, 1;
	and.b32  	%r104, %r103, 3;
	neg.s32 	%r226, %r104;
$L__BB12_9:
	.pragma "nounroll";
	// begin inline asm
	ld.global.nc.u64 %rd71, [%rd102];
	// end inline asm
	mov.b64 	%fd109, %rd71;
	add.f64 	%fd223, %fd223, %fd109;
	add.s32 	%r228, %r228, 512;
	add.s64 	%rd102, %rd102, 4096;
	add.s32 	%r226, %r226, 1;
	setp.ne.s32 	%p22, %r226, 0;
	@%p22 bra 	$L__BB12_9;
$L__BB12_10:
	setp.lt.u32 	%p23, %r4, 1536;
	@%p23 bra 	$L__BB12_12;
$L__BB12_11:
	mul.wide.s32 	%rd81, %r228, 8;
	add.s64 	%rd74, %rd8, %rd81;
	// begin inline asm
	ld.global.nc.u64 %rd73, [%rd74];
	// end inline asm
	mov.b64 	%fd110, %rd73;
	add.f64 	%fd111, %fd223, %fd110;
	add.s64 	%rd76, %rd74, 4096;
	// begin inline asm
	ld.global.nc.u64 %rd75, [%rd76];
	// end inline asm
	mov.b64 	%fd112, %rd75;
	add.f64 	%fd113, %fd111, %fd112;
	add.s64 	%rd78, %rd74, 8192;
	// begin inline asm
	ld.global.nc.u64 %rd77, [%rd78];
	// end inline asm
	mov.b64 	%fd114, %rd77;
	add.f64 	%fd115, %fd113, %fd114;
	add.s64 	%rd80, %rd74, 12288;
	// begin inline asm
	ld.global.nc.u64 %rd79, [%rd80];
	// end inline asm
	mov.b64 	%fd116, %rd79;
	add.f64 	%fd223, %fd115, %fd116;
	add.s32 	%r228, %r228, 2048;
	setp.lt.s32 	%p24, %r228, %r34;
	@%p24 bra 	$L__BB12_11;
$L__BB12_12:
	setp.lt.s32 	%p25, %r34, 512;
	@%p25 bra 	$L__BB12_17;
	// begin inline asm
	mov.u32 %r168, %laneid;
	// end inline asm
	mov.b64 	%rd92, %fd223;
	mov.b64 	{%r170, %r175}, %rd92;
	mov.b32 	%r176, 1;
	mov.b32 	%r217, 31;
	mov.b32 	%r218, -1;
	// begin inline asm
	shfl.sync.down.b32 %r169, %r170, %r176, %r217, %r218;
	// end inline asm
	// begin inline asm
	shfl.sync.down.b32 %r174, %r175, %r176, %r217, %r218;
	// end inline asm
	mov.b64 	%rd93, {%r169, %r174};
	mov.b64 	%fd175, %rd93;
	setp.gt.s32 	%p49, %r168, 30;
	add.f64 	%fd176, %fd223, %fd175;
	selp.f64 	%fd177, %fd223, %fd176, %p49;
	mov.b64 	%rd94, %fd177;
	mov.b64 	{%r180, %r185}, %rd94;
	mov.b32 	%r186, 2;
	// begin inline asm
	shfl.sync.down.b32 %r179, %r180, %r186, %r217, %r218;
	// end inline asm
	// begin inline asm
	shfl.sync.down.b32 %r184, %r185, %r186, %r217, %r218;
	// end inline asm
	mov.b64 	%rd95, {%r179, %r184};
	mov.b64 	%fd178, %rd95;
	setp.gt.s32 	%p50, %r168, 29;
	add.f64 	%fd179, %fd177, %fd178;
	selp.f64 	%fd180, %fd177, %fd179, %p50;
	mov.b64 	%rd96, %fd180;
	mov.b64 	{%r190, %r195}, %rd96;
	mov.b32 	%r196, 4;
	// begin inline asm
	shfl.sync.down.b32 %r189, %r190, %r196, %r217, %r218;
	// end inline asm
	// begin inline asm
	shfl.sync.down.b32 %r194, %r195, %r196, %r217, %r218;
	// end inline asm
	mov.b64 	%rd97, {%r189, %r194};
	mov.b64 	%fd181, %rd97;
	setp.gt.s32 	%p51, %r168, 27;
	add.f64 	%fd182, %fd180, %fd181;
	selp.f64 	%fd183, %fd180, %fd182, %p51;
	mov.b64 	%rd98, %fd183;
	mov.b64 	{%r200, %r205}, %rd98;
	mov.b32 	%r206, 8;
	// begin inline asm
	shfl.sync.down.b32 %r199, %r200, %r206, %r217, %r218;
	// end inline asm
	// begin inline asm
	shfl.sync.down.b32 %r204, %r205, %r206, %r217, %r218;
	// end inline asm
	mov.b64 	%rd99, {%r199, %r204};
	mov.b64 	%fd184, %rd99;
	setp.gt.s32 	%p52, %r168, 23;
	add.f64 	%fd185, %fd183, %fd184;
	selp.f64 	%fd186, %fd183, %fd185, %p52;
	mov.b64 	%rd100, %fd186;
	mov.b64 	{%r210, %r215}, %rd100;
	mov.b32 	%r216, 16;
	// begin inline asm
	shfl.sync.down.b32 %r209, %r210, %r216, %r217, %r218;
	// end inline asm
	// begin inline asm
	shfl.sync.down.b32 %r214, %r215, %r216, %r217, %r218;
	// end inline asm
	mov.b64 	%rd101, {%r209, %r214};
	mov.b64 	%fd187, %rd101;
	setp.gt.s32 	%p53, %r168, 15;
	add.f64 	%fd10, %fd186, %fd187;
	selp.f64 	%fd231, %fd186, %fd10, %p53;
	setp.ne.s32 	%p54, %r168, 0;
	@%p54 bra 	$L__BB12_15;
	shr.u32 	%r219, %r1, 2;
	and.b32  	%r220, %r219, 248;
	mov.u32 	%r221, _ZZN3cub18CUB_300001_SM_10006detail6reduce28DeviceReduceSingleTileKernelINS2_10policy_hubIdyN4cuda3std3__44plusIdEEE10Policy1000EPdSC_iS9_ddNS7_10__identityEEEvT0_T1_T2_T3_T4_T6_E12temp_storage;
	add.s32 	%r222, %r221, %r220;
	st.shared.f64 	[%r222+16], %fd10;
$L__BB12_15:
	bar.sync 	0;
	setp.ne.s32 	%p55, %r1, 0;
	@%p55 bra 	$L__BB12_37;
	ld.shared.f64 	%fd188, [_ZZN3cub18CUB_300001_SM_10006detail6reduce28DeviceReduceSingleTileKernelINS2_10policy_hubIdyN4cuda3std3__44plusIdEEE10Policy1000EPdSC_iS9_ddNS7_10__identityEEEvT0_T1_T2_T3_T4_T6_E12temp_storage+24];
	add.f64 	%fd189, %fd231, %fd188;
	ld.shared.f64 	%fd190, [_ZZN3cub18CUB_300001_SM_10006detail6reduce28DeviceReduceSingleTileKernelINS2_10policy_hubIdyN4cuda3std3__44plusIdEEE10Policy1000EPdSC_iS9_ddNS7_10__identityEEEvT0_T1_T2_T3_T4_T6_E12temp_storage+32];
	add.f64 	%fd191, %fd189, %fd190;
	ld.shared.f64 	%fd192, [_ZZN3cub18CUB_300001_SM_10006detail6reduce28DeviceReduceSingleTileKernelINS2_10policy_hubIdyN4cuda3std3__44plusIdEEE10Policy1000EPdSC_iS9_ddNS7_10__identityEEEvT0_T1_T2_T3_T4_T6_E12temp_storage+40];
	add.f64 	%fd193, %fd191, %fd192;
	ld.shared.f64 	%fd194, [_ZZN3cub18CUB_300001_SM_10006detail6reduce28DeviceReduceSingleTileKernelINS2_10policy_hubIdyN4cuda3std3__44plusIdEEE10Policy1000EPdSC_iS9_ddNS7_10__identityEEEvT0_T1_T2_T3_T4_T6_E12temp_storage+48];
	add.f64 	%fd195, %fd193, %fd194;
	ld.shared.f64 	%fd196, [_ZZN3cub18CUB_300001_SM_10006detail6reduce28DeviceReduceSingleTileKernelINS2_10policy_hubIdyN4cuda3std3__44plusIdEEE10Policy1000EPdSC_iS9_ddNS7_10__identityEEEvT0_T1_T2_T3_T4_T6_E12temp_storage+56];
	add.f64 	%fd197, %fd195, %fd196;
	ld.shared.f64 	%fd198, [_ZZN3cub18CUB_300001_SM_10006detail6reduce28DeviceReduceSingleTileKernelINS2_10policy_hubIdyN4cuda3std3__44plusIdEEE10Policy1000EPdSC_iS9_ddNS7_10__identityEEEvT0_T1_T2_T3_T4_T6_E12temp_storage+64];
	add.f64 	%fd199, %fd197, %fd198;
	ld.shared.f64 	%fd200, [_ZZN3cub18CUB_300001_SM_10006detail6reduce28DeviceReduceSingleTileKernelINS2_10policy_hubIdyN4cuda3std3__44plusIdEEE10Policy1000EPdSC_iS9_ddNS7_10__identityEEEvT0_T1_T2_T3_T4_T6_E12temp_storage+72];
	add.f64 	%fd201, %fd199, %fd200;
	ld.shared.f64 	%fd202, [_ZZN3cub18CUB_300001_SM_10006detail6reduce28DeviceReduceSingleTileKernelINS2_10policy_hubIdyN4cuda3std3__44plusIdEEE10Policy1000EPdSC_iS9_ddNS7_10__identityEEEvT0_T1_T2_T3_T4_T6_E12temp_storage+80];
	add.f64 	%fd203, %fd201, %fd202;
	ld.shared.f64 	%fd204, [_ZZN3cub18CUB_300001_SM_10006detail6reduce28DeviceReduceSingleTileKernelINS2_10policy_hubIdyN4cuda3std3__44plusIdEEE10Policy1000EPdSC_iS9_ddNS7_10__identityEEEvT0_T1_T2_T3_T4_T6_E12temp_storage+88];
	add.f64 	%fd205, %fd203, %fd204;
	ld.shared.f64 	%fd206, [_ZZN3cub18CUB_300001_SM_10006detail6reduce28DeviceReduceSingleTileKernelINS2_10policy_hubIdyN4cuda3std3__44plusIdEEE10Policy1000EPdSC_iS9_ddNS7_10__identityEEEvT0_T1_T2_T3_T4_T6_E12temp_storage+96];
	add.f64 	%fd207, %fd205, %fd206;
	ld.shared.f64 	%fd208, [_ZZN3cub18CUB_300001_SM_10006detail6reduce28DeviceReduceSingleTileKernelINS2_10policy_hubIdyN4cuda3std3__44plusIdEEE10Policy1000EPdSC_iS9_ddNS7_10__identityEEEvT0_T1_T2_T3_T4_T6_E12temp_storage+104];
	add.f64 	%fd209, %fd207, %fd208;
	ld.shared.f64 	%fd210, [_ZZN3cub18CUB_300001_SM_10006detail6reduce28DeviceReduceSingleTileKernelINS2_10policy_hubIdyN4cuda3std3__44plusIdEEE10Policy1000EPdSC_iS9_ddNS7_10__identityEEEvT0_T1_T2_T3_T4_T6_E12temp_storage+112];
	add.f64 	%fd211, %fd209, %fd210;
	ld.shared.f64 	%fd212, [_ZZN3cub18CUB_300001_SM_10006detail6reduce28DeviceReduceSingleTileKernelINS2_10policy_hubIdyN4cuda3std3__44plusIdEEE10Policy1000EPdSC_iS9_ddNS7_10__identityEEEvT0_T1_T2_T3_T4_T6_E12temp_storage+120];
	add.f64 	%fd213, %fd211, %fd212;
	ld.shared.f64 	%fd214, [_ZZN3cub18CUB_300001_SM_10006detail6reduce28DeviceReduceSingleTileKernelINS2_10policy_hubIdyN4cuda3std3__44plusIdEEE10Policy1000EPdSC_iS9_ddNS7_10__identityEEEvT0_T1_T2_T3_T4_T6_E12temp_storage+128];
	add.f64 	%fd215, %fd213, %fd214;
	ld.shared.f64 	%fd216, [_ZZN3cub18CUB_300001_SM_10006detail6reduce28DeviceReduceSingleTileKernelINS2_10policy_hubIdyN4cuda3std3__44plusIdEEE10Policy1000EPdSC_iS9_ddNS7_10__identityEEEvT0_T1_T2_T3_T4_T6_E12temp_storage+136];
	add.f64 	%fd231, %fd215, %fd216;
	bra.uni 	$L__BB12_37;
$L__BB12_17:
	// begin inline asm
	mov.u32 %r105, %laneid;
	// end inline asm
	and.b32  	%r156, %r1, 992;
	add.s32 	%r157, %r156, 32;
	setp.gt.s32 	%p26, %r157, %r34;
	not.b32 	%r158, %r156;
	add.s32 	%r159, %r34, %r158;
	selp.b32 	%r154, %r159, 31, %p26;
	mov.b64 	%rd82, %fd223;
	mov.b64 	{%r107, %r112}, %rd82;
	mov.b32 	%r113, 1;
	mov.b32 	%r155, -1;
	// begin inline asm
	shfl.sync.down.b32 %r106, %r107, %r113, %r154, %r155;
	// end inline asm
	// begin inline asm
	shfl.sync.down.b32 %r111, %r112, %r113, %r154, %r155;
	// end inline asm
	mov.b64 	%rd83, {%r106, %r111};
	mov.b64 	%fd117, %rd83;
	setp.lt.s32 	%p27, %r105, %r154;
	add.f64 	%fd118, %fd223, %fd117;
	selp.f64 	%fd119, %fd118, %fd223, %p27;
	mov.b64 	%rd84, %fd119;
	mov.b64 	{%r117, %r122}, %rd84;
	mov.b32 	%r123, 2;
	// begin inline asm
	shfl.sync.down.b32 %r116, %r117, %r123, %r154, %r155;
	// end inline asm
	// begin inline asm
	shfl.sync.down.b32 %r121, %r122, %r123, %r154, %r155;
	// end inline asm
	mov.b64 	%rd85, {%r116, %r121};
	mov.b64 	%fd120, %rd85;
	add.s32 	%r160, %r105, 2;
	setp.gt.s32 	%p28, %r160, %r154;
	add.f64 	%fd121, %fd119, %fd120;
	selp.f64 	%fd122, %fd119, %fd121, %p28;
	mov.b64 	%rd86, %fd122;
	mov.b64 	{%r127, %r132}, %rd86;
	mov.b32 	%r133, 4;
	// begin inline asm
	shfl.sync.down.b32 %r126, %r127, %r133, %r154, %r155;
	// end inline asm
	// begin inline asm
	shfl.sync.down.b32 %r131, %r132, %r133, %r154, %r155;
	// end inline asm
	mov.b64 	%rd87, {%r126, %r131};
	mov.b64 	%fd123, %rd87;
	add.s32 	%r161, %r105, 4;
	setp.gt.s32 	%p29, %r161, %r154;
	add.f64 	%fd124, %fd122, %fd123;
	selp.f64 	%fd125, %fd122, %fd124, %p29;
	mov.b64 	%rd88, %fd125;
	mov.b64 	{%r137, %r142}, %rd88;
	mov.b32 	%r143, 8;
	// begin inline asm
	shfl.sync.down.b32 %r136, %r137, %r143, %r154, %r155;
	// end inline asm
	// begin inline asm
	shfl.sync.down.b32 %r141, %r142, %r143, %r154, %r155;
	// end inline asm
	mov.b64 	%rd89, {%r136, %r141};
	mov.b64 	%fd126, %rd89;
	add.s32 	%r162, %r105, 8;
	setp.gt.s32 	%p30, %r162, %r154;
	add.f64 	%fd127, %fd125, %fd126;
	selp.f64 	%fd128, %fd125, %fd127, %p30;
	mov.b64 	%rd90, %fd128;
	mov.b64 	{%r147, %r152}, %rd90;
	mov.b32 	%r153, 16;
	// begin inline asm
	shfl.sync.down.b32 %r146, %r147, %r153, %r154, %r155;
	// end inline asm
	// begin inline asm
	shfl.sync.down.b32 %r151, %r152, %r153, %r154, %r155;
	// end inline asm
	mov.b64 	%rd91, {%r146, %r151};
	mov.b64 	%fd129, %rd91;
	add.s32 	%r163, %r105, 16;
	setp.gt.s32 	%p31, %r163, %r154;
	add.f64 	%fd130, %fd128, %fd129;
	selp.f64 	%fd231, %fd128, %fd130, %p31;
	setp.ne.s32 	%p32, %r105, 0;
	@%p32 bra 	$L__BB12_19;
	shr.u32 	%r164, %r1, 2;
	and.b32  	%r165, %r164, 248;
	mov.u32 	%r166, _ZZN3cub18CUB_300001_SM_10006detail6reduce28DeviceReduceSingleTileKernelINS2_10policy_hubIdyN4cuda3std3__44plusIdEEE10Policy1000EPdSC_iS9_ddNS7_10__identityEEEvT0_T1_T2_T3_T4_T6_E12temp_storage;
	add.s32 	%r167, %r166, %r165;
	st.shared.f64 	[%r167+16], %fd231;
$L__BB12_19:
	bar.sync 	0;
	setp.ne.s32 	%p33, %r1, 0;
	@%p33 bra 	$L__BB12_37;
	setp.gt.s32 	%p34, %r34, 32;
	ld.shared.f64 	%fd131, [_ZZN3cub18CUB_300001_SM_10006detail6reduce28DeviceReduceSingleTileKernelINS2_10policy_hubIdyN4cuda3std3__44plusIdEEE10Policy1000EPdSC_iS9_ddNS7_10__identityEEEvT0_T1_T2_T3_T4_T6_E12temp_storage+24];
	add.f64 	%fd132, %fd231, %fd131;
	selp.f64 	%fd133, %fd132, %fd231, %p34;
	setp.gt.s32 	%p35, %r34, 64;
	ld.shared.f64 	%fd134, [_ZZN3cub18CUB_300001_SM_10006detail6reduce28DeviceReduceSingleTileKernelINS2_10policy_hubIdyN4cuda3std3__44plusIdEEE10Policy1000EPdSC_iS9_ddNS7_10__identityEEEvT0_T1_T2_T3_T4_T6_E12temp_storage+32];
	add.f64 	%fd135, %fd134, %fd133;
	selp.f64 	%fd136, %fd135, %fd133, %p35;
	setp.gt.s32 	%p36, %r34, 96;
	ld.shared.f64 	%fd137, [_ZZN3cub18CUB_300001_SM_10006detail6reduce28DeviceReduceSingleTileKernelINS2_10policy_hubIdyN4cuda3std3__44plusIdEEE10Policy1000EPdSC_iS9_ddNS7_10__identityEEEvT0_T1_T2_T3_T4_T6_E12temp_storage+40];
	add.f64 	%fd138, %fd137, %fd136;
	selp.f64 	%fd139, %fd138, %fd136, %p36;
	setp.gt.s32 	%p37, %r34, 128;
	ld.shared.f64 	%fd140, [_ZZN3cub18CUB_300001_SM_10006detail6reduce28DeviceReduceSingleTileKernelINS2_10policy_hubIdyN4cuda3std3__44plusIdEEE10Policy1000EPdSC_iS9_ddNS7_10__identityEEEvT0_T1_T2_T3_T4_T6_E12temp_storage+48];
	add.f64 	%fd141, %fd140, %fd139;
	selp.f64 	%fd142, %fd141, %fd139, %p37;
	setp.gt.s32 	%p38, %r34, 160;
	ld.shared.f64 	%fd143, [_ZZN3cub18CUB_300001_SM_10006detail6reduce28DeviceReduceSingleTileKernelINS2_10policy_hubIdyN4cuda3std3__44plusIdEEE10Policy1000EPdSC_iS9_ddNS7_10__identityEEEvT0_T1_T2_T3_T4_T6_E12temp_storage+56];
	add.f64 	%fd144, %fd143, %fd142;
	selp.f64 	%fd145, %fd144, %fd142, %p38;
	setp.gt.s32 	%p39, %r34, 192;
	ld.shared.f64 	%fd146, [_ZZN3cub18CUB_300001_SM_10006detail6reduce28DeviceReduceSingleTileKernelINS2_10policy_hubIdyN4cuda3std3__44plusIdEEE10Policy1000EPdSC_iS9_ddNS7_10__identityEEEvT0_T1_T2_T3_T4_T6_E12temp_storage+64];
	add.f64 	%fd147, %fd146, %fd145;
	selp.f64 	%fd148, %fd147, %fd145, %p39;
	setp.gt.s32 	%p40, %r34, 224;
	ld.shared.f64 	%fd149, [_ZZN3cub18CUB_300001_SM_10006detail6reduce28DeviceReduceSingleTileKernelINS2_10policy_hubIdyN4cuda3std3__44plusIdEEE10Policy1000EPdSC_iS9_ddNS7_10__identityEEEvT0_T1_T2_T3_T4_T6_E12temp_storage+72];
	add.f64 	%fd150, %fd149, %fd148;
	selp.f64 	%fd151, %fd150, %fd148, %p40;
	setp.gt.s32 	%p41, %r34, 256;
	ld.shared.f64 	%fd152, [_ZZN3cub18CUB_300001_SM_10006detail6reduce28DeviceReduceSingleTileKernelINS2_10policy_hubIdyN4cuda3std3__44plusIdEEE10Policy1000EPdSC_iS9_ddNS7_10__identityEEEvT0_T1_T2_T3_T4_T6_E12temp_storage+80];
	add.f64 	%fd153, %fd152, %fd151;
	selp.f64 	%fd154, %fd153, %fd151, %p41;
	setp.gt.s32 	%p42, %r34, 288;
	ld.shared.f64 	%fd155, [_ZZN3cub18CUB_300001_SM_10006detail6reduce28DeviceReduceSingleTileKernelINS2_10policy_hubIdyN4cuda3std3__44plusIdEEE10Policy1000EPdSC_iS9_ddNS7_10__identityEEEvT0_T1_T2_T3_T4_T6_E12temp_storage+88];
	add.f64 	%fd156, %fd155, %fd154;
	selp.f64 	%fd157, %fd156, %fd154, %p42;
	setp.gt.s32 	%p43, %r34, 320;
	ld.shared.f64 	%fd158, [_ZZN3cub18CUB_300001_SM_10006detail6reduce28DeviceReduceSingleTileKernelINS2_10policy_hubIdyN4cuda3std3__44plusIdEEE10Policy1000EPdSC_iS9_ddNS7_10__identityEEEvT0_T1_T2_T3_T4_T6_E12temp_storage+96];
	add.f64 	%fd159, %fd158, %fd157;
	selp.f64 	%fd160, %fd159, %fd157, %p43;
	setp.gt.s32 	%p44, %r34, 352;
	ld.shared.f64 	%fd161, [_ZZN3cub18CUB_300001_SM_10006detail6reduce28DeviceReduceSingleTileKernelINS2_10policy_hubIdyN4cuda3std3__44plusIdEEE10Policy1000EPdSC_iS9_ddNS7_10__identityEEEvT0_T1_T2_T3_T4_T6_E12temp_storage+104];
	add.f64 	%fd162, %fd161, %fd160;
	selp.f64 	%fd163, %fd162, %fd160, %p44;
	setp.gt.s32 	%p45, %r34, 384;
	ld.shared.f64 	%fd164, [_ZZN3cub18CUB_300001_SM_10006detail6reduce28DeviceReduceSingleTileKernelINS2_10policy_hubIdyN4cuda3std3__44plusIdEEE10Policy1000EPdSC_iS9_ddNS7_10__identityEEEvT0_T1_T2_T3_T4_T6_E12temp_storage+112];
	add.f64 	%fd165, %fd164, %fd163;
	selp.f64 	%fd166, %fd165, %fd163, %p45;
	setp.gt.s32 	%p46, %r34, 416;
	ld.shared.f64 	%fd167, [_ZZN3cub18CUB_300001_SM_10006detail6reduce28DeviceReduceSingleTileKernelINS2_10policy_hubIdyN4cuda3std3__44plusIdEEE10Policy1000EPdSC_iS9_ddNS7_10__identityEEEvT0_T1_T2_T3_T4_T6_E12temp_storage+120];
	add.f64 	%fd168, %fd167, %fd166;
	selp.f64 	%fd169, %fd168, %fd166, %p46;
	setp.gt.s32 	%p47, %r34, 448;
	ld.shared.f64 	%fd170, [_ZZN3cub18CUB_300001_SM_10006detail6reduce28DeviceReduceSingleTileKernelINS2_10policy_hubIdyN4cuda3std3__44plusIdEEE10Policy1000EPdSC_iS9_ddNS7_10__identityEEEvT0_T1_T2_T3_T4_T6_E12temp_storage+128];
	add.f64 	%fd171, %fd170, %fd169;
	selp.f64 	%fd172, %fd171, %fd169, %p47;
	setp.gt.s32 	%p48, %r34, 480;
	ld.shared.f64 	%fd173, [_ZZN3cub18CUB_300001_SM_10006detail6reduce28DeviceReduceSingleTileKernelINS2_10policy_hubIdyN4cuda3std3__44plusIdEEE10Policy1000EPdSC_iS9_ddNS7_10__identityEEEvT0_T1_T2_T3_T4_T6_E12temp_storage+136];
	add.f64 	%fd174, %fd173, %fd172;
	selp.f64 	%fd231, %fd174, %fd172, %p48;
	bra.uni 	$L__BB12_37;
$L__BB12_21:
	mov.u32 	%r13, %tid.x;
	mul.wide.u32 	%rd24, %r13, 8;
	add.s64 	%rd11, %rd8, %rd24;
	// begin inline asm
	ld.global.nc.u64 %rd10, [%rd11];
	// end inline asm
	mov.b64 	%fd31, %rd10;
	add.s64 	%rd13, %rd11, 4096;
	// begin inline asm
	ld.global.nc.u64 %rd12, [%rd13];
	// end inline asm
	mov.b64 	%fd32, %rd12;
	add.s64 	%rd15, %rd11, 8192;
	// begin inline asm
	ld.global.nc.u64 %rd14, [%rd15];
	// end inline asm
	mov.b64 	%fd33, %rd14;
	add.s64 	%rd17, %rd11, 12288;
	// begin inline asm
	ld.global.nc.u64 %rd16, [%rd17];
	// end inline asm
	mov.b64 	%fd34, %rd16;
	add.s64 	%rd19, %rd11, 16384;
	// begin inline asm
	ld.global.nc.u64 %rd18, [%rd19];
	// end inline asm
	mov.b64 	%fd35, %rd18;
	add.s64 	%rd21, %rd11, 20480;
	// begin inline asm
	ld.global.nc.u64 %rd20, [%rd21];
	// end inline asm
	mov.b64 	%fd36, %rd20;
	add.s64 	%rd23, %rd11, 24576;
	// begin inline asm
	ld.global.nc.u64 %rd22, [%rd23];
	// end inline asm
	mov.b64 	%fd37, %rd22;
	add.f64 	%fd38, %fd31, %fd32;
	add.f64 	%fd39, %fd38, %fd33;
	add.f64 	%fd40, %fd39, %fd34;
	add.f64 	%fd41, %fd40, %fd35;
	add.f64 	%fd42, %fd41, %fd36;
	add.f64 	%fd230, %fd42, %fd37;
	setp.lt.u32 	%p3, %r34, 7168;
	mov.b32 	%r231, 3584;
	@%p3 bra 	$L__BB12_25;
	add.s32 	%r14, %r34, -3584;
	mov.b32 	%r231, 3584;
$L__BB12_23:
	add.s32 	%r37, %r231, %r13;
	mul.wide.u32 	%rd39, %r37, 8;
	add.s64 	%rd26, %rd8, %rd39;
	// begin inline asm
	ld.global.nc.u64 %rd25, [%rd26];
	// end inline asm
	mov.b64 	%fd43, %rd25;
	add.s64 	%rd28, %rd26, 4096;
	// begin inline asm
	ld.global.nc.u64 %rd27, [%rd28];
	// end inline asm
	mov.b64 	%fd44, %rd27;
	add.s64 	%rd30, %rd26, 8192;
	// begin inline asm
	ld.global.nc.u64 %rd29, [%rd30];
	// end inline asm
	mov.b64 	%fd45, %rd29;
	add.s64 	%rd32, %rd26, 12288;
	// begin inline asm
	ld.global.nc.u64 %rd31, [%rd32];
	// end inline asm
	mov.b64 	%fd46, %rd31;
	add.s64 	%rd34, %rd26, 16384;
	// begin inline asm
	ld.global.nc.u64 %rd33, [%rd34];
	// end inline asm
	mov.b64 	%fd47, %rd33;
	add.s64 	%rd36, %rd26, 20480;
	// begin inline asm
	ld.global.nc.u64 %rd35, [%rd36];
	// end inline asm
	mov.b64 	%fd48, %rd35;
	add.s64 	%rd38, %rd26, 24576;
	// begin inline asm
	ld.global.nc.u64 %rd37, [%rd38];
	// end inline asm
	mov.b64 	%fd49, %rd37;
	add.f64 	%fd50, %fd230, %fd43;
	add.f64 	%fd51, %fd50, %fd44;
	add.f64 	%fd52, %fd51, %fd45;
	add.f64 	%fd53, %fd52, %fd46;
	add.f64 	%fd54, %fd53, %fd47;
	add.f64 	%fd55, %fd54, %fd48;
	add.f64 	%fd230, %fd55, %fd49;
	sub.s32 	%r38, %r34, %r231;
	setp.lt.s32 	%p4, %r38, 3584;
	@%p4 bra 	$L__BB12_33;
	add.s32 	%r231, %r231, 3584;
	setp.le.s32 	%p5, %r231, %r14;
	@%p5 bra 	$L__BB12_23;
$L__BB12_25:
	setp.le.s32 	%p6, %r34, %r231;
	@%p6 bra 	$L__BB12_33;
	sub.s32 	%r18, %r34, %r231;
	setp.ge.s32 	%p7, %r13, %r18;
	@%p7 bra 	$L__BB12_33;
	not.b32 	%r39, %r13;
	add.s32 	%r40, %r34, %r39;
	sub.s32 	%r19, %r40, %r231;
	and.b32  	%r41, %r19, 1536;
	setp.eq.s32 	%p8, %r41, 1536;
	mov.u32 	%r235, %r13;
	@%p8 bra 	$L__BB12_30;
	add.s32 	%r233, %r13, %r231;
	shr.u32 	%r42, %r19, 9;
	add.s32 	%r43, %r42, 1;
	and.b32  	%r44, %r43, 3;
	neg.s32 	%r232, %r44;
	mov.u32 	%r235, %r13;
$L__BB12_29:
	.pragma "nounroll";
	mul.wide.u32 	%rd42, %r233, 8;
	add.s64 	%rd41, %rd8, %rd42;
	// begin inline asm
	ld.global.nc.u64 %rd40, [%rd41];
	// end inline asm
	mov.b64 	%fd57, %rd40;
	add.f64 	%fd230, %fd230, %fd57;
	add.s32 	%r235, %r235, 512;
	add.s32 	%r233, %r233, 512;
	add.s32 	%r232, %r232, 1;
	setp.ne.s32 	%p9, %r232, 0;
	@%p9 bra 	$L__BB12_29;
$L__BB12_30:
	setp.lt.u32 	%p10, %r19, 1536;
	@%p10 bra 	$L__BB12_33;
	cvt.u64.u32 	%rd43, %r235;
	cvt.u64.u32 	%rd44, %r231;
	add.s64 	%rd45, %rd43, %rd44;
	shl.b64 	%rd46, %rd45, 3;
	add.s64 	%rd47, %rd46, %rd8;
	add.s64 	%rd103, %rd47, 8192;
	add.s32 	%r236, %r235, %r231;
$L__BB12_32:
	mul.wide.u32 	%rd56, %r236, 8;
	add.s64 	%rd49, %rd8, %rd56;
	// begin inline asm
	ld.global.nc.u64 %rd48, [%rd49];
	// end inline asm
	mov.b64 	%fd58, %rd48;
	add.f64 	%fd59, %fd230, %fd58;
	add.s64 	%rd51, %rd103, -4096;
	// begin inline asm
	ld.global.nc.u64 %rd50, [%rd51];
	// end inline asm
	mov.b64 	%fd60, %rd50;
	add.f64 	%fd61, %fd59, %fd60;
	// begin inline asm
	ld.global.nc.u64 %rd52, [%rd103];
	// end inline asm
	mov.b64 	%fd62, %rd52;
	add.f64 	%fd63, %fd61, %fd62;
	add.s64 	%rd55, %rd103, 4096;
	// begin inline asm
	ld.global.nc.u64 %rd54, [%rd55];
	// end inline asm
	mov.b64 	%fd64, %rd54;
	add.f64 	%fd230, %fd63, %fd64;
	add.s32 	%r235, %r235, 2048;
	add.s64 	%rd103, %rd103, 16384;
	add.s32 	%r236, %r236, 2048;
	setp.lt.s32 	%p11, %r235, %r18;
	@%p11 bra 	$L__BB12_32;
$L__BB12_33:
	// begin inline asm
	mov.u32 %r45, %laneid;
	// end inline asm
	mov.b64 	%rd57, %fd230;
	mov.b64 	{%r47, %r52}, %rd57;
	mov.b32 	%r53, 1;
	mov.b32 	%r94, 31;
	mov.b32 	%r95, -1;
	// begin inline asm
	shfl.sync.down.b32 %r46, %r47, %r53, %r94, %r95;
	// end inline asm
	// begin inline asm
	shfl.sync.down.b32 %r51, %r52, %r53, %r94, %r95;
	// end inline asm
	mov.b64 	%rd58, {%r46, %r51};
	mov.b64 	%fd65, %rd58;
	setp.gt.s32 	%p12, %r45, 30;
	add.f64 	%fd66, %fd230, %fd65;
	selp.f64 	%fd67, %fd230, %fd66, %p12;
	mov.b64 	%rd59, %fd67;
	mov.b64 	{%r57, %r62}, %rd59;
	mov.b32 	%r63, 2;
	// begin inline asm
	shfl.sync.down.b32 %r56, %r57, %r63, %r94, %r95;
	// end inline asm
	// begin inline asm
	shfl.sync.down.b32 %r61, %r62, %r63, %r94, %r95;
	// end inline asm
	mov.b64 	%rd60, {%r56, %r61};
	mov.b64 	%fd68, %rd60;
	setp.gt.s32 	%p13, %r45, 29;
	add.f64 	%fd69, %fd67, %fd68;
	selp.f64 	%fd70, %fd67, %fd69, %p13;
	mov.b64 	%rd61, %fd70;
	mov.b64 	{%r67, %r72}, %rd61;
	mov.b32 	%r73, 4;
	// begin inline asm
	shfl.sync.down.b32 %r66, %r67, %r73, %r94, %r95;
	// end inline asm
	// begin inline asm
	shfl.sync.down.b32 %r71, %r72, %r73, %r94, %r95;
	// end inline asm
	mov.b64 	%rd62, {%r66, %r71};
	mov.b64 	%fd71, %rd62;
	setp.gt.s32 	%p14, %r45, 27;
	add.f64 	%fd72, %fd70, %fd71;
	selp.f64 	%fd73, %fd70, %fd72, %p14;
	mov.b64 	%rd63, %fd73;
	mov.b64 	{%r77, %r82}, %rd63;
	mov.b32 	%r83, 8;
	// begin inline asm
	shfl.sync.down.b32 %r76, %r77, %r83, %r94, %r95;
	// end inline asm
	// begin inline asm
	shfl.sync.down.b32 %r81, %r82, %r83, %r94, %r95;
	// end inline asm
	mov.b64 	%rd64, {%r76, %r81};
	mov.b64 	%fd74, %rd64;
	setp.gt.s32 	%p15, %r45, 23;
	add.f64 	%fd75, %fd73, %fd74;
	selp.f64 	%fd76, %fd73, %fd75, %p15;
	mov.b64 	%rd65, %fd76;
	mov.b64 	{%r87, %r92}, %rd65;
	mov.b32 	%r93, 16;
	// begin inline asm
	shfl.sync.down.b32 %r86, %r87, %r93, %r94, %r95;
	// end inline asm
	// begin inline asm
	shfl.sync.down.b32 %r91, %r92, %r93, %r94, %r95;
	// end inline asm
	mov.b64 	%rd66, {%r86, %r91};
	mov.b64 	%fd77, %rd66;
	setp.gt.s32 	%p16, %r45, 15;
	add.f64 	%fd26, %fd76, %fd77;
	selp.f64 	%fd231, %fd76, %fd26, %p16;
	setp.ne.s32 	%p17, %r45, 0;
	@%p17 bra 	$L__BB12_35;
	shr.u32 	%r96, %r13, 2;
	and.b32  	%r97, %r96, 248;
	mov.u32 	%r98, _ZZN3cub18CUB_300001_SM_10006detail6reduce28DeviceReduceSingleTileKernelINS2_10policy_hubIdyN4cuda3std3__44plusIdEEE10Policy1000EPdSC_iS9_ddNS7_10__identityEEEvT0_T1_T2_T3_T4_T6_E12temp_storage;
	add.s32 	%r99, %r98, %r97;
	st.shared.f64 	[%r99+16], %fd26;
$L__BB12_35:
	bar.sync 	0;
	setp.ne.s32 	%p18, %r13, 0;
	@%p18 bra 	$L__BB12_37;
	ld.shared.f64 	%fd78, [_ZZN3cub18CUB_300001_SM_10006detail6reduce28DeviceReduceSingleTileKernelINS2_10policy_hubIdyN4cuda3std3__44plusIdEEE10Policy1000EPdSC_iS9_ddNS7_10__identityEEEvT0_T1_T2_T3_T4_T6_E12temp_storage+24];
	add.f64 	%fd79, %fd231, %fd78;
	ld.shared.f64 	%fd80, [_ZZN3cub18CUB_300001_SM_10006detail6reduce28DeviceReduceSingleTileKernelINS2_10policy_hubIdyN4cuda3std3__44plusIdEEE10Policy1000EPdSC_iS9_ddNS7_10__identityEEEvT0_T1_T2_T3_T4_T6_E12temp_storage+32];
	add.f64 	%fd81, %fd79, %fd80;
	ld.shared.f64 	%fd82, [_ZZN3cub18CUB_300001_SM_10006detail6reduce28DeviceReduceSingleTileKernelINS2_10policy_hubIdyN4cuda3std3__44plusIdEEE10Policy1000EPdSC_iS9_ddNS7_10__identityEEEvT0_T1_T2_T3_T4_T6_E12temp_storage+40];
	add.f64 	%fd83, %fd81, %fd82;
	ld.shared.f64 	%fd84, [_ZZN3cub18CUB_300001_SM_10006detail6reduce28DeviceReduceSingleTileKernelINS2_10policy_hubIdyN4cuda3std3__44plusIdEEE10Policy1000EPdSC_iS9_ddNS7_10__identityEEEvT0_T1_T2_T3_T4_T6_E12temp_storage+48];
	add.f64 	%fd85, %fd83, %fd84;
	ld.shared.f64 	%fd86, [_ZZN3cub18CUB_300001_SM_10006detail6reduce28DeviceReduceSingleTileKernelINS2_10policy_hubIdyN4cuda3std3__44plusIdEEE10Policy1000EPdSC_iS9_ddNS7_10__identityEEEvT0_T1_T2_T3_T4_T6_E12temp_storage+56];
	add.f64 	%fd87, %fd85, %fd86;
	ld.shared.f64 	%fd88, [_ZZN3cub18CUB_300001_SM_10006detail6reduce28DeviceReduceSingleTileKernelINS2_10policy_hubIdyN4cuda3std3__44plusIdEEE10Policy1000EPdSC_iS9_ddNS7_10__identityEEEvT0_T1_T2_T3_T4_T6_E12temp_storage+64];
	add.f64 	%fd89, %fd87, %fd88;
	ld.shared.f64 	%fd90, [_ZZN3cub18CUB_300001_SM_10006detail6reduce28DeviceReduceSingleTileKernelINS2_10policy_hubIdyN4cuda3std3__44plusIdEEE10Policy1000EPdSC_iS9_ddNS7_10__identityEEEvT0_T1_T2_T3_T4_T6_E12temp_storage+72];
	add.f64 	%fd91, %fd89, %fd90;
	ld.shared.f64 	%fd92, [_ZZN3cub18CUB_300001_SM_10006detail6reduce28DeviceReduceSingleTileKernelINS2_10policy_hubIdyN4cuda3std3__44plusIdEEE10Policy1000EPdSC_iS9_ddNS7_10__identityEEEvT0_T1_T2_T3_T4_T6_E12temp_storage+80];
	add.f64 	%fd93, %fd91, %fd92;
	ld.shared.f64 	%fd94, [_ZZN3cub18CUB_300001_SM_10006detail6reduce28DeviceReduceSingleTileKernelINS2_10policy_hubIdyN4cuda3std3__44plusIdEEE10Policy1000EPdSC_iS9_ddNS7_10__identityEEEvT0_T1_T2_T3_T4_T6_E12temp_storage+88];
	add.f64 	%fd95, %fd93, %fd94;
	ld.shared.f64 	%fd96, [_ZZN3cub18CUB_300001_SM_10006detail6reduce28DeviceReduceSingleTileKernelINS2_10policy_hubIdyN4cuda3std3__44plusIdEEE10Policy1000EPdSC_iS9_ddNS7_10__identityEEEvT0_T1_T2_T3_T4_T6_E12temp_storage+96];
	add.f64 	%fd97, %fd95, %fd96;
	ld.shared.f64 	%fd98, [_ZZN3cub18CUB_300001_SM_10006detail6reduce28DeviceReduceSingleTileKernelINS2_10policy_hubIdyN4cuda3std3__44plusIdEEE10Policy1000EPdSC_iS9_ddNS7_10__identityEEEvT0_T1_T2_T3_T4_T6_E12temp_storage+104];
	add.f64 	%fd99, %fd97, %fd98;
	ld.shared.f64 	%fd100, [_ZZN3cub18CUB_300001_SM_10006detail6reduce28DeviceReduceSingleTileKernelINS2_10policy_hubIdyN4cuda3std3__44plusIdEEE10Policy1000EPdSC_iS9_ddNS7_10__identityEEEvT0_T1_T2_T3_T4_T6_E12temp_storage+112];
	add.f64 	%fd101, %fd99, %fd100;
	ld.shared.f64 	%fd102, [_ZZN3cub18CUB_300001_SM_10006detail6reduce28DeviceReduceSingleTileKernelINS2_10policy_hubIdyN4cuda3std3__44plusIdEEE10Policy1000EPdSC_iS9_ddNS7_10__identityEEEvT0_T1_T2_T3_T4_T6_E12temp_storage+120];
	add.f64 	%fd103, %fd101, %fd102;
	ld.shared.f64 	%fd104, [_ZZN3cub18CUB_300001_SM_10006detail6reduce28DeviceReduceSingleTileKernelINS2_10policy_hubIdyN4cuda3std3__44plusIdEEE10Policy1000EPdSC_iS9_ddNS7_10__identityEEEvT0_T1_T2_T3_T4_T6_E12temp_storage+128];
	add.f64 	%fd105, %fd103, %fd104;
	ld.shared.f64 	%fd106, [_ZZN3cub18CUB_300001_SM_10006detail6reduce28DeviceReduceSingleTileKernelINS2_10policy_hubIdyN4cuda3std3__44plusIdEEE10Policy1000EPdSC_iS9_ddNS7_10__identityEEEvT0_T1_T2_T3_T4_T6_E12temp_storage+136];
	add.f64 	%fd231, %fd105, %fd106;
$L__BB12_37:
	mov.u32 	%r223, %tid.x;
	setp.ne.s32 	%p56, %r223, 0;
	@%p56 bra 	$L__BB12_39;
	add.f64 	%fd217, %fd30, %fd231;
	st.global.f64 	[%rd1], %fd217;
$L__BB12_39:
	ret;

}


// ===== COMPILED SASS (sm_100) =====

	.target	sm_100

	.elftype	@"ET_EXEC"


//--------------------- .note.nv.tkinfo           --------------------------
	.section	.note.nv.tkinfo,"",@"SHT_NOTE"
	.sectionflags	@"SHF_NOTE_NV_TKINFO"
	.tkinfo
        /*0018*/ 	.word	0x00000002
        /*0030*/ 	.string	""
        /*0030*/ 	.string	"ptxas"
        /*0030*/ 	.string	"Cuda compilation tools, release 13.0, V13.0.88"
        /*0030*/ 	.string	"Build cuda_13.0.r13.0/compiler.36424714_0"
        /*0030*/ 	.string	"-arch sm_100 -m 64 "



//--------------------- .note.nv.cuinfo           --------------------------
	.section	.note.nv.cuinfo,"",@"SHT_NOTE"
	.sectionflags	@"SHF_NOTE_NV_CUINFO"
        /*0018*/ 	.short	0x0002
        /*001a*/ 	.short	0x0064
        /*001c*/ 	.short	0x0082
	.zero		2


//--------------------- .nv.info                  --------------------------
	.section	.nv.info,"",@"SHT_CUDA_INFO"
	.align	4


	//----- nvinfo : EIATTR_REGCOUNT
	.align		4
        /*0000*/ 	.byte	0x04, 0x2f
        /*0002*/ 	.short	(.L_46 - .L_45)
	.align		4
.L_45:
        /*0004*/ 	.word	index@(_Z15initialize_zeroPdii)
        /*0008*/ 	.word	0x00000008


	//----- nvinfo : EIATTR_FRAME_SIZE
	.align		4
.L_46:
        /*000c*/ 	.byte	0x04, 0x11
        /*000e*/ 	.short	(.L_48 - .L_47)
	.align		4
.L_47:
        /*0010*/ 	.word	index@(_Z15initialize_zeroPdii)
        /*0014*/ 	.word	0x00000000


	//----- nvinfo : EIATTR_REGCOUNT
	.align		4
.L_48:
        /*0018*/ 	.byte	0x04, 0x2f
        /*001a*/ 	.short	(.L_50 - .L_49)
	.align		4
.L_49:
        /*001c*/ 	.word	index@(_Z17compute_lin_residPdS_S_S_ii)
        /*0020*/ 	.word	0x0000002c


	//----- nvinfo : EIATTR_FRAME_SIZE
	.align		4
.L_50:
        /*0024*/ 	.byte	0x04, 0x11
        /*0026*/ 	.short	(.L_52 - .L_51)
	.align		4
.L_51:
        /*0028*/ 	.word	index@(_Z17compute_lin_residPdS_S_S_ii)
        /*002c*/ 	.word	0x00000040


	//----- nvinfo : EIATTR_REGCOUNT
	.align		4
.L_52:
        /*0030*/ 	.byte	0x04, 0x2f
        /*0032*/ 	.short	(.L_54 - .L_53)
	.align		4
.L_53:
        /*0034*/ 	.word	index@(_Z14restrict_residPdS_iiii)
        /*0038*/ 	.word	0x00000017


	//----- nvinfo : EIATTR_FRAME_SIZE
	.align		4
.L_54:
        /*003c*/ 	.byte	0x04, 0x11
        /*003e*/ 	.short	(.L_56 - .L_55)
	.align		4
.L_55:
        /*0040*/ 	.word	index@($__internal_2_$__cuda_sm20_div_rn_f64_full)
        /*0044*/ 	.word	0x00000000


	//----- nvinfo : EIATTR_FRAME_SIZE
	.align		4
.L_56:
        /*0048*/ 	.byte	0x04, 0x11
        /*004a*/ 	.short	(.L_58 - .L_57)
	.align		4
.L_57:
        /*004c*/ 	.word	index@(_Z14restrict_residPdS_iiii)
        /*0050*/ 	.word	0x00000000


	//----- nvinfo : EIATTR_REGCOUNT
	.align		4
.L_58:
        /*0054*/ 	.byte	0x04, 0x2f
        /*0056*/ 	.short	(.L_60 - .L_59)
	.align		4
.L_59:
        /*0058*/ 	.word	index@(_Z16prolongate_errorPdS_iiii)
        /*005c*/ 	.word	0x0000001e


	//----- nvinfo : EIATTR_FRAME_SIZE
	.align		4
.L_60:
        /*0060*/ 	.byte	0x04, 0x11
        /*0062*/ 	.short	(.L_62 - .L_61)
	.align		4
.L_61:
        /*0064*/ 	.word	index@($__internal_1_$__cuda_sm20_div_rn_f64_full)
        /*0068*/ 	.word	0x00000000


	//----- nvinfo : EIATTR_FRAME_SIZE
	.align		4
.L_62:
        /*006c*/ 	.byte	0x04, 0x11
        /*006e*/ 	.short	(.L_64 - .L_63)
	.align		4
.L_63:
        /*0070*/ 	.word	index@(_Z16prolongate_errorPdS_iiii)
        /*0074*/ 	.word	0x00000000


	//----- nvinfo : EIATTR_REGCOUNT
	.align		4
.L_64:
        /*0078*/ 	.byte	0x04, 0x2f
        /*007a*/ 	.short	(.L_66 - .L_65)
	.align		4
.L_65:
        /*007c*/ 	.word	index@(_Z10restrict_jPdS_iiii)
        /*0080*/ 	.word	0x00000020


	//----- nvinfo : EIATTR_FRAME_SIZE
	.align		4
.L_66:
        /*0084*/ 	.byte	0x04, 0x11
        /*0086*/ 	.short	(.L_68 - .L_67)
	.align		4
.L_67:
        /*0088*/ 	.word	index@(_Z10restrict_jPdS_iiii)
        /*008c*/ 	.word	0x00000000


	//----- nvinfo : EIATTR_REGCOUNT
	.align		4
.L_68:
        /*0090*/ 	.byte	0x04, 0x2f
        /*0092*/ 	.short	(.L_70 - .L_69)
	.align		4
.L_69:
        /*0094*/ 	.word	index@(_Z12gauss_seidelPdS_S_ii)
        /*0098*/ 	.word	0x00000026


	//----- nvinfo : EIATTR_FRAME_SIZE
	.align		4
.L_70:
        /*009c*/ 	.byte	0x04, 0x11
        /*009e*/ 	.short	(.L_72 - .L_71)
	.align		4
.L_71:
        /*00a0*/ 	.word	index@($__internal_0_$__cuda_sm20_div_rn_f64_full)
        /*00a4*/ 	.word	0x00000048


	//----- nvinfo : EIATTR_FRAME_SIZE
	.align		4
.L_72:
        /*00a8*/ 	.byte	0x04, 0x11
        /*00aa*/ 	.short	(.L_74 - .L_73)
	.align		4
.L_73:
        /*00ac*/ 	.word	index@(_Z12gauss_seidelPdS_S_ii)
        /*00b0*/ 	.word	0x00000048


	//----- nvinfo : EIATTR_REGCOUNT
	.align		4
.L_74:
        /*00b4*/ 	.byte	0x04, 0x2f
        /*00b6*/ 	.short	(.L_76 - .L_75)
	.align		4
.L_75:
        /*00b8*/ 	.word	index@(_ZN3cub18CUB_300001_SM_10006detail11EmptyKernelIvEEvv)
        /*00bc*/ 	.word	0x00000004


	//----- nvinfo : EIATTR_FRAME_SIZE
	.align		4
.L_76:
        /*00c0*/ 	.byte	0x04, 0x11
        /*00c2*/ 	.short	(.L_78 - .L_77)
	.align		4
.L_77:
        /*00c4*/ 	.word	index@(_ZN3cub18CUB_300001_SM_10006detail11EmptyKernelIvEEvv)
        /*00c8*/ 	.word	0x00000000


	//----- nvinfo : EIATTR_REGCOUNT
	.align		4
.L_78:
        /*00cc*/ 	.byte	0x04, 0x2f
        /*00ce*/ 	.short	(.L_80 - .L_79)
	.align		4
.L_79:
        /*00d0*/ 	.word	index@(_ZN3cub18CUB_300001_SM_10006detail6reduce28DeviceReduceSingleTileKernelINS2_10policy_hubIdjN4cuda3std3__44plusIdEEE10Policy1000EN6thrust24THRUST_300001_SM_1000_NS10device_ptrIdEEPdjS9_dd6squareEEvT0_T1_T2_T3_T4_T6_)
        /*00d4*/ 	.word	0x0000002d


	//----- nvinfo : EIATTR_FRAME_SIZE
	.align		4
.L_80:
        /*00d8*/ 	.byte	0x04, 0x11
        /*00da*/ 	.short	(.L_82 - .L_81)
	.align		4
.L_81:
        /*00dc*/ 	.word	index@(_ZN3cub18CUB_300001_SM_10006detail6reduce28DeviceReduceSingleTileKernelINS2_10policy_hubIdjN4cuda3std3__44plusIdEEE10Policy1000EN6thrust24THRUST_300001_SM_1000_NS10device_ptrIdEEPdjS9_dd6squareEEvT0_T1_T2_T3_T4_T6_)
        /*00e0*/ 	.word	0x00000000


	//----- nvinfo : EIATTR_REGCOUNT
	.align		4
.L_82:
        /*00e4*/ 	.byte	0x04, 0x2f
        /*00e6*/ 	.short	(.L_84 - .L_83)
	.align		4
.L_83:
        /*00e8*/ 	.word	index@(_ZN3cub18CUB_300001_SM_10006detail6reduce18DeviceReduceKernelINS2_10policy_hubIdjN4cuda3std3__44plusIdEEE10Policy1000EN6thrust24THRUST_300001_SM_1000_NS10device_ptrIdEEjS9_d6squareEEvT0_PT3_T1_NS0_13GridEvenShareISK_EET2_T4_)
        /*00ec*/ 	.word	0x00000020


	//----- nvinfo : EIATTR_FRAME_SIZE
	.align		4
.L_84:
        /*00f0*/ 	.byte	0x04, 0x11
        /*00f2*/ 	.short	(.L_86 - .L_85)
	.align		4
.L_85:
        /*00f4*/ 	.word	index@(_ZN3cub18CUB_300001_SM_10006detail6reduce18DeviceReduceKernelINS2_10policy_hubIdjN4cuda3std3__44plusIdEEE10Policy1000EN6thrust24THRUST_300001_SM_1000_NS10device_ptrIdEEjS9_d6squareEEvT0_PT3_T1_NS0_13GridEvenShareISK_EET2_T4_)
        /*00f8*/ 	.word	0x00000000


	//----- nvinfo : EIATTR_REGCOUNT
	.align		4
.L_86:
        /*00fc*/ 	.byte	0x04, 0x2f
        /*00fe*/ 	.short	(.L_88 - .L_87)
	.align		4
.L_87:
        /*0100*/ 	.word	index@(_ZN3cub18CUB_300001_SM_10006detail6reduce28DeviceReduceSingleTileKernelINS2_10policy_hubIdjN4cuda3std3__44plusIdEEE10Policy1000EPdSC_iS9_ddNS7_10__identityEEEvT0_T1_T2_T3_T4_T6_)
        /*0104*/ 	.word	0x00000030


	//----- nvinfo : EIATTR_FRAME_SIZE
	.align		4
.L_88:
        /*0108*/ 	.byte	0x04, 0x11
        /*010a*/ 	.short	(.L_90 - .L_89)
	.align		4
.L_89:
        /*010c*/ 	.word	index@(_ZN3cub18CUB_300001_SM_10006detail6reduce28DeviceReduceSingleTileKernelINS2_10policy_hubIdjN4cuda3std3__44plusIdEEE10Policy1000EPdSC_iS9_ddNS7_10__identityEEEvT0_T1_T2_T3_T4_T6_)
        /*0110*/ 	.word	0x00000000


	//----- nvinfo : EIATTR_REGCOUNT
	.align		4
.L_90:
        /*0114*/ 	.byte	0x04, 0x2f
        /*0116*/ 	.short	(.L_92 - .L_91)
	.align		4
.L_91:
        /*0118*/ 	.word	index@(_ZN3cub18CUB_300001_SM_10006detail6reduce28DeviceReduceSingleTileKernelINS2_10policy_hubIdyN4cuda3std3__44plusIdEEE10Policy1000EN6thrust24THRUST_300001_SM_1000_NS10device_ptrIdEEPdyS9_dd6squareEEvT0_T1_T2_T3_T4_T6_)
        /*011c*/ 	.word	0x0000002e


	//----- nvinfo : EIATTR_FRAME_SIZE
	.align		4
.L_92:
        /*0120*/ 	.byte	0x04, 0x11
        /*0122*/ 	.short	(.L_94 - .L_93)
	.align		4
.L_93:
        /*0124*/ 	.word	index@(_ZN3cub18CUB_300001_SM_10006detail6reduce28DeviceReduceSingleTileKernelINS2_10policy_hubIdyN4cuda3std3__44plusIdEEE10Policy1000EN6thrust24THRUST_300001_SM_1000_NS10device_ptrIdEEPdyS9_dd6squareEEvT0_T1_T2_T3_T4_T6_)
        /*0128*/ 	.word	0x00000000


	//----- nvinfo : EIATTR_REGCOUNT
	.align		4
.L_94:
        /*012c*/ 	.byte	0x04, 0x2f
        /*012e*/ 	.short	(.L_96 - .L_95)
	.align		4
.L_95:
        /*0130*/ 	.word	index@(_ZN3cub18CUB_300001_SM_10006detail6reduce18DeviceReduceKernelINS2_10policy_hubIdyN4cuda3std3__44plusIdEEE10Policy1000EN6thrust24THRUST_300001_SM_1000_NS10device_ptrIdEEyS9_d6squareEEvT0_PT3_T1_NS0_13GridEvenShareISK_EET2_T4_)
        /*0134*/ 	.word	0x0000001d


	//----- nvinfo : EIATTR_FRAME_SIZE
	.align		4
.L_96:
        /*0138*/ 	.byte	0x04, 0x11
        /*013a*/ 	.short	(.L_98 - .L_97)
	.align		4
.L_97:
        /*013c*/ 	.word	index@(_ZN3cub18CUB_300001_SM_10006detail6reduce18DeviceReduceKernelINS2_10policy_hubIdyN4cuda3std3__44plusIdEEE10Policy1000EN6thrust24THRUST_300001_SM_1000_NS10device_ptrIdEEyS9_d6squareEEvT0_PT3_T1_NS0_13GridEvenShareISK_EET2_T4_)
        /*0140*/ 	.word	0x00000000


	//----- nvinfo : EIATTR_REGCOUNT
	.align		4
.L_98:
        /*0144*/ 	.byte	0x04, 0x2f
        /*0146*/ 	.short	(.L_100 - .L_99)
	.align		4
.L_99:
        /*0148*/ 	.word	index@(_ZN3cub18CUB_300001_SM_10006detail6reduce28DeviceReduceSingleTileKernelINS2_10policy_hubIdyN4cuda3std3__44plusIdEEE10Policy1000EPdSC_iS9_ddNS7_10__identityEEEvT0_T1_T2_T3_T4_T6_)
        /*014c*/ 	.word	0x00000030


	//----- nvinfo : EIATTR_FRAME_SIZE
	.align		4
.L_100:
        /*0150*/ 	.byte	0x04, 0x11
        /*0152*/ 	.short	(.L_102 - .L_101)
	.align		4
.L_101:
        /*0154*/ 	.word	index@(_ZN3cub18CUB_300001_SM_10006detail6reduce28DeviceReduceSingleTileKernelINS2_10policy_hubIdyN4cuda3std3__44plusIdEEE10Policy1000EPdSC_iS9_ddNS7_10__identityEEEvT0_T1_T2_T3_T4_T6_)
        /*0158*/ 	.word	0x00000000


	//----- nvinfo : EIATTR_MIN_STACK_SIZE
	.align		4
.L_102:
        /*015c*/ 	.byte	0x04, 0x12
        /*015e*/ 	.short	(.L_104 - .L_103)
	.align		4
.L_103:
        /*0160*/ 	.word	index@(_ZN3cub18CUB_300001_SM_10006detail6reduce28DeviceReduceSingleTileKernelINS2_10policy_hubIdyN4cuda3std3__44plusIdEEE10Policy1000EPdSC_iS9_ddNS7_10__identityEEEvT0_T1_T2_T3_T4_T6_)
        /*0164*/ 	.word	0x00000000


	//----- nvinfo : EIATTR_MIN_STACK_SIZE
	.align		4
.L_104:
        /*0168*/ 	.byte	0x04, 0x12
        /*016a*/ 	.short	(.L_106 - .L_105)
	.align		4
.L_105:
        /*016c*/ 	.word	index@(_ZN3cub18CUB_300001_SM_10006detail6reduce18DeviceReduceKernelINS2_10policy_hubIdyN4cuda3std3__44plusIdEEE10Policy1000EN6thrust24THRUST_300001_SM_1000_NS10device_ptrIdEEyS9_d6squareEEvT0_PT3_T1_NS0_13GridEvenShareISK_EET2_T4_)
        /*0170*/ 	.word	0x00000000


	//----- nvinfo : EIATTR_MIN_STACK_SIZE
	.align		4
.L_106:
        /*0174*/ 	.byte	0x04, 0x12
        /*0176*/ 	.short	(.L_108 - .L_107)
	.align		4
.L_107:
        /*0178*/ 	.word	index@(_ZN3cub18CUB_300001_SM_10006detail6reduce28DeviceReduceSingleTileKernelINS2_10policy_hubIdyN4cuda3std3__44plusIdEEE10Policy1000EN6thrust24THRUST_300001_SM_1000_NS10device_ptrIdEEPdyS9_dd6squareEEvT0_T1_T2_T3_T4_T6_)
        /*017c*/ 	.word	0x00000000


	//----- nvinfo : EIATTR_MIN_STACK_SIZE
	.align		4
.L_108:
        /*0180*/ 	.byte	0x04, 0x12
        /*0182*/ 	.short	(.L_110 - .L_109)
	.align		4
.L_109:
        /*0184*/ 	.word	index@(_ZN3cub18CUB_300001_SM_10006detail6reduce28DeviceReduceSingleTileKernelINS2_10policy_hubIdjN4cuda3std3__44plusIdEEE10Policy1000EPdSC_iS9_ddNS7_10__identityEEEvT0_T1_T2_T3_T4_T6_)
        /*0188*/ 	.word	0x00000000


	//----- nvinfo : EIATTR_MIN_STACK_SIZE
	.align		4
.L_110:
        /*018c*/ 	.byte	0x04, 0x12
        /*018e*/ 	.short	(.L_112 - .L_111)
	.align		4
.L_111:
        /*0190*/ 	.word	index@(_ZN3cub18CUB_300001_SM_10006detail6reduce18DeviceReduceKernelINS2_10policy_hubIdjN4cuda3std3__44plusIdEEE10Policy1000EN6thrust24THRUST_300001_SM_1000_NS10device_ptrIdEEjS9_d6squareEEvT0_PT3_T1_NS0_13GridEvenShareISK_EET2_T4_)
        /*0194*/ 	.word	0x00000000


	//----- nvinfo : EIATTR_MIN_STACK_SIZE
	.align		4
.L_112:
        /*0198*/ 	.byte	0x04, 0x12
        /*019a*/ 	.short	(.L_114 - .L_113)
	.align		4
.L_113:
        /*019c*/ 	.word	index@(_ZN3cub18CUB_300001_SM_10006detail6reduce28DeviceReduceSingleTileKernelINS2_10policy_hubIdjN4cuda3std3__44plusIdEEE10Policy1000EN6thrust24THRUST_300001_SM_1000_NS10device_ptrIdEEPdjS9_dd6squareEEvT0_T1_T2_T3_T4_T6_)
        /*01a0*/ 	.word	0x00000000


	//----- nvinfo : EIATTR_MIN_STACK_SIZE
	.align		4
.L_114:
        /*01a4*/ 	.byte	0x04, 0x12
        /*01a6*/ 	.short	(.L_116 - .L_115)
	.align		4
.L_115:
        /*01a8*/ 	.word	index@(_ZN3cub18CUB_300001_SM_10006detail11EmptyKernelIvEEvv)
        /*01ac*/ 	.word	0x00000000


	//----- nvinfo : EIATTR_MIN_STACK_SIZE
	.align		4
.L_116:
        /*01b0*/ 	.byte	0x04, 0x12
        /*01b2*/ 	.short	(.L_118 - .L_117)
	.align		4
.L_117:
        /*01b4*/ 	.word	index@(_Z12gauss_seidelPdS_S_ii)
        /*01b8*/ 	.word	0x00000048


	//----- nvinfo : EIATTR_MIN_STACK_SIZE
	.align		4
.L_118:
        /*01bc*/ 	.byte	0x04, 0x12
        /*01be*/ 	.short	(.L_120 - .L_119)
	.align		4
.L_119:
        /*01c0*/ 	.word	index@(_Z10restrict_jPdS_iiii)
        /*01c4*/ 	.word	0x00000000


	//----- nvinfo : EIATTR_MIN_STACK_SIZE
	.align		4
.L_120:
        /*01c8*/ 	.byte	0x04, 0x12
        /*01ca*/ 	.short	(.L_122 - .L_121)
	.align		4
.L_121:
        /*01cc*/ 	.word	index@(_Z16prolongate_errorPdS_iiii)
        /*01d0*/ 	.word	0x00000000


	//----- nvinfo : EIATTR_MIN_STACK_SIZE
	.align		4
.L_122:
        /*01d4*/ 	.byte	0x04, 0x12
        /*01d6*/ 	.short	(.L_124 - .L_123)
	.align		4
.L_123:
        /*01d8*/ 	.word	index@(_Z14restrict_residPdS_iiii)
        /*01dc*/ 	.word	0x00000000


	//----- nvinfo : EIATTR_MIN_STACK_SIZE
	.align		4
.L_124:
        /*01e0*/ 	.byte	0x04, 0x12
        /*01e2*/ 	.short	(.L_126 - .L_125)
	.align		4
.L_125:
        /*01e4*/ 	.word	index@(_Z17compute_lin_residPdS_S_S_ii)
        /*01e8*/ 	.word	0x00000040


	//----- nvinfo : EIATTR_MIN_STACK_SIZE
	.align		4
.L_126:
        /*01ec*/ 	.byte	0x04, 0x12
        /*01ee*/ 	.short	(.L_128 - .L_127)
	.align		4
.L_127:
        /*01f0*/ 	.word	index@(_Z15initialize_zeroPdii)
        /*01f4*/ 	.word	0x00000000
.L_128:


//--------------------- .nv.compat                --------------------------
	.section	.nv.compat,"",@"SHT_CUDA_COMPAT_INFO"
	.align	4
        /*0000*/ 	.byte	0x02, 0x09, 0x00, 0x00, 0x02, 0x02, 0x01, 0x00, 0x02, 0x05, 0x05, 0x00, 0x03, 0x07, 0x01, 0x01
        /*0010*/ 	.byte	0x02, 0x03, 0x00, 0x00, 0x02, 0x06, 0x01, 0x00, 0x04, 0x0b, 0x08, 0x00, 0x01, 0x00, 0x00, 0x00
        /*0020*/ 	.byte	0x00, 0x00, 0x00, 0x00


//--------------------- .nv.info._ZN3cub18CUB_300001_SM_10006detail6reduce28DeviceReduceSingleTileKernelINS2_10policy_hubIdyN4cuda3std3__44plusIdEEE10Policy1000EPdSC_iS9_ddNS7_10__identityEEEvT0_T1_T2_T3_T4_T6_ --------------------------
	.section	.nv.info._ZN3cub18CUB_300001_SM_10006detail6reduce28DeviceReduceSingleTileKernelINS2_10policy_hubIdyN4cuda3std3__44plusIdEEE10Policy1000EPdSC_iS9_ddNS7_10__identityEEEvT0_T1_T2_T3_T4_T6_,"",@"SHT_CUDA_INFO"
	.sectionflags	@""
	.align	4


	//----- nvinfo : EIATTR_CUDA_API_VERSION
	.align		4
        /*0000*/ 	.byte	0x04, 0x37
        /*0002*/ 	.short	(.L_130 - .L_129)
.L_129:
        /*0004*/ 	.word	0x00000082


	//----- nvinfo : EIATTR_KPARAM_INFO
	.align		4
.L_130:
        /*0008*/ 	.byte	0x04, 0x17
        /*000a*/ 	.short	(.L_132 - .L_131)
.L_131:
        /*000c*/ 	.word	0x00000000
        /*0010*/ 	.short	0x0005
        /*0012*/ 	.short	0x0020
        /*0014*/ 	.byte	0x00, 0xf0, 0x05, 0x00


	//----- nvinfo : EIATTR_KPARAM_INFO
	.align		4
.L_132:
        /*0018*/ 	.byte	0x04, 0x17
        /*001a*/ 	.short	(.L_134 - .L_133)
.L_133:
        /*001c*/ 	.word	0x00000000
        /*0020*/ 	.short	0x0004
        /*0022*/ 	.short	0x0018
        /*0024*/ 	.byte	0x00, 0xf0, 0x21, 0x00


	//----- nvinfo : EIATTR_KPARAM_INFO
	.align		4
.L_134:
        /*0028*/ 	.byte	0x04, 0x17
        /*002a*/ 	.short	(.L_136 - .L_135)
.L_135:
        /*002c*/ 	.word	0x00000000
        /*0030*/ 	.short	0x0003
        /*0032*/ 	.short	0x0014
        /*0034*/ 	.byte	0x00, 0xf0, 0x05, 0x00


	//----- nvinfo : EIATTR_KPARAM_INFO
	.align		4
.L_136:
        /*0038*/ 	.byte	0x04, 0x17
        /*003a*/ 	.short	(.L_138 - .L_137)
.L_137:
        /*003c*/ 	.word	0x00000000
        /*0040*/ 	.short	0x0002
        /*0042*/ 	.short	0x0010
        /*0044*/ 	.byte	0x00, 0xf0, 0x11, 0x00


	//----- nvinfo : EIATTR_KPARAM_INFO
	.align		4
.L_138:
        /*0048*/ 	.byte	0x04, 0x17
        /*004a*/ 	.short	(.L_140 - .L_139)
.L_139:
        /*004c*/ 	.word	0x00000000
        /*0050*/ 	.short	0x0001
        /*0052*/ 	.short	0x0008
        /*0054*/ 	.byte	0x00, 0xf5, 0x21, 0x00


	//----- nvinfo : EIATTR_KPARAM_INFO
	.align		4
.L_140:
        /*0058*/ 	.byte	0x04, 0x17
        /*005a*/ 	.short	(.L_142 - .L_141)
.L_141:
        /*005c*/ 	.word	0x00000000
        /*0060*/ 	.short	0x0000
        /*0062*/ 	.short	0x0000
        /*0064*/ 	.byte	0x00, 0xf5, 0x21, 0x00


	//----- nvinfo : EIATTR_SPARSE_MMA_MASK
	.align		4
.L_142:
        /*0068*/ 	.byte	0x03, 0x50
        /*006a*/ 	.short	0x0000


	//----- nvinfo : EIATTR_MAXREG_COUNT
	.align		4
        /*006c*/ 	.byte	0x03, 0x1b
        /*006e*/ 	.short	0x0080


	//----- nvinfo : EIATTR_NUM_BARRIERS
	.align		4
        /*0070*/ 	.byte	0x02, 0x4c
        /*0072*/ 	.byte	0x01
	.zero		1


	//----- nvinfo : EIATTR_MERCURY_ISA_VERSION
	.align		4
        /*0074*/ 	.byte	0x03, 0x5f
        /*0076*/ 	.short	0x0101


	//----- nvinfo : EIATTR_COOP_GROUP_MASK_REGIDS
	.align		4
        /*0078*/ 	.byte	0x04, 0x29
        /*007a*/ 	.short	(.L_144 - .L_143)


	//   ....[0]....
.L_143:
        /*007c*/ 	.word	0xffffffff


	//   ....[1]....
        /*0080*/ 	.word	0xffffffff


	//   ....[2]....
        /*0084*/ 	.word	0xffffffff


	//   ....[3]....
        /*0088*/ 	.word	0xffffffff


	//   ....[4]....
        /*008c*/ 	.word	0xffffffff


	//   ....[5]....
        /*0090*/ 	.word	0xffffffff


	//   ....[6]....
        /*0094*/ 	.word	0xffffffff


	//   ....[7]....
        /*0098*/ 	.word	0xffffffff


	//   ....[8]....
        /*009c*/ 	.word	0xffffffff


	//   ....[9]....
        /*00a0*/ 	.word	0xffffffff


	//   ....[10]....
        /*00a4*/ 	.word	0xffffffff


	//   ....[11]....
        /*00a8*/ 	.word	0xffffffff


	//   ....[12]....
        /*00ac*/ 	.word	0xffffffff


	//   ....[13]....
        /*00b0*/ 	.word	0xffffffff


	//   ....[14]....
        /*00b4*/ 	.word	0xffffffff


	//   ....[15]....
        /*00b8*/ 	.word	0xffffffff


	//   ....[16]....
        /*00bc*/ 	.word	0xffffffff


	//   ....[17]....
        /*00c0*/ 	.word	0xffffffff


	//   ....[18]....
        /*00c4*/ 	.word	0xffffffff


	//   ....[19]....
        /*00c8*/ 	.word	0xffffffff


	//   ....[20]....
        /*00cc*/ 	.word	0xffffffff


	//   ....[21]....
        /*00d0*/ 	.word	0xffffffff


	//   ....[22]....
        /*00d4*/ 	.word	0xffffffff


	//   ....[23]....
        /*00d8*/ 	.word	0xffffffff


	//   ....[24]....
        /*00dc*/ 	.word	0xffffffff


	//   ....[25]....
        /*00e0*/ 	.word	0xffffffff


	//   ....[26]....
        /*00e4*/ 	.word	0xffffffff


	//   ....[27]....
        /*00e8*/ 	.word	0xffffffff


	//   ....[28]....
        /*00ec*/ 	.word	0xffffffff


	//   ....[29]....
        /*00f0*/ 	.word	0xffffffff


	//----- nvinfo : EIATTR_COOP_GROUP_INSTR_OFFSETS
	.align		4
.L_144:
        /*00f4*/ 	.byte	0x04, 0x28
        /*00f6*/ 	.short	(.L_146 - .L_145)


	//   ....[0]....
.L_145:
        /*00f8*/ 	.word	0x00000960


	//   ....[1]....
        /*00fc*/ 	.word	0x00000970


	//   ....[2]....
        /*0100*/ 	.word	0x000009e0


	//   ....[3]....
        /*0104*/ 	.word	0x00000a10


	//   ....[4]....
        /*0108*/ 	.word	0x00000a70


	//   ....[5]....
        /*010c*/ 	.word	0x00000a80


	//   ....[6]....
        /*0110*/ 	.word	0x00000ae0


	//   ....[7]....
        /*0114*/ 	.word	0x00000af0


	//   ....[8]....
        /*0118*/ 	.word	0x00000b40


	//   ....[9]....
        /*011c*/ 	.word	0x00000b60


	//   ....[10]....
        /*0120*/ 	.word	0x00000e10


	//   ....[11]....
        /*0124*/ 	.word	0x00000e20


	//   ....[12]....
        /*0128*/ 	.word	0x00000eb0


	//   ....[13]....
        /*012c*/ 	.word	0x00000ed0


	//   ....[14]....
        /*0130*/ 	.word	0x00000f20


	//   ....[15]....
        /*0134*/ 	.word	0x00000f40


	//   ....[16]....
        /*0138*/ 	.word	0x00000f90


	//   ....[17]....
        /*013c*/ 	.word	0x00000fb0


	//   ....[18]....
        /*0140*/ 	.word	0x00001000


	//   ....[19]....
        /*0144*/ 	.word	0x00001030


	//   ....[20]....
        /*0148*/ 	.word	0x000020b0


	//   ....[21]....
        /*014c*/ 	.word	0x000020c0


	//   ....[22]....
        /*0150*/ 	.word	0x00002130


	//   ....[23]....
        /*0154*/ 	.word	0x00002140


	//   ....[24]....
        /*0158*/ 	.word	0x000021a0


	//   ....[25]....
        /*015c*/ 	.word	0x000021b0


	//   ....[26]....
        /*0160*/ 	.word	0x00002200


	//   ....[27]....
        /*0164*/ 	.word	0x00002220


	//   ....[28]....
        /*0168*/ 	.word	0x00002280


	//   ....[29]....
        /*016c*/ 	.word	0x000022b0


	//----- nvinfo : EIATTR_VRC_CTA_INIT_COUNT
	.align		4
.L_146:
        /*0170*/ 	.byte	0x02, 0x4a
	.zero		1
	.zero		1


	//----- nvinfo : EIATTR_EXIT_INSTR_OFFSETS
	.align		4
        /*0174*/ 	.byte	0x04, 0x1c
        /*0176*/ 	.short	(.L_148 - .L_147)


	//   ....[0]....
.L_147:
        /*0178*/ 	.word	0x00000080


	//   ....[1]....
        /*017c*/ 	.word	0x000000c0


	//   ....[2]....
        /*0180*/ 	.word	0x00002510


	//   ....[3]....
        /*0184*/ 	.word	0x00002560


	//----- nvinfo : EIATTR_MAX_THREADS
	.align		4
.L_148:
        /*0188*/ 	.byte	0x04, 0x05
        /*018a*/ 	.short	(.L_150 - .L_149)
.L_149:
        /*018c*/ 	.word	0x00000200
        /*0190*/ 	.word	0x00000001
        /*0194*/ 	.word	0x00000001


	//----- nvinfo : EIATTR_CRS_STACK_SIZE
	.align		4
.L_150:
        /*0198*/ 	.byte	0x04, 0x1e
        /*019a*/ 	.short	(.L_152 - .L_151)
.L_151:
        /*019c*/ 	.word	0x00000000


	//----- nvinfo : EIATTR_CBANK_PARAM_SIZE
	.align		4
.L_152:
        /*01a0*/ 	.byte	0x03, 0x19
        /*01a2*/ 	.short	0x0021


	//----- nvinfo : EIATTR_PARAM_CBANK
	.align		4
        /*01a4*/ 	.byte	0x04, 0x0a
        /*01a6*/ 	.short	(.L_154 - .L_153)
	.align		4
.L_153:
        /*01a8*/ 	.word	index@(.nv.constant0._ZN3cub18CUB_300001_SM_10006detail6reduce28DeviceReduceSingleTileKernelINS2_10policy_hubIdyN4cuda3std3__44plusIdEEE10Policy1000EPdSC_iS9_ddNS7_10__identityEEEvT0_T1_T2_T3_T4_T6_)
        /*01ac*/ 	.short	0x0380
        /*01ae*/ 	.short	0x0021


	//----- nvinfo : EIATTR_SW_WAR
	.align		4
.L_154:
        /*01b0*/ 	.byte	0x04, 0x36
        /*01b2*/ 	.short	(.L_156 - .L_155)
.L_155:
        /*01b4*/ 	.word	0x00000008
.L_156:


//--------------------- .nv.info._ZN3cub18CUB_300001_SM_10006detail6reduce18DeviceReduceKernelINS2_10policy_hubIdyN4cuda3std3__44plusIdEEE10Policy1000EN6thrust24THRUST_300001_SM_1000_NS10device_ptrIdEEyS9_d6squareEEvT0_PT3_T1_NS0_13GridEvenShareISK_EET2_T4_ --------------------------
	.section	.nv.info._ZN3cub18CUB_300001_SM_10006detail6reduce18DeviceReduceKernelINS2_10policy_hubIdyN4cuda3std3__44plusIdEEE10Policy1000EN6thrust24THRUST_300001_SM_1000_NS10device_ptrIdEEyS9_d6squareEEvT0_PT3_T1_NS0_13GridEvenShareISK_EET2_T4_,"",@"SHT_CUDA_INFO"
	.sectionflags	@""
	.align	4


	//----- nvinfo : EIATTR_CUDA_API_VERSION
	.align		4
        /*0000*/ 	.byte	0x04, 0x37
        /*0002*/ 	.short	(.L_158 - .L_157)
.L_157:
        /*0004*/ 	.word	0x00000082


	//----- nvinfo : EIATTR_KPARAM_INFO
	.align		4
.L_158:
        /*0008*/ 	.byte	0x04, 0x17
        /*000a*/ 	.short	(.L_160 - .L_159)
.L_159:
        /*000c*/ 	.word	0x00000000
        /*0010*/ 	.short	0x0005
        /*0012*/ 	.short	0x0061
        /*0014*/ 	.byte	0x00, 0xf0, 0x05, 0x00


	//----- nvinfo : EIATTR_KPARAM_INFO
	.align		4
.L_160:
        /*0018*/ 	.byte	0x04, 0x17
        /*001a*/ 	.short	(.L_162 - .L_161)
.L_161:
        /*001c*/ 	.word	0x00000000
        /*0020*/ 	.short	0x0004
        /*0022*/ 	.short	0x0060
        /*0024*/ 	.byte	0x00, 0xf0, 0x05, 0x00


	//----- nvinfo : EIATTR_KPARAM_INFO
	.align		4
.L_162:
        /*0028*/ 	.byte	0x04, 0x17
        /*002a*/ 	.short	(.L_164 - .L_163)
.L_163:
        /*002c*/ 	.word	0x00000000
        /*0030*/ 	.short	0x0003
        /*0032*/ 	.short	0x0018
        /*0034*/ 	.byte	0x00, 0xf0, 0x21, 0x01


	//----- nvinfo : EIATTR_KPARAM_INFO
	.align		4
.L_164:
        /*0038*/ 	.byte	0x04, 0x17
        /*003a*/ 	.short	(.L_166 - .L_165)
.L_165:
        /*003c*/ 	.word	0x00000000
        /*0040*/ 	.short	0x0002
        /*0042*/ 	.short	0x0010
        /*0044*/ 	.byte	0x00, 0xf0, 0x21, 0x00


	//----- nvinfo : EIATTR_KPARAM_INFO
	.align		4
.L_166:
        /*0048*/ 	.byte	0x04, 0x17
        /*004a*/ 	.short	(.L_168 - .L_167)
.L_167:
        /*004c*/ 	.word	0x00000000
        /*0050*/ 	.short	0x0001
        /*0052*/ 	.short	0x0008
        /*0054*/ 	.byte	0x00, 0xf5, 0x21, 0x00


	//----- nvinfo : EIATTR_KPARAM_INFO
	.align		4
.L_168:
        /*0058*/ 	.byte	0x04, 0x17
        /*005a*/ 	.short	(.L_170 - .L_169)
.L_169:
        /*005c*/ 	.word	0x00000000
        /*0060*/ 	.short	0x0000
        /*0062*/ 	.short	0x0000
        /*0064*/ 	.byte	0x00, 0xf0, 0x21, 0x00


	//----- nvinfo : EIATTR_SPARSE_MMA_MASK
	.align		4
.L_170:
        /*0068*/ 	.byte	0x03, 0x50
        /*006a*/ 	.short	0x0000


	//----- nvinfo : EIATTR_MAXREG_COUNT
	.align		4
        /*006c*/ 	.byte	0x03, 0x1b
        /*006e*/ 	.short	0x0080


	//----- nvinfo : EIATTR_NUM_BARRIERS
	.align		4
        /*0070*/ 	.byte	0x02, 0x4c
        /*0072*/ 	.byte	0x01
	.zero		1


	//----- nvinfo : EIATTR_MERCURY_ISA_VERSION
	.align		4
        /*0074*/ 	.byte	0x03, 0x5f
        /*0076*/ 	.short	0x0101


	//----- nvinfo : EIATTR_COOP_GROUP_MASK_REGIDS
	.align		4
        /*0078*/ 	.byte	0x04, 0x29
        /*007a*/ 	.short	(.L_172 - .L_171)


	//   ....[0]....
.L_171:
        /*007c*/ 	.word	0xffffffff


	//   ....[1]....
        /*0080*/ 	.word	0xffffffff


	//   ....[2]....
        /*0084*/ 	.word	0xffffffff


	//   ....[3]....
        /*0088*/ 	.word	0xffffffff


	//   ....[4]....
        /*008c*/ 	.word	0xffffffff


	//   ....[5]....
        /*0090*/ 	.word	0xffffffff


	//   ....[6]....
        /*0094*/ 	.word	0xffffffff


	//   ....[7]....
        /*0098*/ 	.word	0xffffffff


	//   ....[8]....
        /*009c*/ 	.word	0xffffffff


	//   ....[9]....
        /*00a0*/ 	.word	0xffffffff


	//   ....[10]....
        /*00a4*/ 	.word	0xffffffff


	//   ....[11]....
        /*00a8*/ 	.word	0xffffffff


	//   ....[12]....
        /*00ac*/ 	.word	0xffffffff


	//   ....[13]....
        /*00b0*/ 	.word	0xffffffff


	//   ....[14]....
        /*00b4*/ 	.word	0xffffffff


	//   ....[15]....
        /*00b8*/ 	.word	0xffffffff


	//   ....[16]....
        /*00bc*/ 	.word	0xffffffff


	//   ....[17]....
        /*00c0*/ 	.word	0xffffffff


	//   ....[18]....
        /*00c4*/ 	.word	0xffffffff


	//   ....[19]....
        /*00c8*/ 	.word	0xffffffff


	//   ....[20]....
        /*00cc*/ 	.word	0xffffffff


	//   ....[21]....
        /*00d0*/ 	.word	0xffffffff


	//   ....[22]....
        /*00d4*/ 	.word	0xffffffff


	//   ....[23]....
        /*00d8*/ 	.word	0xffffffff


	//   ....[24]....
        /*00dc*/ 	.word	0xffffffff


	//   ....[25]....
        /*00e0*/ 	.word	0xffffffff


	//   ....[26]....
        /*00e4*/ 	.word	0xffffffff


	//   ....[27]....
        /*00e8*/ 	.word	0xffffffff


	//   ....[28]....
        /*00ec*/ 	.word	0xffffffff


	//   ....[29]....
        /*00f0*/ 	.word	0xffffffff


	//----- nvinfo : EIATTR_COOP_GROUP_INSTR_OFFSETS
	.align		4
.L_172:
        /*00f4*/ 	.byte	0x04, 0x28
        /*00f6*/ 	.short	(.L_174 - .L_173)


	//   ....[0]....
.L_173:
        /*00f8*/ 	.word	0x000009b0


	//   ....[1]....
        /*00fc*/ 	.word	0x000009c0


	//   ....[2]....
        /*0100*/ 	.word	0x00000a30


	//   ....[3]....
        /*0104*/ 	.word	0x00000a50


	//   ....[4]....
        /*0108*/ 	.word	0x00000ac0


	//   ....[5]....
        /*010c*/ 	.word	0x00000ad0


	//   ....[6]....
        /*0110*/ 	.word	0x00000b20


	//   ....[7]....
        /*0114*/ 	.word	0x00000b40


	//   ....[8]....
        /*0118*/ 	.word	0x00000bb0


	//   ....[9]....
        /*011c*/ 	.word	0x00000bc0


	//   ....[10]....
        /*0120*/ 	.word	0x00000e60


	//   ....[11]....
        /*0124*/ 	.word	0x00000e70


	//   ....[12]....
        /*0128*/ 	.word	0x00000ef0


	//   ....[13]....
        /*012c*/ 	.word	0x00000f10


	//   ....[14]....
        /*0130*/ 	.word	0x00000f60


	//   ....[15]....
        /*0134*/ 	.word	0x00000f90


	//   ....[16]....
        /*0138*/ 	.word	0x00000fe0


	//   ....[17]....
        /*013c*/ 	.word	0x00001000


	//   ....[18]....
        /*0140*/ 	.word	0x00001070


	//   ....[19]....
        /*0144*/ 	.word	0x000010a0


	//   ....[20]....
        /*0148*/ 	.word	0x00002320


	//   ....[21]....
        /*014c*/ 	.word	0x00002330


	//   ....[22]....
        /*0150*/ 	.word	0x000023a0


	//   ....[23]....
        /*0154*/ 	.word	0x000023c0


	//   ....[24]....
        /*0158*/ 	.word	0x00002430


	//   ....[25]....
        /*015c*/ 	.word	0x00002440


	//   ....[26]....
        /*0160*/ 	.word	0x00002490


	//   ....[27]....
        /*0164*/ 	.word	0x000024b0


	//   ....[28]....
        /*0168*/ 	.word	0x00002520


	//   ....[29]....
        /*016c*/ 	.word	0x00002530


	//----- nvinfo : EIATTR_VRC_CTA_INIT_COUNT
	.align		4
.L_174:
        /*0170*/ 	.byte	0x02, 0x4a
	.zero		1
	.zero		1


	//----- nvinfo : EIATTR_EXIT_INSTR_OFFSETS
	.align		4
        /*0174*/ 	.byte	0x04, 0x1c
        /*0176*/ 	.short	(.L_176 - .L_175)


	//   ....[0]....
.L_175:
        /*0178*/ 	.word	0x00002760


	//   ....[1]....
        /*017c*/ 	.word	0x000027c0


	//----- nvinfo : EIATTR_MAX_THREADS
	.align		4
.L_176:
        /*0180*/ 	.byte	0x04, 0x05
        /*0182*/ 	.short	(.L_178 - .L_177)
.L_177:
        /*0184*/ 	.word	0x00000200
        /*0188*/ 	.word	0x00000001
        /*018c*/ 	.word	0x00000001


	//----- nvinfo : EIATTR_CRS_STACK_SIZE
	.align		4
.L_178:
        /*0190*/ 	.byte	0x04, 0x1e
        /*0192*/ 	.short	(.L_180 - .L_179)
.L_179:
        /*0194*/ 	.word	0x00000000


	//----- nvinfo : EIATTR_CBANK_PARAM_SIZE
	.align		4
.L_180:
        /*0198*/ 	.byte	0x03, 0x19
        /*019a*/ 	.short	0x0062


	//----- nvinfo : EIATTR_PARAM_CBANK
	.align		4
        /*019c*/ 	.byte	0x04, 0x0a
        /*019e*/ 	.short	(.L_182 - .L_181)
	.align		4
.L_181:
        /*01a0*/ 	.word	index@(.nv.constant0._ZN3cub18CUB_300001_SM_10006detail6reduce18DeviceReduceKernelINS2_10policy_hubIdyN4cuda3std3__44plusIdEEE10Policy1000EN6thrust24THRUST_300001_SM_1000_NS10device_ptrIdEEyS9_d6squareEEvT0_PT3_T1_NS0_13GridEvenShareISK_EET2_T4_)
        /*01a4*/ 	.short	0x0380
        /*01a6*/ 	.short	0x0062


	//----- nvinfo : EIATTR_SW_WAR
	.align		4
.L_182:
        /*01a8*/ 	.byte	0x04, 0x36
        /*01aa*/ 	.short	(.L_184 - .L_183)
.L_183:
        /*01ac*/ 	.word	0x00000008
.L_184:


//--------------------- .nv.info._ZN3cub18CUB_300001_SM_10006detail6reduce28DeviceReduceSingleTileKernelINS2_10policy_hubIdyN4cuda3std3__44plusIdEEE10Policy1000EN6thrust24THRUST_300001_SM_1000_NS10device_ptrIdEEPdyS9_dd6squareEEvT0_T1_T2_T3_T4_T6_ --------------------------
	.section	.nv.info._ZN3cub18CUB_300001_SM_10006detail6reduce28DeviceReduceSingleTileKernelINS2_10policy_hubIdyN4cuda3std3__44plusIdEEE10Policy1000EN6thrust24THRUST_300001_SM_1000_NS10device_ptrIdEEPdyS9_dd6squareEEvT0_T1_T2_T3_T4_T6_,"",@"SHT_CUDA_INFO"
	.sectionflags	@""
	.align	4


	//----- nvinfo : EIATTR_CUDA_API_VERSION
	.align		4
        /*0000*/ 	.byte	0x04, 0x37
        /*0002*/ 	.short	(.L_186 - .L_185)
.L_185:
        /*0004*/ 	.word	0x00000082


	//----- nvinfo : EIATTR_KPARAM_INFO
	.align		4
.L_186:
        /*0008*/ 	.byte	0x04, 0x17
        /*000a*/ 	.short	(.L_188 - .L_187)
.L_187:
        /*000c*/ 	.word	0x00000000
        /*0010*/ 	.short	0x0005
        /*0012*/ 	.short	0x0028
        /*0014*/ 	.byte	0x00, 0xf0, 0x05, 0x00


	//----- nvinfo : EIATTR_KPARAM_INFO
	.align		4
.L_188:
        /*0018*/ 	.byte	0x04, 0x17
        /*001a*/ 	.short	(.L_190 - .L_189)
.L_189:
        /*001c*/ 	.word	0x00000000
        /*0020*/ 	.short	0x0004
        /*0022*/ 	.short	0x0020
        /*0024*/ 	.byte	0x00, 0xf0, 0x21, 0x00


	//----- nvinfo : EIATTR_KPARAM_INFO
	.align		4
.L_190:
        /*0028*/ 	.byte	0x04, 0x17
        /*002a*/ 	.short	(.L_192 - .L_191)
.L_191:
        /*002c*/ 	.word	0x00000000
        /*0030*/ 	.short	0x0003
        /*0032*/ 	.short	0x0018
        /*0034*/ 	.byte	0x00, 0xf0, 0x05, 0x00


	//----- nvinfo : EIATTR_KPARAM_INFO
	.align		4
.L_192:
        /*0038*/ 	.byte	0x04, 0x17
        /*003a*/ 	.short	(.L_194 - .L_193)
.L_193:
        /*003c*/ 	.word	0x00000000
        /*0040*/ 	.short	0x0002
        /*0042*/ 	.short	0x0010
        /*0044*/ 	.byte	0x00, 0xf0, 0x21, 0x00


	//----- nvinfo : EIATTR_KPARAM_INFO
	.align		4
.L_194:
        /*0048*/ 	.byte	0x04, 0x17
        /*004a*/ 	.short	(.L_196 - .L_195)
.L_195:
        /*004c*/ 	.word	0x00000000
        /*0050*/ 	.short	0x0001
        /*0052*/ 	.short	0x0008
        /*0054*/ 	.byte	0x00, 0xf5, 0x21, 0x00


	//----- nvinfo : EIATTR_KPARAM_INFO
	.align		4
.L_196:
        /*0058*/ 	.byte	0x04, 0x17
        /*005a*/ 	.short	(.L_198 - .L_197)
.L_197:
        /*005c*/ 	.word	0x00000000
        /*0060*/ 	.short	0x0000
        /*0062*/ 	.short	0x0000
        /*0064*/ 	.byte	0x00, 0xf0, 0x21, 0x00


	//----- nvinfo : EIATTR_SPARSE_MMA_MASK
	.align		4
.L_198:
        /*0068*/ 	.byte	0x03, 0x50
        /*006a*/ 	.short	0x0000


	//----- nvinfo : EIATTR_MAXREG_COUNT
	.align		4
        /*006c*/ 	.byte	0x03, 0x1b
        /*006e*/ 	.short	0x0080


	//----- nvinfo : EIATTR_NUM_BARRIERS
	.align		4
        /*0070*/ 	.byte	0x02, 0x4c
        /*0072*/ 	.byte	0x01
	.zero		1


	//----- nvinfo : EIATTR_MERCURY_ISA_VERSION
	.align		4
        /*0074*/ 	.byte	0x03, 0x5f
        /*0076*/ 	.short	0x0101


	//----- nvinfo : EIATTR_COOP_GROUP_MASK_REGIDS
	.align		4
        /*0078*/ 	.byte	0x04, 0x29
        /*007a*/ 	.short	(.L_200 - .L_199)


	//   ....[0]....
.L_199:
        /*007c*/ 	.word	0xffffffff


	//   ....[1]....
        /*0080*/ 	.word	0xffffffff


	//   ....[2]....
        /*0084*/ 	.word	0xffffffff


	//   ....[3]....
        /*0088*/ 	.word	0xffffffff


	//   ....[4]....
        /*008c*/ 	.word	0xffffffff


	//   ....[5]....
        /*0090*/ 	.word	0xffffffff


	//   ....[6]....
        /*0094*/ 	.word	0xffffffff


	//   ....[7]....
        /*0098*/ 	.word	0xffffffff


	//   ....[8]....
        /*009c*/ 	.word	0xffffffff


	//   ....[9]....
        /*00a0*/ 	.word	0xffffffff


	//   ....[10]....
        /*00a4*/ 	.word	0xffffffff


	//   ....[11]....
        /*00a8*/ 	.word	0xffffffff


	//   ....[12]....
        /*00ac*/ 	.word	0xffffffff


	//   ....[13]....
        /*00b0*/ 	.word	0xffffffff


	//   ....[14]....
        /*00b4*/ 	.word	0xffffffff


	//   ....[15]....
        /*00b8*/ 	.word	0xffffffff


	//   ....[16]....
        /*00bc*/ 	.word	0xffffffff


	//   ....[17]....
        /*00c0*/ 	.word	0xffffffff


	//   ....[18]....
        /*00c4*/ 	.word	0xffffffff


	//   ....[19]....
        /*00c8*/ 	.word	0xffffffff


	//   ....[20]....
        /*00cc*/ 	.word	0xffffffff


	//   ....[21]....
        /*00d0*/ 	.word	0xffffffff


	//   ....[22]....
        /*00d4*/ 	.word	0xffffffff


	//   ....[23]....
        /*00d8*/ 	.word	0xffffffff


	//   ....[24]....
        /*00dc*/ 	.word	0xffffffff


	//   ....[25]....
        /*00e0*/ 	.word	0xffffffff


	//   ....[26]....
        /*00e4*/ 	.word	0xffffffff


	//   ....[27]....
        /*00e8*/ 	.word	0xffffffff


	//   ....[28]....
        /*00ec*/ 	.word	0xffffffff


	//   ....[29]....
        /*00f0*/ 	.word	0xffffffff


	//----- nvinfo : EIATTR_COOP_GROUP_INSTR_OFFSETS
	.align		4
.L_200:
        /*00f4*/ 	.byte	0x04, 0x28
        /*00f6*/ 	.short	(.L_202 - .L_201)


	//   ....[0]....
.L_201:
        /*00f8*/ 	.word	0x00000920


	//   ....[1]....
        /*00fc*/ 	.word	0x00000930


	//   ....[2]....
        /*0100*/ 	.word	0x000009a0


	//   ....[3]....
        /*0104*/ 	.word	0x000009b0


	//   ....[4]....
        /*0108*/ 	.word	0x00000a10


	//   ....[5]....
        /*010c*/ 	.word	0x00000a20


	//   ....[6]....
        /*0110*/ 	.word	0x00000a70


	//   ....[7]....
        /*0114*/ 	.word	0x00000a90


	//   ....[8]....
        /*0118*/ 	.word	0x00000af0


	//   ....[9]....
        /*011c*/ 	.word	0x00000b20


	//   ....[10]....
        /*0120*/ 	.word	0x00000dd0


	//   ....[11]....
        /*0124*/ 	.word	0x00000de0


	//   ....[12]....
        /*0128*/ 	.word	0x00000e70


	//   ....[13]....
        /*012c*/ 	.word	0x00000e80


	//   ....[14]....
        /*0130*/ 	.word	0x00000ee0


	//   ....[15]....
        /*0134*/ 	.word	0x00000ef0


	//   ....[16]....
        /*0138*/ 	.word	0x00000f40


	//   ....[17]....
        /*013c*/ 	.word	0x00000f60


	//   ....[18]....
        /*0140*/ 	.word	0x00000fd0


	//   ....[19]....
        /*0144*/ 	.word	0x00001000


	//   ....[20]....
        /*0148*/ 	.word	0x000021a0


	//   ....[21]....
        /*014c*/ 	.word	0x000021b0


	//   ....[22]....
        /*0150*/ 	.word	0x00002220


	//   ....[23]....
        /*0154*/ 	.word	0x00002230


	//   ....[24]....
        /*0158*/ 	.word	0x00002290


	//   ....[25]....
        /*015c*/ 	.word	0x000022a0


	//   ....[26]....
        /*0160*/ 	.word	0x000022f0


	//   ....[27]....
        /*0164*/ 	.word	0x00002310


	//   ....[28]....
        /*0168*/ 	.word	0x00002370


	//   ....[29]....
        /*016c*/ 	.word	0x000023a0


	//----- nvinfo : EIATTR_VRC_CTA_INIT_COUNT
	.align		4
.L_202:
        /*0170*/ 	.byte	0x02, 0x4a
	.zero		1
	.zero		1


	//----- nvinfo : EIATTR_EXIT_INSTR_OFFSETS
	.align		4
        /*0174*/ 	.byte	0x04, 0x1c
        /*0176*/ 	.short	(.L_204 - .L_203)


	//   ....[0]....
.L_203:
        /*0178*/ 	.word	0x000000a0


	//   ....[1]....
        /*017c*/ 	.word	0x000000e0


	//   ....[2]....
        /*0180*/ 	.word	0x00002600


	//   ....[3]....
        /*0184*/ 	.word	0x00002650


	//----- nvinfo : EIATTR_MAX_THREADS
	.align		4
.L_204:
        /*0188*/ 	.byte	0x04, 0x05
        /*018a*/ 	.short	(.L_206 - .L_205)
.L_205:
        /*018c*/ 	.word	0x00000200
        /*0190*/ 	.word	0x00000001
        /*0194*/ 	.word	0x00000001


	//----- nvinfo : EIATTR_CRS_STACK_SIZE
	.align		4
.L_206:
        /*0198*/ 	.byte	0x04, 0x1e
        /*019a*/ 	.short	(.L_208 - .L_207)
.L_207:
        /*019c*/ 	.word	0x00000000


	//----- nvinfo : EIATTR_CBANK_PARAM_SIZE
	.align		4
.L_208:
        /*01a0*/ 	.byte	0x03, 0x19
        /*01a2*/ 	.short	0x0029


	//----- nvinfo : EIATTR_PARAM_CBANK
	.align		4
        /*01a4*/ 	.byte	0x04, 0x0a
        /*01a6*/ 	.short	(.L_210 - .L_209)
	.align		4
.L_209:
        /*01a8*/ 	.word	index@(.nv.constant0._ZN3cub18CUB_300001_SM_10006detail6reduce28DeviceReduceSingleTileKernelINS2_10policy_hubIdyN4cuda3std3__44plusIdEEE10Policy1000EN6thrust24THRUST_300001_SM_1000_NS10device_ptrIdEEPdyS9_dd6squareEEvT0_T1_T2_T3_T4_T6_)
        /*01ac*/ 	.short	0x0380
        /*01ae*/ 	.short	0x0029


	//----- nvinfo : EIATTR_SW_WAR
	.align		4
.L_210:
        /*01b0*/ 	.byte	0x04, 0x36
        /*01b2*/ 	.short	(.L_212 - .L_211)
.L_211:
        /*01b4*/ 	.word	0x00000008
.L_212:


//--------------------- .nv.info._ZN3cub18CUB_300001_SM_10006detail6reduce28DeviceReduceSingleTileKernelINS2_10policy_hubIdjN4cuda3std3__44plusIdEEE10Policy1000EPdSC_iS9_ddNS7_10__identityEEEvT0_T1_T2_T3_T4_T6_ --------------------------
	.section	.nv.info._ZN3cub18CUB_300001_SM_10006detail6reduce28DeviceReduceSingleTileKernelINS2_10policy_hubIdjN4cuda3std3__44plusIdEEE10Policy1000EPdSC_iS9_ddNS7_10__identityEEEvT0_T1_T2_T3_T4_T6_,"",@"SHT_CUDA_INFO"
	.sectionflags	@""
	.align	4


	//----- nvinfo : EIATTR_CUDA_API_VERSION
	.align		4
        /*0000*/ 	.byte	0x04, 0x37
        /*0002*/ 	.short	(.L_214 - .L_213)
.L_213:
        /*0004*/ 	.word	0x00000082


	//----- nvinfo : EIATTR_KPARAM_INFO
	.align		4
.L_214:
        /*0008*/ 	.byte	0x04, 0x17
        /*000a*/ 	.short	(.L_216 - .L_215)
.L_215:
        /*000c*/ 	.word	0x00000000
        /*0010*/ 	.short	0x0005
        /*0012*/ 	.short	0x0020
        /*0014*/ 	.byte	0x00, 0xf0, 0x05, 0x00


	//----- nvinfo : EIATTR_KPARAM_INFO
	.align		4
.L_216:
        /*0018*/ 	.byte	0x04, 0x17
        /*001a*/ 	.short	(.L_218 - .L_217)
.L_217:
        /*001c*/ 	.word	0x00000000
        /*0020*/ 	.short	0x0004
        /*0022*/ 	.short	0x0018
        /*0024*/ 	.byte	0x00, 0xf0, 0x21, 0x00


	//----- nvinfo : EIATTR_KPARAM_INFO
	.align		4
.L_218:
        /*0028*/ 	.byte	0x04, 0x17
        /*002a*/ 	.short	(.L_220 - .L_219)
.L_219:
        /*002c*/ 	.word	0x00000000
        /*0030*/ 	.short	0x0003
        /*0032*/ 	.short	0x0014
        /*0034*/ 	.byte	0x00, 0xf0, 0x05, 0x00


	//----- nvinfo : EIATTR_KPARAM_INFO
	.align		4
.L_220:
        /*0038*/ 	.byte	0x04, 0x17
        /*003a*/ 	.short	(.L_222 - .L_221)
.L_221:
        /*003c*/ 	.word	0x00000000
        /*0040*/ 	.short	0x0002
        /*0042*/ 	.short	0x0010
        /*0044*/ 	.byte	0x00, 0xf0, 0x11, 0x00


	//----- nvinfo : EIATTR_KPARAM_INFO
	.align		4
.L_222:
        /*0048*/ 	.byte	0x04, 0x17
        /*004a*/ 	.short	(.L_224 - .L_223)
.L_223:
        /*004c*/ 	.word	0x00000000
        /*0050*/ 	.short	0x0001
        /*0052*/ 	.short	0x0008
        /*0054*/ 	.byte	0x00, 0xf5, 0x21, 0x00


	//----- nvinfo : EIATTR_KPARAM_INFO
	.align		4
.L_224:
        /*0058*/ 	.byte	0x04, 0x17
        /*005a*/ 	.short	(.L_226 - .L_225)
.L_225:
        /*005c*/ 	.word	0x00000000
        /*0060*/ 	.short	0x0000
        /*0062*/ 	.short	0x0000
        /*0064*/ 	.byte	0x00, 0xf5, 0x21, 0x00


	//----- nvinfo : EIATTR_SPARSE_MMA_MASK
	.align		4
.L_226:
        /*0068*/ 	.byte	0x03, 0x50
        /*006a*/ 	.short	0x0000


	//----- nvinfo : EIATTR_MAXREG_COUNT
	.align		4
        /*006c*/ 	.byte	0x03, 0x1b
        /*006e*/ 	.short	0x0060


	//----- nvinfo : EIATTR_NUM_BARRIERS
	.align		4
        /*0070*/ 	.byte	0x02, 0x4c
        /*0072*/ 	.byte	0x01
	.zero		1


	//----- nvinfo : EIATTR_MERCURY_ISA_VERSION
	.align		4
        /*0074*/ 	.byte	0x03, 0x5f
        /*0076*/ 	.short	0x0101


	//----- nvinfo : EIATTR_COOP_GROUP_MASK_REGIDS
	.align		4
        /*0078*/ 	.byte	0x04, 0x29
        /*007a*/ 	.short	(.L_228 - .L_227)


	//   ....[0]....
.L_227:
        /*007c*/ 	.word	0xffffffff


	//   ....[1]....
        /*0080*/ 	.word	0xffffffff


	//   ....[2]....
        /*0084*/ 	.word	0xffffffff


	//   ....[3]....
        /*0088*/ 	.word	0xffffffff


	//   ....[4]....
        /*008c*/ 	.word	0xffffffff


	//   ....[5]....
        /*0090*/ 	.word	0xffffffff


	//   ....[6]....
        /*0094*/ 	.word	0xffffffff


	//   ....[7]....
        /*0098*/ 	.word	0xffffffff


	//   ....[8]....
        /*009c*/ 	.word	0xffffffff


	//   ....[9]....
        /*00a0*/ 	.word	0xffffffff


	//   ....[10]....
        /*00a4*/ 	.word	0xffffffff


	//   ....[11]....
        /*00a8*/ 	.word	0xffffffff


	//   ....[12]....
        /*00ac*/ 	.word	0xffffffff


	//   ....[13]....
        /*00b0*/ 	.word	0xffffffff


	//   ....[14]....
        /*00b4*/ 	.word	0xffffffff


	//   ....[15]....
        /*00b8*/ 	.word	0xffffffff


	//   ....[16]....
        /*00bc*/ 	.word	0xffffffff


	//   ....[17]....
        /*00c0*/ 	.word	0xffffffff


	//   ....[18]....
        /*00c4*/ 	.word	0xffffffff


	//   ....[19]....
        /*00c8*/ 	.word	0xffffffff


	//   ....[20]....
        /*00cc*/ 	.word	0xffffffff


	//   ....[21]....
        /*00d0*/ 	.word	0xffffffff


	//   ....[22]....
        /*00d4*/ 	.word	0xffffffff


	//   ....[23]....
        /*00d8*/ 	.word	0xffffffff


	//   ....[24]....
        /*00dc*/ 	.word	0xffffffff


	//   ....[25]....
        /*00e0*/ 	.word	0xffffffff


	//   ....[26]....
        /*00e4*/ 	.word	0xffffffff


	//   ....[27]....
        /*00e8*/ 	.word	0xffffffff


	//   ....[28]....
        /*00ec*/ 	.word	0xffffffff


	//   ....[29]....
        /*00f0*/ 	.word	0xffffffff


	//----- nvinfo : EIATTR_COOP_GROUP_INSTR_OFFSETS
	.align		4
.L_228:
        /*00f4*/ 	.byte	0x04, 0x28
        /*00f6*/ 	.short	(.L_230 - .L_229)


	//   ....[0]....
.L_229:
        /*00f8*/ 	.word	0x00000980


	//   ....[1]....
        /*00fc*/ 	.word	0x00000990


	//   ....[2]....
        /*0100*/ 	.word	0x00000a00


	//   ....[3]....
        /*0104*/ 	.word	0x00000a30


	//   ....[4]....
        /*0108*/ 	.word	0x00000aa0


	//   ....[5]....
        /*010c*/ 	.word	0x00000ab0


	//   ....[6]....
        /*0110*/ 	.word	0x00000b00


	//   ....[7]....
        /*0114*/ 	.word	0x00000b10


	//   ....[8]....
        /*0118*/ 	.word	0x00000b60


	//   ....[9]....
        /*011c*/ 	.word	0x00000b80


	//   ....[10]....
        /*0120*/ 	.word	0x00000e90


	//   ....[11]....
        /*0124*/ 	.word	0x00000ea0


	//   ....[12]....
        /*0128*/ 	.word	0x00000f30


	//   ....[13]....
        /*012c*/ 	.word	0x00000f50


	//   ....[14]....
        /*0130*/ 	.word	0x00000fa0


	//   ....[15]....
        /*0134*/ 	.word	0x00000fc0


	//   ....[16]....
        /*0138*/ 	.word	0x00001010


	//   ....[17]....
        /*013c*/ 	.word	0x00001040


	//   ....[18]....
        /*0140*/ 	.word	0x000010a0


	//   ....[19]....
        /*0144*/ 	.word	0x000010d0


	//   ....[20]....
        /*0148*/ 	.word	0x000022b0


	//   ....[21]....
        /*014c*/ 	.word	0x000022c0


	//   ....[22]....
        /*0150*/ 	.word	0x00002330


	//   ....[23]....
        /*0154*/ 	.word	0x00002340


	//   ....[24]....
        /*0158*/ 	.word	0x000023a0


	//   ....[25]....
        /*015c*/ 	.word	0x000023d0


	//   ....[26]....
        /*0160*/ 	.word	0x00002450


	//   ....[27]....
        /*0164*/ 	.word	0x00002460


	//   ....[28]....
        /*0168*/ 	.word	0x000024b0


	//   ....[29]....
        /*016c*/ 	.word	0x000024c0


	//----- nvinfo : EIATTR_VRC_CTA_INIT_COUNT
	.align		4
.L_230:
        /*0170*/ 	.byte	0x02, 0x4a
	.zero		1
	.zero		1


	//----- nvinfo : EIATTR_EXIT_INSTR_OFFSETS
	.align		4
        /*0174*/ 	.byte	0x04, 0x1c
        /*0176*/ 	.short	(.L_232 - .L_231)


	//   ....[0]....
.L_231:
        /*0178*/ 	.word	0x00000080


	//   ....[1]....
        /*017c*/ 	.word	0x000000c0


	//   ....[2]....
        /*0180*/ 	.word	0x00002750


	//   ....[3]....
        /*0184*/ 	.word	0x000027a0


	//----- nvinfo : EIATTR_MAX_THREADS
	.align		4
.L_232:
        /*0188*/ 	.byte	0x04, 0x05
        /*018a*/ 	.short	(.L_234 - .L_233)
.L_233:
        /*018c*/ 	.word	0x00000280
        /*0190*/ 	.word	0x00000001
        /*0194*/ 	.word	0x00000001


	//----- nvinfo : EIATTR_CRS_STACK_SIZE
	.align		4
.L_234:
        /*0198*/ 	.byte	0x04, 0x1e
        /*019a*/ 	.short	(.L_236 - .L_235)
.L_235:
        /*019c*/ 	.word	0x00000000


	//----- nvinfo : EIATTR_CBANK_PARAM_SIZE
	.align		4
.L_236:
        /*01a0*/ 	.byte	0x03, 0x19
        /*01a2*/ 	.short	0x0021


	//----- nvinfo : EIATTR_PARAM_CBANK
	.align		4
        /*01a4*/ 	.byte	0x04, 0x0a
        /*01a6*/ 	.short	(.L_238 - .L_237)
	.align		4
.L_237:
        /*01a8*/ 	.word	index@(.nv.constant0._ZN3cub18CUB_300001_SM_10006detail6reduce28DeviceReduceSingleTileKernelINS2_10policy_hubIdjN4cuda3std3__44plusIdEEE10Policy1000EPdSC_iS9_ddNS7_10__identityEEEvT0_T1_T2_T3_T4_T6_)
        /*01ac*/ 	.short	0x0380
        /*01ae*/ 	.short	0x0021


	//----- nvinfo : EIATTR_SW_WAR
	.align		4
.L_238:
        /*01b0*/ 	.byte	0x04, 0x36
        /*01b2*/ 	.short	(.L_240 - .L_239)
.L_239:
        /*01b4*/ 	.word	0x00000008
.L_240:


//--------------------- .nv.info._ZN3cub18CUB_300001_SM_10006detail6reduce18DeviceReduceKernelINS2_10policy_hubIdjN4cuda3std3__44plusIdEEE10Policy1000EN6thrust24THRUST_300001_SM_1000_NS10device_ptrIdEEjS9_d6squareEEvT0_PT3_T1_NS0_13GridEvenShareISK_EET2_T4_ --------------------------
	.section	.nv.info._ZN3cub18CUB_300001_SM_10006detail6reduce18DeviceReduceKernelINS2_10policy_hubIdjN4cuda3std3__44plusIdEEE10Policy1000EN6thrust24THRUST_300001_SM_1000_NS10device_ptrIdEEjS9_d6squareEEvT0_PT3_T1_NS0_13GridEvenShareISK_EET2_T4_,"",@"SHT_CUDA_INFO"
	.sectionflags	@""
	.align	4


	//----- nvinfo : EIATTR_CUDA_API_VERSION
	.align		4
        /*0000*/ 	.byte	0x04, 0x37
        /*0002*/ 	.short	(.L_242 - .L_241)
.L_241:
        /*0004*/ 	.word	0x00000082


	//----- nvinfo : EIATTR_KPARAM_INFO
	.align		4
.L_242:
        /*0008*/ 	.byte	0x04, 0x17
        /*000a*/ 	.short	(.L_244 - .L_243)
.L_243:
        /*000c*/ 	.word	0x00000000
        /*0010*/ 	.short	0x0005
        /*0012*/ 	.short	0x003d
        /*0014*/ 	.byte	0x00, 0xf0, 0x05, 0x00


	//----- nvinfo : EIATTR_KPARAM_INFO
	.align		4
.L_244:
        /*0018*/ 	.byte	0x04, 0x17
        /*001a*/ 	.short	(.L_246 - .L_245)
.L_245:
        /*001c*/ 	.word	0x00000000
        /*0020*/ 	.short	0x0004
        /*0022*/ 	.short	0x003c
        /*0024*/ 	.byte	0x00, 0xf0, 0x05, 0x00


	//----- nvinfo : EIATTR_KPARAM_INFO
	.align		4
.L_246:
        /*0028*/ 	.byte	0x04, 0x17
        /*002a*/ 	.short	(.L_248 - .L_247)
.L_247:
        /*002c*/ 	.word	0x00000000
        /*0030*/ 	.short	0x0003
        /*0032*/ 	.short	0x0014
        /*0034*/ 	.byte	0x00, 0xf0, 0xa1, 0x00


	//----- nvinfo : EIATTR_KPARAM_INFO
	.align		4
.L_248:
        /*0038*/ 	.byte	0x04, 0x17
        /*003a*/ 	.short	(.L_250 - .L_249)
.L_249:
        /*003c*/ 	.word	0x00000000
        /*0040*/ 	.short	0x0002
        /*0042*/ 	.short	0x0010
        /*0044*/ 	.byte	0x00, 0xf0, 0x11, 0x00


	//----- nvinfo : EIATTR_KPARAM_INFO
	.align		4
.L_250:
        /*0048*/ 	.byte	0x04, 0x17
        /*004a*/ 	.short	(.L_252 - .L_251)
.L_251:
        /*004c*/ 	.word	0x00000000
        /*0050*/ 	.short	0x0001
        /*0052*/ 	.short	0x0008
        /*0054*/ 	.byte	0x00, 0xf5, 0x21, 0x00


	//----- nvinfo : EIATTR_KPARAM_INFO
	.align		4
.L_252:
        /*0058*/ 	.byte	0x04, 0x17
        /*005a*/ 	.short	(.L_254 - .L_253)
.L_253:
        /*005c*/ 	.word	0x00000000
        /*0060*/ 	.short	0x0000
        /*0062*/ 	.short	0x0000
        /*0064*/ 	.byte	0x00, 0xf0, 0x21, 0x00


	//----- nvinfo : EIATTR_SPARSE_MMA_MASK
	.align		4
.L_254:
        /*0068*/ 	.byte	0x03, 0x50
        /*006a*/ 	.short	0x0000


	//----- nvinfo : EIATTR_MAXREG_COUNT
	.align		4
        /*006c*/ 	.byte	0x03, 0x1b
        /*006e*/ 	.short	0x0060


	//----- nvinfo : EIATTR_NUM_BARRIERS
	.align		4
        /*0070*/ 	.byte	0x02, 0x4c
        /*0072*/ 	.byte	0x01
	.zero		1


	//----- nvinfo : EIATTR_MERCURY_ISA_VERSION
	.align		4
        /*0074*/ 	.byte	0x03, 0x5f
        /*0076*/ 	.short	0x0101


	//----- nvinfo : EIATTR_COOP_GROUP_MASK_REGIDS
	.align		4
        /*0078*/ 	.byte	0x04, 0x29
        /*007a*/ 	.short	(.L_256 - .L_255)


	//   ....[0]....
.L_255:
        /*007c*/ 	.word	0xffffffff


	//   ....[1]....
        /*0080*/ 	.word	0xffffffff


	//   ....[2]....
        /*0084*/ 	.word	0xffffffff


	//   ....[3]....
        /*0088*/ 	.word	0xffffffff


	//   ....[4]....
        /*008c*/ 	.word	0xffffffff


	//   ....[5]....
        /*0090*/ 	.word	0xffffffff


	//   ....[6]....
        /*0094*/ 	.word	0xffffffff


	//   ....[7]....
        /*0098*/ 	.word	0xffffffff


	//   ....[8]....
        /*009c*/ 	.word	0xffffffff


	//   ....[9]....
        /*00a0*/ 	.word	0xffffffff


	//   ....[10]....
        /*00a4*/ 	.word	0xffffffff


	//   ....[11]....
        /*00a8*/ 	.word	0xffffffff


	//   ....[12]....
        /*00ac*/ 	.word	0xffffffff


	//   ....[13]....
        /*00b0*/ 	.word	0xffffffff


	//   ....[14]....
        /*00b4*/ 	.word	0xffffffff


	//   ....[15]....
        /*00b8*/ 	.word	0xffffffff


	//   ....[16]....
        /*00bc*/ 	.word	0xffffffff


	//   ....[17]....
        /*00c0*/ 	.word	0xffffffff


	//   ....[18]....
        /*00c4*/ 	.word	0xffffffff


	//   ....[19]....
        /*00c8*/ 	.word	0xffffffff


	//   ....[20]....
        /*00cc*/ 	.word	0xffffffff


	//   ....[21]....
        /*00d0*/ 	.word	0xffffffff


	//   ....[22]....
        /*00d4*/ 	.word	0xffffffff


	//   ....[23]....
        /*00d8*/ 	.word	0xffffffff


	//   ....[24]....
        /*00dc*/ 	.word	0xffffffff


	//   ....[25]....
        /*00e0*/ 	.word	0xffffffff


	//   ....[26]....
        /*00e4*/ 	.word	0xffffffff


	//   ....[27]....
        /*00e8*/ 	.word	0xffffffff


	//   ....[28]....
        /*00ec*/ 	.word	0xffffffff


	//   ....[29]....
        /*00f0*/ 	.word	0xffffffff


	//----- nvinfo : EIATTR_COOP_GROUP_INSTR_OFFSETS
	.align		4
.L_256:
        /*00f4*/ 	.byte	0x04, 0x28
        /*00f6*/ 	.short	(.L_258 - .L_257)


	//   ....[0]....
.L_257:
        /*00f8*/ 	.word	0x00000c10


	//   ....[1]....
        /*00fc*/ 	.word	0x00000c20


	//   ....[2]....
        /*0100*/ 	.word	0x00000c90


	//   ....[3]....
        /*0104*/ 	.word	0x00000ca0


	//   ....[4]....
        /*0108*/ 	.word	0x00000d00


	//   ....[5]....
        /*010c*/ 	.word	0x00000d10


	//   ....[6]....
        /*0110*/ 	.word	0x00000d60


	//   ....[7]....
        /*0114*/ 	.word	0x00000d80


	//   ....[8]....
        /*0118*/ 	.word	0x00000de0


	//   ....[9]....
        /*011c*/ 	.word	0x00000e10


	//   ....[10]....
        /*0120*/ 	.word	0x00001120


	//   ....[11]....
        /*0124*/ 	.word	0x00001130


	//   ....[12]....
        /*0128*/ 	.word	0x000011a0


	//   ....[13]....
        /*012c*/ 	.word	0x000011c0


	//   ....[14]....
        /*0130*/ 	.word	0x00001210


	//   ....[15]....
        /*0134*/ 	.word	0x00001230


	//   ....[16]....
        /*0138*/ 	.word	0x00001290


	//   ....[17]....
        /*013c*/ 	.word	0x000012b0


	//   ....[18]....
        /*0140*/ 	.word	0x00001330


	//   ....[19]....
        /*0144*/ 	.word	0x00001360


	//   ....[20]....
        /*0148*/ 	.word	0x000028e0


	//   ....[21]....
        /*014c*/ 	.word	0x000028f0


	//   ....[22]....
        /*0150*/ 	.word	0x00002970


	//   ....[23]....
        /*0154*/ 	.word	0x00002980


	//   ....[24]....
        /*0158*/ 	.word	0x00002a00


	//   ....[25]....
        /*015c*/ 	.word	0x00002a10


	//   ....[26]....
        /*0160*/ 	.word	0x00002a60


	//   ....[27]....
        /*0164*/ 	.word	0x00002a80


	//   ....[28]....
        /*0168*/ 	.word	0x00002af0


	//   ....[29]....
        /*016c*/ 	.word	0x00002b00


	//----- nvinfo : EIATTR_VRC_CTA_INIT_COUNT
	.align		4
.L_258:
        /*0170*/ 	.byte	0x02, 0x4a
	.zero		1
	.zero		1


	//----- nvinfo : EIATTR_EXIT_INSTR_OFFSETS
	.align		4
        /*0174*/ 	.byte	0x04, 0x1c
        /*0176*/ 	.short	(.L_260 - .L_259)


	//   ....[0]....
.L_259:
        /*0178*/ 	.word	0x00002db0


	//   ....[1]....
        /*017c*/ 	.word	0x00002df0


	//----- nvinfo : EIATTR_MAX_THREADS
	.align		4
.L_260:
        /*0180*/ 	.byte	0x04, 0x05
        /*0182*/ 	.short	(.L_262 - .L_261)
.L_261:
        /*0184*/ 	.word	0x00000280
        /*0188*/ 	.word	0x00000001
        /*018c*/ 	.word	0x00000001


	//----- nvinfo : EIATTR_CRS_STACK_SIZE
	.align		4
.L_262:
        /*0190*/ 	.byte	0x04, 0x1e
        /*0192*/ 	.short	(.L_264 - .L_263)
.L_263:
        /*0194*/ 	.word	0x00000000


	//----- nvinfo : EIATTR_CBANK_PARAM_SIZE
	.align		4
.L_264:
        /*0198*/ 	.byte	0x03, 0x19
        /*019a*/ 	.short	0x003e


	//----- nvinfo : EIATTR_PARAM_CBANK
	.align		4
        /*019c*/ 	.byte	0x04, 0x0a
        /*019e*/ 	.short	(.L_266 - .L_265)
	.align		4
.L_265:
        /*01a0*/ 	.word	index@(.nv.constant0._ZN3cub18CUB_300001_SM_10006detail6reduce18DeviceReduceKernelINS2_10policy_hubIdjN4cuda3std3__44plusIdEEE10Policy1000EN6thrust24THRUST_300001_SM_1000_NS10device_ptrIdEEjS9_d6squareEEvT0_PT3_T1_NS0_13GridEvenShareISK_EET2_T4_)
        /*01a4*/ 	.short	0x0380
        /*01a6*/ 	.short	0x003e


	//----- nvinfo : EIATTR_SW_WAR
	.align		4
.L_266:
        /*01a8*/ 	.byte	0x04, 0x36
        /*01aa*/ 	.short	(.L_268 - .L_267)
.L_267:
        /*01ac*/ 	.word	0x00000008
.L_268:


//--------------------- .nv.info._ZN3cub18CUB_300001_SM_10006detail6reduce28DeviceReduceSingleTileKernelINS2_10policy_hubIdjN4cuda3std3__44plusIdEEE10Policy1000EN6thrust24THRUST_300001_SM_1000_NS10device_ptrIdEEPdjS9_dd6squareEEvT0_T1_T2_T3_T4_T6_ --------------------------
	.section	.nv.info._ZN3cub18CUB_300001_SM_10006detail6reduce28DeviceReduceSingleTileKernelINS2_10policy_hubIdjN4cuda3std3__44plusIdEEE10Policy1000EN6thrust24THRUST_300001_SM_1000_NS10device_ptrIdEEPdjS9_dd6squareEEvT0_T1_T2_T3_T4_T6_,"",@"SHT_CUDA_INFO"
	.sectionflags	@""
	.align	4


	//----- nvinfo : EIATTR_CUDA_API_VERSION
	.align		4
        /*0000*/ 	.byte	0x04, 0x37
        /*0002*/ 	.short	(.L_270 - .L_269)
.L_269:
        /*0004*/ 	.word	0x00000082


	//----- nvinfo : EIATTR_KPARAM_INFO
	.align		4
.L_270:
        /*0008*/ 	.byte	0x04, 0x17
        /*000a*/ 	.short	(.L_272 - .L_271)
.L_271:
        /*000c*/ 	.word	0x00000000
        /*0010*/ 	.short	0x0005
        /*0012*/ 	.short	0x0020
        /*0014*/ 	.byte	0x00, 0xf0, 0x05, 0x00


	//----- nvinfo : EIATTR_KPARAM_INFO
	.align		4
.L_272:
        /*0018*/ 	.byte	0x04, 0x17
        /*001a*/ 	.short	(.L_274 - .L_273)
.L_273:
        /*001c*/ 	.word	0x00000000
        /*0020*/ 	.short	0x0004
        /*0022*/ 	.short	0x0018
        /*0024*/ 	.byte	0x00, 0xf0, 0x21, 0x00


	//----- nvinfo : EIATTR_KPARAM_INFO
	.align		4
.L_274:
        /*0028*/ 	.byte	0x04, 0x17
        /*002a*/ 	.short	(.L_276 - .L_275)
.L_275:
        /*002c*/ 	.word	0x00000000
        /*0030*/ 	.short	0x0003
        /*0032*/ 	.short	0x0014
        /*0034*/ 	.byte	0x00, 0xf0, 0x05, 0x00


	//----- nvinfo : EIATTR_KPARAM_INFO
	.align		4
.L_276:
        /*0038*/ 	.byte	0x04, 0x17
        /*003a*/ 	.short	(.L_278 - .L_277)
.L_277:
        /*003c*/ 	.word	0x00000000
        /*0040*/ 	.short	0x0002
        /*0042*/ 	.short	0x0010
        /*0044*/ 	.byte	0x00, 0xf0, 0x11, 0x00


	//----- nvinfo : EIATTR_KPARAM_INFO
	.align		4
.L_278:
        /*0048*/ 	.byte	0x04, 0x17
        /*004a*/ 	.short	(.L_280 - .L_279)
.L_279:
        /*004c*/ 	.word	0x00000000
        /*0050*/ 	.short	0x0001
        /*0052*/ 	.short	0x0008
        /*0054*/ 	.byte	0x00, 0xf5, 0x21, 0x00


	//----- nvinfo : EIATTR_KPARAM_INFO
	.align		4
.L_280:
        /*0058*/ 	.byte	0x04, 0x17
        /*005a*/ 	.short	(.L_282 - .L_281)
.L_281:
        /*005c*/ 	.word	0x00000000
        /*0060*/ 	.short	0x0000
        /*0062*/ 	.short	0x0000
        /*0064*/ 	.byte	0x00, 0xf0, 0x21, 0x00


	//----- nvinfo : EIATTR_SPARSE_MMA_MASK
	.align		4
.L_282:
        /*0068*/ 	.byte	0x03, 0x50
        /*006a*/ 	.short	0x0000


	//----- nvinfo : EIATTR_MAXREG_COUNT
	.align		4
        /*006c*/ 	.byte	0x03, 0x1b
        /*006e*/ 	.short	0x0060


	//----- nvinfo : EIATTR_NUM_BARRIERS
	.align		4
        /*0070*/ 	.byte	0x02, 0x4c
        /*0072*/ 	.byte	0x01
	.zero		1


	//----- nvinfo : EIATTR_MERCURY_ISA_VERSION
	.align		4
        /*0074*/ 	.byte	0x03, 0x5f
        /*0076*/ 	.short	0x0101


	//----- nvinfo : EIATTR_COOP_GROUP_MASK_REGIDS
	.align		4
        /*0078*/ 	.byte	0x04, 0x29
        /*007a*/ 	.short	(.L_284 - .L_283)


	//   ....[0]....
.L_283:
        /*007c*/ 	.word	0xffffffff


	//   ....[1]....
        /*0080*/ 	.word	0xffffffff


	//   ....[2]....
        /*0084*/ 	.word	0xffffffff


	//   ....[3]....
        /*0088*/ 	.word	0xffffffff


	//   ....[4]....
        /*008c*/ 	.word	0xffffffff


	//   ....[5]....
        /*0090*/ 	.word	0xffffffff


	//   ....[6]....
        /*0094*/ 	.word	0xffffffff


	//   ....[7]....
        /*0098*/ 	.word	0xffffffff


	//   ....[8]....
        /*009c*/ 	.word	0xffffffff


	//   ....[9]....
        /*00a0*/ 	.word	0xffffffff


	//   ....[10]....
        /*00a4*/ 	.word	0xffffffff


	//   ....[11]....
        /*00a8*/ 	.word	0xffffffff


	//   ....[12]....
        /*00ac*/ 	.word	0xffffffff


	//   ....[13]....
        /*00b0*/ 	.word	0xffffffff


	//   ....[14]....
        /*00b4*/ 	.word	0xffffffff


	//   ....[15]....
        /*00b8*/ 	.word	0xffffffff


	//   ....[16]....
        /*00bc*/ 	.word	0xffffffff


	//   ....[17]....
        /*00c0*/ 	.word	0xffffffff


	//   ....[18]....
        /*00c4*/ 	.word	0xffffffff


	//   ....[19]....
        /*00c8*/ 	.word	0xffffffff


	//   ....[20]....
        /*00cc*/ 	.word	0xffffffff


	//   ....[21]....
        /*00d0*/ 	.word	0xffffffff


	//   ....[22]....
        /*00d4*/ 	.word	0xffffffff


	//   ....[23]....
        /*00d8*/ 	.word	0xffffffff


	//   ....[24]....
        /*00dc*/ 	.word	0xffffffff


	//   ....[25]....
        /*00e0*/ 	.word	0xffffffff


	//   ....[26]....
        /*00e4*/ 	.word	0xffffffff


	//   ....[27]....
        /*00e8*/ 	.word	0xffffffff


	//   ....[28]....
        /*00ec*/ 	.word	0xffffffff


	//   ....[29]....
        /*00f0*/ 	.word	0xffffffff


	//----- nvinfo : EIATTR_COOP_GROUP_INSTR_OFFSETS
	.align		4
.L_284:
        /*00f4*/ 	.byte	0x04, 0x28
        /*00f6*/ 	.short	(.L_286 - .L_285)


	//   ....[0]....
.L_285:
        /*00f8*/ 	.word	0x00000940


	//   ....[1]....
        /*00fc*/ 	.word	0x00000950


	//   ....[2]....
        /*0100*/ 	.word	0x000009c0


	//   ....[3]....
        /*0104*/ 	.word	0x000009f0


	//   ....[4]....
        /*0108*/ 	.word	0x00000a60


	//   ....[5]....
        /*010c*/ 	.word	0x00000a70


	//   ....[6]....
        /*0110*/ 	.word	0x00000ac0


	//   ....[7]....
        /*0114*/ 	.word	0x00000ae0


	//   ....[8]....
        /*0118*/ 	.word	0x00000b40


	//   ....[9]....
        /*011c*/ 	.word	0x00000b50


	//   ....[10]....
        /*0120*/ 	.word	0x00000e50


	//   ....[11]....
        /*0124*/ 	.word	0x00000e60


	//   ....[12]....
        /*0128*/ 	.word	0x00000ee0


	//   ....[13]....
        /*012c*/ 	.word	0x00000f00


	//   ....[14]....
        /*0130*/ 	.word	0x00000f50


	//   ....[15]....
        /*0134*/ 	.word	0x00000f70


	//   ....[16]....
        /*0138*/ 	.word	0x00000fe0


	//   ....[17]....
        /*013c*/ 	.word	0x00000ff0


	//   ....[18]....
        /*0140*/ 	.word	0x00001040


	//   ....[19]....
        /*0144*/ 	.word	0x00001070


	//   ....[20]....
        /*0148*/ 	.word	0x00002470


	//   ....[21]....
        /*014c*/ 	.word	0x00002480


	//   ....[22]....
        /*0150*/ 	.word	0x000024f0


	//   ....[23]....
        /*0154*/ 	.word	0x00002500


	//   ....[24]....
        /*0158*/ 	.word	0x00002560


	//   ....[25]....
        /*015c*/ 	.word	0x00002570


	//   ....[26]....
        /*0160*/ 	.word	0x000025c0


	//   ....[27]....
        /*0164*/ 	.word	0x000025f0


	//   ....[28]....
        /*0168*/ 	.word	0x00002670


	//   ....[29]....
        /*016c*/ 	.word	0x00002680


	//----- nvinfo : EIATTR_VRC_CTA_INIT_COUNT
	.align		4
.L_286:
        /*0170*/ 	.byte	0x02, 0x4a
	.zero		1
	.zero		1


	//----- nvinfo : EIATTR_EXIT_INSTR_OFFSETS
	.align		4
        /*0174*/ 	.byte	0x04, 0x1c
        /*0176*/ 	.short	(.L_288 - .L_287)


	//   ....[0]....
.L_287:
        /*0178*/ 	.word	0x00000080


	//   ....[1]....
        /*017c*/ 	.word	0x000000c0


	//   ....[2]....
        /*0180*/ 	.word	0x00002910


	//   ....[3]....
        /*0184*/ 	.word	0x00002960


	//----- nvinfo : EIATTR_MAX_THREADS
	.align		4
.L_288:
        /*0188*/ 	.byte	0x04, 0x05
        /*018a*/ 	.short	(.L_290 - .L_289)
.L_289:
        /*018c*/ 	.word	0x00000280
        /*0190*/ 	.word	0x00000001
        /*0194*/ 	.word	0x00000001


	//----- nvinfo : EIATTR_CRS_STACK_SIZE
	.align		4
.L_290:
        /*0198*/ 	.byte	0x04, 0x1e
        /*019a*/ 	.short	(.L_292 - .L_291)
.L_291:
        /*019c*/ 	.word	0x00000000


	//----- nvinfo : EIATTR_CBANK_PARAM_SIZE
	.align		4
.L_292:
        /*01a0*/ 	.byte	0x03, 0x19
        /*01a2*/ 	.short	0x0021


	//----- nvinfo : EIATTR_PARAM_CBANK
	.align		4
        /*01a4*/ 	.byte	0x04, 0x0a
        /*01a6*/ 	.short	(.L_294 - .L_293)
	.align		4
.L_293:
        /*01a8*/ 	.word	index@(.nv.constant0._ZN3cub18CUB_300001_SM_10006detail6reduce28DeviceReduceSingleTileKernelINS2_10policy_hubIdjN4cuda3std3__44plusIdEEE10Policy1000EN6thrust24THRUST_300001_SM_1000_NS10device_ptrIdEEPdjS9_dd6squareEEvT0_T1_T2_T3_T4_T6_)
        /*01ac*/ 	.short	0x0380
        /*01ae*/ 	.short	0x0021


	//----- nvinfo : EIATTR_SW_WAR
	.align		4
.L_294:
        /*01b0*/ 	.byte	0x04, 0x36
        /*01b2*/ 	.short	(.L_296 - .L_295)
.L_295:
        /*01b4*/ 	.word	0x00000008
.L_296:


//--------------------- .nv.info._ZN3cub18CUB_300001_SM_10006detail11EmptyKernelIvEEvv --------------------------
	.section	.nv.info._ZN3cub18CUB_300001_SM_10006detail11EmptyKernelIvEEvv,"",@"SHT_CUDA_INFO"
	.sectionflags	@""
	.align	4


	//----- nvinfo : EIATTR_CUDA_API_VERSION
	.align		4
        /*0000*/ 	.byte	0x04, 0x37
        /*0002*/ 	.short	(.L_298 - .L_297)
.L_297:
        /*0004*/ 	.word	0x00000082


	//----- nvinfo : EIATTR_SPARSE_MMA_MASK
	.align		4
.L_298:
        /*0008*/ 	.byte	0x03, 0x50
        /*000a*/ 	.short	0x0000


	//----- nvinfo : EIATTR_MAXREG_COUNT
	.align		4
        /*000c*/ 	.byte	0x03, 0x1b
        /*000e*/ 	.short	0x00ff


	//----- nvinfo : EIATTR_MERCURY_ISA_VERSION
	.align		4
        /*0010*/ 	.byte	0x03, 0x5f
        /*0012*/ 	.short	0x0101


	//----- nvinfo : EIATTR_VRC_CTA_INIT_COUNT
	.align		4
        /*0014*/ 	.byte	0x02, 0x4a
	.zero		1
	.zero		1


	//----- nvinfo : EIATTR_EXIT_INSTR_OFFSETS
	.align		4
        /*0018*/ 	.byte	0x04, 0x1c
        /*001a*/ 	.short	(.L_300 - .L_299)


	//   ....[0]....
.L_299:
        /*001c*/ 	.word	0x00000010


	//----- nvinfo : EIATTR_SW_WAR
	.align		4
.L_300:
        /*0020*/ 	.byte	0x04, 0x36
        /*0022*/ 	.short	(.L_302 - .L_301)
.L_301:
        /*0024*/ 	.word	0x00000008
.L_302:


//--------------------- .nv.info._Z12gauss_seidelPdS_S_ii --------------------------
	.section	.nv.info._Z12gauss_seidelPdS_S_ii,"",@"SHT_CUDA_INFO"
	.sectionflags	@""
	.align	4


	//----- nvinfo : EIATTR_CUDA_API_VERSION
	.align		4
        /*0000*/ 	.byte	0x04, 0x37
        /*0002*/ 	.short	(.L_304 - .L_303)
.L_303:
        /*0004*/ 	.word	0x00000082


	//----- nvinfo : EIATTR_KPARAM_INFO
	.align		4
.L_304:
        /*0008*/ 	.byte	0x04, 0x17
        /*000a*/ 	.short	(.L_306 - .L_305)
.L_305:
        /*000c*/ 	.word	0x00000000
        /*0010*/ 	.short	0x0004
        /*0012*/ 	.short	0x001c
        /*0014*/ 	.byte	0x00, 0xf0, 0x11, 0x00


	//----- nvinfo : EIATTR_KPARAM_INFO
	.align		4
.L_306:
        /*0018*/ 	.byte	0x04, 0x17
        /*001a*/ 	.short	(.L_308 - .L_307)
.L_307:
        /*001c*/ 	.word	0x00000000
        /*0020*/ 	.short	0x0003
        /*0022*/ 	.short	0x0018
        /*0024*/ 	.byte	0x00, 0xf0, 0x11, 0x00


	//----- nvinfo : EIATTR_KPARAM_INFO
	.align		4
.L_308:
        /*0028*/ 	.byte	0x04, 0x17
        /*002a*/ 	.short	(.L_310 - .L_309)
.L_309:
        /*002c*/ 	.word	0x00000000
        /*0030*/ 	.short	0x0002
        /*0032*/ 	.short	0x0010
        /*0034*/ 	.byte	0x00, 0xf5, 0x21, 0x00


	//----- nvinfo : EIATTR_KPARAM_INFO
	.align		4
.L_310:
        /*0038*/ 	.byte	0x04, 0x17
        /*003a*/ 	.short	(.L_312 - .L_311)
.L_311:
        /*003c*/ 	.word	0x00000000
        /*0040*/ 	.short	0x0001
        /*0042*/ 	.short	0x0008
        /*0044*/ 	.byte	0x00, 0xf5, 0x21, 0x00


	//----- nvinfo : EIATTR_KPARAM_INFO
	.align		4
.L_312:
        /*0048*/ 	.byte	0x04, 0x17
        /*004a*/ 	.short	(.L_314 - .L_313)
.L_313:
        /*004c*/ 	.word	0x00000000
        /*0050*/ 	.short	0x0000
        /*0052*/ 	.short	0x0000
        /*0054*/ 	.byte	0x00, 0xf5, 0x21, 0x00


	//----- nvinfo : EIATTR_SPARSE_MMA_MASK
	.align		4
.L_314:
        /*0058*/ 	.byte	0x03, 0x50
        /*005a*/ 	.short	0x0000


	//----- nvinfo : EIATTR_MAXREG_COUNT
	.align		4
        /*005c*/ 	.byte	0x03, 0x1b
        /*005e*/ 	.short	0x00ff


	//----- nvinfo : EIATTR_EXTERNS
	.align		4
        /*0060*/ 	.byte	0x04, 0x0f
        /*0062*/ 	.short	(.L_316 - .L_315)


	//   ....[0]....
	.align		4
.L_315:
        /*0064*/ 	.word	index@(vprintf)


	//----- nvinfo : EIATTR_MERCURY_ISA_VERSION
	.align		4
.L_316:
        /*0068*/ 	.byte	0x03, 0x5f
        /*006a*/ 	.short	0x0101


	//----- nvinfo : EIATTR_VRC_CTA_INIT_COUNT
	.align		4
        /*006c*/ 	.byte	0x02, 0x4a
	.zero		1
	.zero		1


	//----- nvinfo : EIATTR_SYSCALL_OFFSETS
	.align		4
        /*0070*/ 	.byte	0x04, 0x46
        /*0072*/ 	.short	(.L_318 - .L_317)


	//   ....[0]....
.L_317:
        /*0074*/ 	.word	0x000006b0


	//----- nvinfo : EIATTR_EXIT_INSTR_OFFSETS
	.align		4
.L_318:
        /*0078*/ 	.byte	0x04, 0x1c
        /*007a*/ 	.short	(.L_320 - .L_319)


	//   ....[0]....
.L_319:
        /*007c*/ 	.word	0x00000110


	//   ....[1]....
        /*0080*/ 	.word	0x00000590


	//   ....[2]....
        /*0084*/ 	.word	0x000006c0


	//----- nvinfo : EIATTR_CRS_STACK_SIZE
	.align		4
.L_320:
        /*0088*/ 	.byte	0x04, 0x1e
        /*008a*/ 	.short	(.L_322 - .L_321)
.L_321:
        /*008c*/ 	.word	0x00000000


	//----- nvinfo : EIATTR_CBANK_PARAM_SIZE
	.align		4
.L_322:
        /*0090*/ 	.byte	0x03, 0x19
        /*0092*/ 	.short	0x0020


	//----- nvinfo : EIATTR_PARAM_CBANK
	.align		4
        /*0094*/ 	.byte	0x04, 0x0a
        /*0096*/ 	.short	(.L_324 - .L_323)
	.align		4
.L_323:
        /*0098*/ 	.word	index@(.nv.constant0._Z12gauss_seidelPdS_S_ii)
        /*009c*/ 	.short	0x0380
        /*009e*/ 	.short	0x0020


	//----- nvinfo : EIATTR_SW_WAR
	.align		4
.L_324:
        /*00a0*/ 	.byte	0x04, 0x36
        /*00a2*/ 	.short	(.L_326 - .L_325)
.L_325:
        /*00a4*/ 	.word	0x00000008
.L_326:


//--------------------- .nv.info._Z10restrict_jPdS_iiii --------------------------
	.section	.nv.info._Z10restrict_jPdS_iiii,"",@"SHT_CUDA_INFO"
	.sectionflags	@""
	.align	4


	//----- nvinfo : EIATTR_CUDA_API_VERSION
	.align		4
        /*0000*/ 	.byte	0x04, 0x37
        /*0002*/ 	.short	(.L_328 - .L_327)
.L_327:
        /*0004*/ 	.word	0x00000082


	//----- nvinfo : EIATTR_KPARAM_INFO
	.align		4
.L_328:
        /*0008*/ 	.byte	0x04, 0x17
        /*000a*/ 	.short	(.L_330 - .L_329)
.L_329:
        /*000c*/ 	.word	0x00000000
        /*0010*/ 	.short	0x0005
        /*0012*/ 	.short	0x001c
        /*0014*/ 	.byte	0x00, 0xf0, 0x11, 0x00


	//----- nvinfo : EIATTR_KPARAM_INFO
	.align		4
.L_330:
        /*0018*/ 	.byte	0x04, 0x17
        /*001a*/ 	.short	(.L_332 - .L_331)
.L_331:
        /*001c*/ 	.word	0x00000000
        /*0020*/ 	.short	0x0004
        /*0022*/ 	.short	0x0018
        /*0024*/ 	.byte	0x00, 0xf0, 0x11, 0x00


	//----- nvinfo : EIATTR_KPARAM_INFO
	.align		4
.L_332:
        /*0028*/ 	.byte	0x04, 0x17
        /*002a*/ 	.short	(.L_334 - .L_333)
.L_333:
        /*002c*/ 	.word	0x00000000
        /*0030*/ 	.short	0x0003
        /*0032*/ 	.short	0x0014
        /*0034*/ 	.byte	0x00, 0xf0, 0x11, 0x00


	//----- nvinfo : EIATTR_KPARAM_INFO
	.align		4
.L_334:
        /*0038*/ 	.byte	0x04, 0x17
        /*003a*/ 	.short	(.L_336 - .L_335)
.L_335:
        /*003c*/ 	.word	0x00000000
        /*0040*/ 	.short	0x0002
        /*0042*/ 	.short	0x0010
        /*0044*/ 	.byte	0x00, 0xf0, 0x11, 0x00


	//----- nvinfo : EIATTR_KPARAM_INFO
	.align		4
.L_336:
        /*0048*/ 	.byte	0x04, 0x17
        /*004a*/ 	.short	(.L_338 - .L_337)
.L_337:
        /*004c*/ 	.word	0x00000000
        /*0050*/ 	.short	0x0001
        /*0052*/ 	.short	0x0008
        /*0054*/ 	.byte	0x00, 0xf5, 0x21, 0x00


	//----- nvinfo : EIATTR_KPARAM_INFO
	.align		4
.L_338:
        /*0058*/ 	.byte	0x04, 0x17
        /*005a*/ 	.short	(.L_340 - .L_339)
.L_339:
        /*005c*/ 	.word	0x00000000
        /*0060*/ 	.short	0x0000
        /*0062*/ 	.short	0x0000
        /*0064*/ 	.byte	0x00, 0xf5, 0x21, 0x00


	//----- nvinfo : EIATTR_SPARSE_MMA_MASK
	.align		4
.L_340:
        /*0068*/ 	.byte	0x03, 0x50
        /*006a*/ 	.short	0x0000


	//----- nvinfo : EIATTR_MAXREG_COUNT
	.align		4
        /*006c*/ 	.byte	0x03, 0x1b
        /*006e*/ 	.short	0x00ff


	//----- nvinfo : EIATTR_MERCURY_ISA_VERSION
	.align		4
        /*0070*/ 	.byte	0x03, 0x5f
        /*0072*/ 	.short	0x0101


	//----- nvinfo : EIATTR_VRC_CTA_INIT_COUNT
	.align		4
        /*0074*/ 	.byte	0x02, 0x4a
	.zero		1
	.zero		1


	//----- nvinfo : EIATTR_EXIT_INSTR_OFFSETS
	.align		4
        /*0078*/ 	.byte	0x04, 0x1c
        /*007a*/ 	.short	(.L_342 - .L_341)


	//   ....[0]....
.L_341:
        /*007c*/ 	.word	0x000000e0


	//   ....[1]....
        /*0080*/ 	.word	0x00000480


	//----- nvinfo : EIATTR_CBANK_PARAM_SIZE
	.align		4
.L_342:
        /*0084*/ 	.byte	0x03, 0x19
        /*0086*/ 	.short	0x0020


	//----- nvinfo : EIATTR_PARAM_CBANK
	.align		4
        /*0088*/ 	.byte	0x04, 0x0a
        /*008a*/ 	.short	(.L_344 - .L_343)
	.align		4
.L_343:
        /*008c*/ 	.word	index@(.nv.constant0._Z10restrict_jPdS_iiii)
        /*0090*/ 	.short	0x0380
        /*0092*/ 	.short	0x0020


	//----- nvinfo : EIATTR_SW_WAR
	.align		4
.L_344:
        /*0094*/ 	.byte	0x04, 0x36
        /*0096*/ 	.short	(.L_346 - .L_345)
.L_345:
        /*0098*/ 	.word	0x00000008
.L_346:


//--------------------- .nv.info._Z16prolongate_errorPdS_iiii --------------------------
	.section	.nv.info._Z16prolongate_errorPdS_iiii,"",@"SHT_CUDA_INFO"
	.sectionflags	@""
	.align	4


	//----- nvinfo : EIATTR_CUDA_API_VERSION
	.align		4
        /*0000*/ 	.byte	0x04, 0x37
        /*0002*/ 	.short	(.L_348 - .L_347)
.L_347:
        /*0004*/ 	.word	0x00000082


	//----- nvinfo : EIATTR_KPARAM_INFO
	.align		4
.L_348:
        /*0008*/ 	.byte	0x04, 0x17
        /*000a*/ 	.short	(.L_350 - .L_349)
.L_349:
        /*000c*/ 	.word	0x00000000
        /*0010*/ 	.short	0x0005
        /*0012*/ 	.short	0x001c
        /*0014*/ 	.byte	0x00, 0xf0, 0x11, 0x00


	//----- nvinfo : EIATTR_KPARAM_INFO
	.align		4
.L_350:
        /*0018*/ 	.byte	0x04, 0x17
        /*001a*/ 	.short	(.L_352 - .L_351)
.L_351:
        /*001c*/ 	.word	0x00000000
        /*0020*/ 	.short	0x0004
        /*0022*/ 	.short	0x0018
        /*0024*/ 	.byte	0x00, 0xf0, 0x11, 0x00


	//----- nvinfo : EIATTR_KPARAM_INFO
	.align		4
.L_352:
        /*0028*/ 	.byte	0x04, 0x17
        /*002a*/ 	.short	(.L_354 - .L_353)
.L_353:
        /*002c*/ 	.word	0x00000000
        /*0030*/ 	.short	0x0003
        /*0032*/ 	.short	0x0014
        /*0034*/ 	.byte	0x00, 0xf0, 0x11, 0x00


	//----- nvinfo : EIATTR_KPARAM_INFO
	.align		4
.L_354:
        /*0038*/ 	.byte	0x04, 0x17
        /*003a*/ 	.short	(.L_356 - .L_355)
.L_355:
        /*003c*/ 	.word	0x00000000
        /*0040*/ 	.short	0x0002
        /*0042*/ 	.short	0x0010
        /*0044*/ 	.byte	0x00, 0xf0, 0x11, 0x00


	//----- nvinfo : EIATTR_KPARAM_INFO
	.align		4
.L_356:
        /*0048*/ 	.byte	0x04, 0x17
        /*004a*/ 	.short	(.L_358 - .L_357)
.L_357:
        /*004c*/ 	.word	0x00000000
        /*0050*/ 	.short	0x0001
        /*0052*/ 	.short	0x0008
        /*0054*/ 	.byte	0x00, 0xf5, 0x21, 0x00


	//----- nvinfo : EIATTR_KPARAM_INFO
	.align		4
.L_358:
        /*0058*/ 	.byte	0x04, 0x17
        /*005a*/ 	.short	(.L_360 - .L_359)
.L_359:
        /*005c*/ 	.word	0x00000000
        /*0060*/ 	.short	0x0000
        /*0062*/ 	.short	0x0000
        /*0064*/ 	.byte	0x00, 0xf5, 0x21, 0x00


	//----- nvinfo : EIATTR_SPARSE_MMA_MASK
	.align		4
.L_360:
        /*0068*/ 	.byte	0x03, 0x50
        /*006a*/ 	.short	0x0000


	//----- nvinfo : EIATTR_MAXREG_COUNT
	.align		4
        /*006c*/ 	.byte	0x03, 0x1b
        /*006e*/ 	.short	0x00ff


	//----- nvinfo : EIATTR_MERCURY_ISA_VERSION
	.align		4
        /*0070*/ 	.byte	0x03, 0x5f
        /*0072*/ 	.short	0x0101


	//----- nvinfo : EIATTR_VRC_CTA_INIT_COUNT
	.align		4
        /*0074*/ 	.byte	0x02, 0x4a
	.zero		1
	.zero		1


	//----- nvinfo : EIATTR_EXIT_INSTR_OFFSETS
	.align		4
        /*0078*/ 	.byte	0x04, 0x1c
        /*007a*/ 	.short	(.L_362 - .L_361)


	//   ....[0]....
.L_361:
        /*007c*/ 	.word	0x000000c0


	//   ....[1]....
        /*0080*/ 	.word	0x00000960


	//----- nvinfo : EIATTR_CRS_STACK_SIZE
	.align		4
.L_362:
        /*0084*/ 	.byte	0x04, 0x1e
        /*0086*/ 	.short	(.L_364 - .L_363)
.L_363:
        /*0088*/ 	.word	0x00000000


	//----- nvinfo : EIATTR_CBANK_PARAM_SIZE
	.align		4
.L_364:
        /*008c*/ 	.byte	0x03, 0x19
        /*008e*/ 	.short	0x0020


	//----- nvinfo : EIATTR_PARAM_CBANK
	.align		4
        /*0090*/ 	.byte	0x04, 0x0a
        /*0092*/ 	.short	(.L_366 - .L_365)
	.align		4
.L_365:
        /*0094*/ 	.word	index@(.nv.constant0._Z16prolongate_errorPdS_iiii)
        /*0098*/ 	.short	0x0380
        /*009a*/ 	.short	0x0020


	//----- nvinfo : EIATTR_SW_WAR
	.align		4
.L_366:
        /*009c*/ 	.byte	0x04, 0x36
        /*009e*/ 	.short	(.L_368 - .L_367)
.L_367:
        /*00a0*/ 	.word	0x00000008
.L_368:


//--------------------- .nv.info._Z14restrict_residPdS_iiii --------------------------
	.section	.nv.info._Z14restrict_residPdS_iiii,"",@"SHT_CUDA_INFO"
	.sectionflags	@""
	.align	4


	//----- nvinfo : EIATTR_CUDA_API_VERSION
	.align		4
        /*0000*/ 	.byte	0x04, 0x37
        /*0002*/ 	.short	(.L_370 - .L_369)
.L_369:
        /*0004*/ 	.word	0x00000082


	//----- nvinfo : EIATTR_KPARAM_INFO
	.align		4
.L_370:
        /*0008*/ 	.byte	0x04, 0x17
        /*000a*/ 	.short	(.L_372 - .L_371)
.L_371:
        /*000c*/ 	.word	0x00000000
        /*0010*/ 	.short	0x0005
        /*0012*/ 	.short	0x001c
        /*0014*/ 	.byte	0x00, 0xf0, 0x11, 0x00


	//----- nvinfo : EIATTR_KPARAM_INFO
	.align		4
.L_372:
        /*0018*/ 	.byte	0x04, 0x17
        /*001a*/ 	.short	(.L_374 - .L_373)
.L_373:
        /*001c*/ 	.word	0x00000000
        /*0020*/ 	.short	0x0004
        /*0022*/ 	.short	0x0018
        /*0024*/ 	.byte	0x00, 0xf0, 0x11, 0x00


	//----- nvinfo : EIATTR_KPARAM_INFO
	.align		4
.L_374:
        /*0028*/ 	.byte	0x04, 0x17
        /*002a*/ 	.short	(.L_376 - .L_375)
.L_375:
        /*002c*/ 	.word	0x00000000
        /*0030*/ 	.short	0x0003
        /*0032*/ 	.short	0x0014
        /*0034*/ 	.byte	0x00, 0xf0, 0x11, 0x00


	//----- nvinfo : EIATTR_KPARAM_INFO
	.align		4
.L_376:
        /*0038*/ 	.byte	0x04, 0x17
        /*003a*/ 	.short	(.L_378 - .L_377)
.L_377:
        /*003c*/ 	.word	0x00000000
        /*0040*/ 	.short	0x0002
        /*0042*/ 	.short	0x0010
        /*0044*/ 	.byte	0x00, 0xf0, 0x11, 0x00


	//----- nvinfo : EIATTR_KPARAM_INFO
	.align		4
.L_378:
        /*0048*/ 	.byte	0x04, 0x17
        /*004a*/ 	.short	(.L_380 - .L_379)
.L_379:
        /*004c*/ 	.word	0x00000000
        /*0050*/ 	.short	0x0001
        /*0052*/ 	.short	0x0008
        /*0054*/ 	.byte	0x00, 0xf5, 0x21, 0x00


	//----- nvinfo : EIATTR_KPARAM_INFO
	.align		4
.L_380:
        /*0058*/ 	.byte	0x04, 0x17
        /*005a*/ 	.short	(.L_382 - .L_381)
.L_381:
        /*005c*/ 	.word	0x00000000
        /*0060*/ 	.short	0x0000
        /*0062*/ 	.short	0x0000
        /*0064*/ 	.byte	0x00, 0xf5, 0x21, 0x00


	//----- nvinfo : EIATTR_SPARSE_MMA_MASK
	.align		4
.L_382:
        /*0068*/ 	.byte	0x03, 0x50
        /*006a*/ 	.short	0x0000


	//----- nvinfo : EIATTR_MAXREG_COUNT
	.align		4
        /*006c*/ 	.byte	0x03, 0x1b
        /*006e*/ 	.short	0x00ff


	//----- nvinfo : EIATTR_MERCURY_ISA_VERSION
	.align		4
        /*0070*/ 	.byte	0x03, 0x5f
        /*0072*/ 	.short	0x0101


	//----- nvinfo : EIATTR_VRC_CTA_INIT_COUNT
	.align		4
        /*0074*/ 	.byte	0x02, 0x4a
	.zero		1
	.zero		1


	//----- nvinfo : EIATTR_EXIT_INSTR_OFFSETS
	.align		4
        /*0078*/ 	.byte	0x04, 0x1c
        /*007a*/ 	.short	(.L_384 - .L_383)


	//   ....[0]....
.L_383:
        /*007c*/ 	.word	0x000000c0


	//   ....[1]....
        /*0080*/ 	.word	0x00000410


	//----- nvinfo : EIATTR_CRS_STACK_SIZE
	.align		4
.L_384:
        /*0084*/ 	.byte	0x04, 0x1e
        /*0086*/ 	.short	(.L_386 - .L_385)
.L_385:
        /*0088*/ 	.word	0x00000000


	//----- nvinfo : EIATTR_CBANK_PARAM_SIZE
	.align		4
.L_386:
        /*008c*/ 	.byte	0x03, 0x19
        /*008e*/ 	.short	0x0020


	//----- nvinfo : EIATTR_PARAM_CBANK
	.align		4
        /*0090*/ 	.byte	0x04, 0x0a
        /*0092*/ 	.short	(.L_388 - .L_387)
	.align		4
.L_387:
        /*0094*/ 	.word	index@(.nv.constant0._Z14restrict_residPdS_iiii)
        /*0098*/ 	.short	0x0380
        /*009a*/ 	.short	0x0020


	//----- nvinfo : EIATTR_SW_WAR
	.align		4
.L_388:
        /*009c*/ 	.byte	0x04, 0x36
        /*009e*/ 	.short	(.L_390 - .L_389)
.L_389:
        /*00a0*/ 	.word	0x00000008
.L_390:


//--------------------- .nv.info._Z17compute_lin_residPdS_S_S_ii --------------------------
	.section	.nv.info._Z17compute_lin_residPdS_S_S_ii,"",@"SHT_CUDA_INFO"
	.sectionflags	@""
	.align	4


	//----- nvinfo : EIATTR_CUDA_API_VERSION
	.align		4
        /*0000*/ 	.byte	0x04, 0x37
        /*0002*/ 	.short	(.L_392 - .L_391)
.L_391:
        /*0004*/ 	.word	0x00000082


	//----- nvinfo : EIATTR_KPARAM_INFO
	.align		4
.L_392:
        /*0008*/ 	.byte	0x04, 0x17
        /*000a*/ 	.short	(.L_394 - .L_393)
.L_393:
        /*000c*/ 	.word	0x00000000
        /*0010*/ 	.short	0x0005
        /*0012*/ 	.short	0x0024
        /*0014*/ 	.byte	0x00, 0xf0, 0x11, 0x00


	//----- nvinfo : EIATTR_KPARAM_INFO
	.align		4
.L_394:
        /*0018*/ 	.byte	0x04, 0x17
        /*001a*/ 	.short	(.L_396 - .L_395)
.L_395:
        /*001c*/ 	.word	0x00000000
        /*0020*/ 	.short	0x0004
        /*0022*/ 	.short	0x0020
        /*0024*/ 	.byte	0x00, 0xf0, 0x11, 0x00


	//----- nvinfo : EIATTR_KPARAM_INFO
	.align		4
.L_396:
        /*0028*/ 	.byte	0x04, 0x17
        /*002a*/ 	.short	(.L_398 - .L_397)
.L_397:
        /*002c*/ 	.word	0x00000000
        /*0030*/ 	.short	0x0003
        /*0032*/ 	.short	0x0018
        /*0034*/ 	.byte	0x00, 0xf5, 0x21, 0x00


	//----- nvinfo : EIATTR_KPARAM_INFO
	.align		4
.L_398:
        /*0038*/ 	.byte	0x04, 0x17
        /*003a*/ 	.short	(.L_400 - .L_399)
.L_399:
        /*003c*/ 	.word	0x00000000
        /*0040*/ 	.short	0x0002
        /*0042*/ 	.short	0x0010
        /*0044*/ 	.byte	0x00, 0xf5, 0x21, 0x00


	//----- nvinfo : EIATTR_KPARAM_INFO
	.align		4
.L_400:
        /*0048*/ 	.byte	0x04, 0x17
        /*004a*/ 	.short	(.L_402 - .L_401)
.L_401:
        /*004c*/ 	.word	0x00000000
        /*0050*/ 	.short	0x0001
        /*0052*/ 	.short	0x0008
        /*0054*/ 	.byte	0x00, 0xf5, 0x21, 0x00


	//----- nvinfo : EIATTR_KPARAM_INFO
	.align		4
.L_402:
        /*0058*/ 	.byte	0x04, 0x17
        /*005a*/ 	.short	(.L_404 - .L_403)
.L_403:
        /*005c*/ 	.word	0x00000000
        /*0060*/ 	.short	0x0000
        /*0062*/ 	.short	0x0000
        /*0064*/ 	.byte	0x00, 0xf5, 0x21, 0x00


	//----- nvinfo : EIATTR_SPARSE_MMA_MASK
	.align		4
.L_404:
        /*0068*/ 	.byte	0x03, 0x50
        /*006a*/ 	.short	0x0000


	//----- nvinfo : EIATTR_MAXREG_COUNT
	.align		4
        /*006c*/ 	.byte	0x03, 0x1b
        /*006e*/ 	.short	0x00ff


	//----- nvinfo : EIATTR_EXTERNS
	.align		4
        /*0070*/ 	.byte	0x04, 0x0f
        /*0072*/ 	.short	(.L_406 - .L_405)


	//   ....[0]....
	.align		4
.L_405:
        /*0074*/ 	.word	index@(vprintf)


	//----- nvinfo : EIATTR_MERCURY_ISA_VERSION
	.align		4
.L_406:
        /*0078*/ 	.byte	0x03, 0x5f
        /*007a*/ 	.short	0x0101


	//----- nvinfo : EIATTR_VRC_CTA_INIT_COUNT
	.align		4
        /*007c*/ 	.byte	0x02, 0x4a
	.zero		1
	.zero		1


	//----- nvinfo : EIATTR_SYSCALL_OFFSETS
	.align		4
        /*0080*/ 	.byte	0x04, 0x46
        /*0082*/ 	.short	(.L_408 - .L_407)


	//   ....[0]....
.L_407:
        /*0084*/ 	.word	0x000004b0


	//----- nvinfo : EIATTR_EXIT_INSTR_OFFSETS
	.align		4
.L_408:
        /*0088*/ 	.byte	0x04, 0x1c
        /*008a*/ 	.short	(.L_410 - .L_409)


	//   ....[0]....
.L_409:
        /*008c*/ 	.word	0x00000110


	//   ....[1]....
        /*0090*/ 	.word	0x00000590


	//----- nvinfo : EIATTR_CRS_STACK_SIZE
	.align		4
.L_410:
        /*0094*/ 	.byte	0x04, 0x1e
        /*0096*/ 	.short	(.L_412 - .L_411)
.L_411:
        /*0098*/ 	.word	0x00000000


	//----- nvinfo : EIATTR_CBANK_PARAM_SIZE
	.align		4
.L_412:
        /*009c*/ 	.byte	0x03, 0x19
        /*009e*/ 	.short	0x0028


	//----- nvinfo : EIATTR_PARAM_CBANK
	.align		4
        /*00a0*/ 	.byte	0x04, 0x0a
        /*00a2*/ 	.short	(.L_414 - .L_413)
	.align		4
.L_413:
        /*00a4*/ 	.word	index@(.nv.constant0._Z17compute_lin_residPdS_S_S_ii)
        /*00a8*/ 	.short	0x0380
        /*00aa*/ 	.short	0x0028


	//----- nvinfo : EIATTR_SW_WAR
	.align		4
.L_414:
        /*00ac*/ 	.byte	0x04, 0x36
        /*00ae*/ 	.short	(.L_416 - .L_415)
.L_415:
        /*00b0*/ 	.word	0x00000008
.L_416:


//--------------------- .nv.info._Z15initialize_zeroPdii --------------------------
	.section	.nv.info._Z15initialize_zeroPdii,"",@"SHT_CUDA_INFO"
	.sectionflags	@""
	.align	4


	//----- nvinfo : EIATTR_CUDA_API_VERSION
	.align		4
        /*0000*/ 	.byte	0x04, 0x37
        /*0002*/ 	.short	(.L_418 - .L_417)
.L_417:
        /*0004*/ 	.word	0x00000082


	//----- nvinfo : EIATTR_KPARAM_INFO
	.align		4
.L_418:
        /*0008*/ 	.byte	0x04, 0x17
        /*000a*/ 	.short	(.L_420 - .L_419)
.L_419:
        /*000c*/ 	.word	0x00000000
        /*0010*/ 	.short	0x0002
        /*0012*/ 	.short	0x000c
        /*0014*/ 	.byte	0x00, 0xf0, 0x11, 0x00


	//----- nvinfo : EIATTR_KPARAM_INFO
	.align		4
.L_420:
        /*0018*/ 	.byte	0x04, 0x17
        /*001a*/ 	.short	(.L_422 - .L_421)
.L_421:
        /*001c*/ 	.word	0x00000000
        /*0020*/ 	.short	0x0001
        /*0022*/ 	.short	0x0008
        /*0024*/ 	.byte	0x00, 0xf0, 0x11, 0x00


	//----- nvinfo : EIATTR_KPARAM_INFO
	.align		4
.L_422:
        /*0028*/ 	.byte	0x04, 0x17
        /*002a*/ 	.short	(.L_424 - .L_423)
.L_423:
        /*002c*/ 	.word	0x00000000
        /*0030*/ 	.short	0x0000
        /*0032*/ 	.short	0x0000
        /*0034*/ 	.byte	0x00, 0xf5, 0x21, 0x00


	//----- nvinfo : EIATTR_SPARSE_MMA_MASK
	.align		4
.L_424:
        /*0038*/ 	.byte	0x03, 0x50
        /*003a*/ 	.short	0x0000


	//----- nvinfo : EIATTR_MAXREG_COUNT
	.align		4
        /*003c*/ 	.byte	0x03, 0x1b
        /*003e*/ 	.short	0x00ff


	//----- nvinfo : EIATTR_MERCURY_ISA_VERSION
	.align		4
        /*0040*/ 	.byte	0x03, 0x5f
        /*0042*/ 	.short	0x0101


	//----- nvinfo : EIATTR_VRC_CTA_INIT_COUNT
	.align		4
        /*0044*/ 	.byte	0x02, 0x4a
	.zero		1
	.zero		1


	//----- nvinfo : EIATTR_EXIT_INSTR_OFFSETS
	.align		4
        /*0048*/ 	.byte	0x04, 0x1c
        /*004a*/ 	.short	(.L_426 - .L_425)


	//   ....[0]....
.L_425:
        /*004c*/ 	.word	0x000000d0


	//   ....[1]....
        /*0050*/ 	.word	0x00000120


	//----- nvinfo : EIATTR_CBANK_PARAM_SIZE
	.align		4
.L_426:
        /*0054*/ 	.byte	0x03, 0x19
        /*0056*/ 	.short	0x0010


	//----- nvinfo : EIATTR_PARAM_CBANK
	.align		4
        /*0058*/ 	.byte	0x04, 0x0a
        /*005a*/ 	.short	(.L_428 - .L_427)
	.align		4
.L_427:
        /*005c*/ 	.word	index@(.nv.constant0._Z15initialize_zeroPdii)
        /*0060*/ 	.short	0x0380
        /*0062*/ 	.short	0x0010


	//----- nvinfo : EIATTR_SW_WAR
	.align		4
.L_428:
        /*0064*/ 	.byte	0x04, 0x36
        /*0066*/ 	.short	(.L_430 - .L_429)
.L_429:
        /*0068*/ 	.word	0x00000008
.L_430:


//--------------------- .nv.callgraph             --------------------------
	.section	.nv.callgraph,"",@"SHT_CUDA_CALLGRAPH"
	.align	4
	.sectionentsize	8
	.align		4
        /*0000*/ 	.word	0x00000000
	.align		4
        /*0004*/ 	.word	0xffffffff
	.align		4
        /*0008*/ 	.word	index@(_Z12gauss_seidelPdS_S_ii)
	.align		4
        /*000c*/ 	.word	index@(vprintf)
	.align		4
        /*0010*/ 	.word	index@(_Z17compute_lin_residPdS_S_S_ii)
	.align		4
        /*0014*/ 	.word	index@(vprintf)
	.align		4
        /*0018*/ 	.word	0x00000000
	.align		4
        /*001c*/ 	.word	0xfffffffe
	.align		4
        /*0020*/ 	.word	0x00000000
	.align		4
        /*0024*/ 	.word	0xfffffffd
	.align		4
        /*0028*/ 	.word	0x00000000
	.align		4
        /*002c*/ 	.word	0xfffffffc


//--------------------- .nv.constant4             --------------------------
	.section	.nv.constant4,"a",@progbits
	.align	8
	.align		8
.nv.constant4:
        /*0000*/ 	.dword	_ZN34_INTERNAL_dbf590d7_4_k_cu_0b490d534cuda3std3__45__cpo5beginE
	.align		8
        /*0008*/ 	.dword	_ZN34_INTERNAL_dbf590d7_4_k_cu_0b490d534cuda3std3__45__cpo3endE
	.align		8
        /*0010*/ 	.dword	_ZN34_INTERNAL_dbf590d7_4_k_cu_0b490d534cuda3std3__45__cpo6cbeginE
	.align		8
        /*0018*/ 	.dword	_ZN34_INTERNAL_dbf590d7_4_k_cu_0b490d534cuda3std3__45__cpo4cendE
	.align		8
        /*0020*/ 	.dword	_ZN34_INTERNAL_dbf590d7_4_k_cu_0b490d534cuda3std3__45__cpo6rbeginE
	.align		8
        /*0028*/ 	.dword	_ZN34_INTERNAL_dbf590d7_4_k_cu_0b490d534cuda3std3__45__cpo4rendE
	.align		8
        /*0030*/ 	.dword	_ZN34_INTERNAL_dbf590d7_4_k_cu_0b490d534cuda3std3__45__cpo7crbeginE
	.align		8
        /*0038*/ 	.dword	_ZN34_INTERNAL_dbf590d7_4_k_cu_0b490d534cuda3std3__45__cpo5crendE
	.align		8
        /*0040*/ 	.dword	_ZN34_INTERNAL_dbf590d7_4_k_cu_0b490d534cuda3std3__436_GLOBAL__N__dbf590d7_4_k_cu_0b490d536ignoreE
	.align		8
        /*0048*/ 	.dword	_ZN34_INTERNAL_dbf590d7_4_k_cu_0b490d534cuda3std3__419piecewise_constructE
	.align		8
        /*0050*/ 	.dword	_ZN34_INTERNAL_dbf590d7_4_k_cu_0b490d534cuda3std3__48in_placeE
	.align		8
        /*0058*/ 	.dword	_ZN34_INTERNAL_dbf590d7_4_k_cu_0b490d534cuda3std3__420unreachable_sentinelE
	.align		8
        /*0060*/ 	.dword	_ZN34_INTERNAL_dbf590d7_4_k_cu_0b490d534cuda3std3__47nulloptE
	.align		8
        /*0068*/ 	.dword	_ZN34_INTERNAL_dbf590d7_4_k_cu_0b490d534cuda3std3__48unexpectE
	.align		8
        /*0070*/ 	.dword	_ZN34_INTERNAL_dbf590d7_4_k_cu_0b490d534cuda3std6ranges3__45__cpo4swapE
	.align		8
        /*0078*/ 	.dword	_ZN34_INTERNAL_dbf590d7_4_k_cu_0b490d534cuda3std6ranges3__45__cpo9iter_moveE
	.align		8
        /*0080*/ 	.dword	_ZN34_INTERNAL_dbf590d7_4_k_cu_0b490d534cuda3std6ranges3__45__cpo5beginE
	.align		8
        /*0088*/ 	.dword	_ZN34_INTERNAL_dbf590d7_4_k_cu_0b490d534cuda3std6ranges3__45__cpo3endE
	.align		8
        /*0090*/ 	.dword	_ZN34_INTERNAL_dbf590d7_4_k_cu_0b490d534cuda3std6ranges3__45__cpo6cbeginE
	.align		8
        /*0098*/ 	.dword	_ZN34_INTERNAL_dbf590d7_4_k_cu_0b490d534cuda3std6ranges3__45__cpo4cendE
	.align		8
        /*00a0*/ 	.dword	_ZN34_INTERNAL_dbf590d7_4_k_cu_0b490d534cuda3std6ranges3__45__cpo7advanceE
	.align		8
        /*00a8*/ 	.dword	_ZN34_INTERNAL_dbf590d7_4_k_cu_0b490d534cuda3std6ranges3__45__cpo9iter_swapE
	.align		8
        /*00b0*/ 	.dword	_ZN34_INTERNAL_dbf590d7_4_k_cu_0b490d534cuda3std6ranges3__45__cpo4nextE
	.align		8
        /*00b8*/ 	.dword	_ZN34_INTERNAL_dbf590d7_4_k_cu_0b490d534cuda3std6ranges3__45__cpo4prevE
	.align		8
        /*00c0*/ 	.dword	_ZN34_INTERNAL_dbf590d7_4_k_cu_0b490d534cuda3std6ranges3__45__cpo4dataE
	.align		8
        /*00c8*/ 	.dword	_ZN34_INTERNAL_dbf590d7_4_k_cu_0b490d534cuda3std6ranges3__45__cpo5cdataE
	.align		8
        /*00d0*/ 	.dword	_ZN34_INTERNAL_dbf590d7_4_k_cu_0b490d534cuda3std6ranges3__45__cpo4sizeE
	.align		8
        /*00d8*/ 	.dword	_ZN34_INTERNAL_dbf590d7_4_k_cu_0b490d534cuda3std6ranges3__45__cpo5ssizeE
	.align		8
        /*00e0*/ 	.dword	_ZN34_INTERNAL_dbf590d7_4_k_cu_0b490d534cuda3std6ranges3__45__cpo8distanceE
	.align		8
        /*00e8*/ 	.dword	_ZN34_INTERNAL_dbf590d7_4_k_cu_0b490d536thrust24THRUST_300001_SM_1000_NS8cuda_cub3parE
	.align		8
        /*00f0*/ 	.dword	_ZN34_INTERNAL_dbf590d7_4_k_cu_0b490d536thrust24THRUST_300001_SM_1000_NS8cuda_cub10par_nosyncE
	.align		8
        /*00f8*/ 	.dword	_ZN34_INTERNAL_dbf590d7_4_k_cu_0b490d536thrust24THRUST_300001_SM_1000_NS6system6detail10sequential3seqE
	.align		8
        /*0100*/ 	.dword	_ZN34_INTERNAL_dbf590d7_4_k_cu_0b490d536thrust24THRUST_300001_SM_1000_NS12placeholders2_1E
	.align		8
        /*0108*/ 	.dword	_ZN34_INTERNAL_dbf590d7_4_k_cu_0b490d536thrust24THRUST_300001_SM_1000_NS12placeholders2_2E
	.align		8
        /*0110*/ 	.dword	_ZN34_INTERNAL_dbf590d7_4_k_cu_0b490d536thrust24THRUST_300001_SM_1000_NS12placeholders2_3E
	.align		8
        /*0118*/ 	.dword	_ZN34_INTERNAL_dbf590d7_4_k_cu_0b490d536thrust24THRUST_300001_SM_1000_NS12placeholders2_4E
	.align		8
        /*0120*/ 	.dword	_ZN34_INTERNAL_dbf590d7_4_k_cu_0b490d536thrust24THRUST_300001_SM_1000_NS12placeholders2_5E
	.align		8
        /*0128*/ 	.dword	_ZN34_INTERNAL_dbf590d7_4_k_cu_0b490d536thrust24THRUST_300001_SM_1000_NS12placeholders2_6E
	.align		8
        /*0130*/ 	.dword	_ZN34_INTERNAL_dbf590d7_4_k_cu_0b490d536thrust24THRUST_300001_SM_1000_NS12placeholders2_7E
	.align		8
        /*0138*/ 	.dword	_ZN34_INTERNAL_dbf590d7_4_k_cu_0b490d536thrust24THRUST_300001_SM_1000_NS12placeholders2_8E
	.align		8
        /*0140*/ 	.dword	_ZN34_INTERNAL_dbf590d7_4_k_cu_0b490d536thrust24THRUST_300001_SM_1000_NS12placeholders2_9E
	.align		8
        /*0148*/ 	.dword	_ZN34_INTERNAL_dbf590d7_4_k_cu_0b490d536thrust24THRUST_300001_SM_1000_NS12placeholders3_10E
	.align		8
        /*0150*/ 	.dword	_ZN34_INTERNAL_dbf590d7_4_k_cu_0b490d536thrust24THRUST_300001_SM_1000_NS3seqE
	.align		8
        /*0158*/ 	.dword	$str
	.align		8
        /*0160*/ 	.dword	$str$1
	.align		8
        /*0168*/ 	.dword	vprintf


//--------------------- .text._ZN3cub18CUB_300001_SM_10006detail6reduce28DeviceReduceSingleTileKernelINS2_10policy_hubIdyN4cuda3std3__44plusIdEEE10Policy1000EPdSC_iS9_ddNS7_10__identityEEEvT0_T1_T2_T3_T4_T6_ --------------------------
	.section	.text._ZN3cub18CUB_300001_SM_10006detail6reduce28DeviceReduceSingleTileKernelINS2_10policy_hubIdyN4cuda3std3__44plusIdEEE10Policy1000EPdSC_iS9_ddNS7_10__identityEEEvT0_T1_T2_T3_T4_T6_,"ax",@progbits
	.align	128
        .global         _ZN3cub18CUB_300001_SM_10006detail6reduce28DeviceReduceSingleTileKernelINS2_10policy_hubIdyN4cuda3std3__44plusIdEEE10Policy1000EPdSC_iS9_ddNS7_10__identityEEEvT0_T1_T2_T3_T4_T6_
        .type           _ZN3cub18CUB_300001_SM_10006detail6reduce28DeviceReduceSingleTileKernelINS2_10policy_hubIdyN4cuda3std3__44plusIdEEE10Policy1000EPdSC_iS9_ddNS7_10__identityEEEvT0_T1_T2_T3_T4_T6_,@function
        .size           _ZN3cub18CUB_300001_SM_10006detail6reduce28DeviceReduceSingleTileKernelINS2_10policy_hubIdyN4cuda3std3__44plusIdEEE10Policy1000EPdSC_iS9_ddNS7_10__identityEEEvT0_T1_T2_T3_T4_T6_,(.L_x_230 - _ZN3cub18CUB_300001_SM_10006detail6reduce28DeviceReduceSingleTileKernelINS2_10policy_hubIdyN4cuda3std3__44plusIdEEE10Policy1000EPdSC_iS9_ddNS7_10__identityEEEvT0_T1_T2_T3_T4_T6_)
        .other          _ZN3cub18CUB_300001_SM_10006detail6reduce28DeviceReduceSingleTileKernelINS2_10policy_hubIdyN4cuda3std3__44plusIdEEE10Policy1000EPdSC_iS9_ddNS7_10__identityEEEvT0_T1_T2_T3_T4_T6_,@"STO_CUDA_ENTRY STV_DEFAULT"
_ZN3cub18CUB_300001_SM_10006detail6reduce28DeviceReduceSingleTileKernelINS2_10policy_hubIdyN4cuda3std3__44plusIdEEE10Policy1000EPdSC_iS9_ddNS7_10__identityEEEvT0_T1_T2_T3_T4_T6_:
.text._ZN3cub18CUB_300001_SM_10006detail6reduce28DeviceReduceSingleTileKernelINS2_10policy_hubIdyN4cuda3std3__44plusIdEEE10Policy1000EPdSC_iS9_ddNS7_10__identityEEEvT0_T1_T2_T3_T4_T6_:
[----:B------:R-:W-:Y:S01]  /*0000*/  LDC R1, c[0x0][0x37c] ;  /* 0x0000df00ff017b82 */ /* 0x000fe20000000800 */
[----:B------:R-:W0:Y:S01]  /*0010*/  LDCU UR4, c[0x0][0x390] ;  /* 0x00007200ff0477ac */ /* 0x000e220008000800 */
[----:B------:R-:W1:Y:S01]  /*0020*/  LDCU.64 UR6, c[0x0][0x358] ;  /* 0x00006b00ff0677ac */ /* 0x000e620008000a00 */
[----:B0-----:R-:W-:-:S05]  /*0030*/  IMAD.U32 R4, RZ, RZ, UR4 ;  /* 0x00000004ff047e24 */ /* 0x001fca000f8e00ff */
[----:B------:R-:W-:-:S13]  /*0040*/  ISETP.NE.AND P0, PT, R4, RZ, PT ;  /* 0x000000ff0400720c */ /* 0x000fda0003f05270 */
[----:B-1----:R-:W-:Y:S05]  /*0050*/  @P0 BRA `(.L_x_0) ;  /* 0x00000000001c0947 */ /* 0x002fea0003800000 */
[----:B------:R-:W0:Y:S02]  /*0060*/  S2R R0, SR_TID.X ;  /* 0x0000000000007919 */ /* 0x000e240000002100 */
[----:B0-----:R-:W-:-:S13]  /*0070*/  ISETP.NE.AND P0, PT, R0, RZ, PT ;  /* 0x000000ff0000720c */ /* 0x001fda0003f05270 */
[----:B------:R-:W-:Y:S05]  /*0080*/  @P0 EXIT ;  /* 0x000000000000094d */ /* 0x000fea0003800000 */
[----:B------:R-:W0:Y:S08]  /*0090*/  LDC.64 R2, c[0x0][0x388] ;  /* 0x0000e200ff027b82 */ /* 0x000e300000000a00 */
[----:B------:R-:W0:Y:S02]  /*00a0*/  LDC.64 R4, c[0x0][0x398] ;  /* 0x0000e600ff047b82 */ /* 0x000e240000000a00 */
[----:B0-----:R-:W-:Y:S01]  /*00b0*/  STG.E.64 desc[UR6][R2.64], R4 ;  /* 0x0000000402007986 */ /* 0x001fe2000c101b06 */
[----:B------:R-:W-:Y:S05]  /*00c0*/  EXIT ;  /* 0x000000000000794d */ /* 0x000fea0003800000 */
.L_x_0:
[----:B------:R-:W-:Y:S01]  /*00d0*/  ISETP.GT.AND P0, PT, R4, 0xdff, PT ;  /* 0x00000dff0400780c */ /* 0x000fe20003f04270 */
[----:B------:R-:W-:-:S12]  /*00e0*/  BSSY.RECONVERGENT B0, `(.L_x_1) ;  /* 0x0000242000007945 */ /* 0x000fd80003800200 */
[----:B------:R-:W-:Y:S05]  /*00f0*/  @P0 BRA `(.L_x_2) ;  /* 0x0000001400180947 */ /* 0x000fea0003800000 */
[----:B------:R-:W0:Y:S01]  /*0100*/  S2R R5, SR_TID.X ;  /* 0x0000000000057919 */ /* 0x000e220000002100 */
[----:B------:R-:W-:Y:S01]  /*0110*/  BSSY.RECONVERGENT B1, `(.L_x_3) ;  /* 0x0000009000017945 */ /* 0x000fe20003800200 */
[----:B------:R-:W-:Y:S02]  /*0120*/  CS2R R2, SRZ ;  /* 0x0000000000027805 */ /* 0x000fe4000001ff00 */
[----:B0-----:R-:W-:Y:S01]  /*0130*/  ISETP.GE.AND P0, PT, R5, R4, PT ;  /* 0x000000040500720c */ /* 0x001fe20003f06270 */
[----:B------:R-:W-:-:S12]  /*0140*/  IMAD.MOV.U32 R7, RZ, RZ, R5 ;  /* 0x000000ffff077224 */ /* 0x000fd800078e0005 */
[----:B------:R-:W-:Y:S05]  /*0150*/  @P0 BRA `(.L_x_4) ;  /* 0x0000000000100947 */ /* 0x000fea0003800000 */
[----:B------:R-:W0:Y:S02]  /*0160*/  LDC.64 R2, c[0x0][0x380] ;  /* 0x0000e000ff027b82 */ /* 0x000e240000000a00 */
[----:B0-----:R-:W-:-:S06]  /*0170*/  IMAD.WIDE.U32 R2, R5, 0x8, R2 ;  /* 0x0000000805027825 */ /* 0x001fcc00078e0002 */
[----:B------:R-:W5:Y:S01]  /*0180*/  LDG.E.64.CONSTANT R2, desc[UR6][R2.64] ;  /* 0x0000000602027981 */ /* 0x000f62000c1e9b00 */
[----:B------:R-:W-:-:S07]  /*0190*/  VIADD R7, R5, 0x200 ;  /* 0x0000020005077836 */ /* 0x000fce0000000000 */
.L_x_4:
[----:B------:R-:W-:Y:S05]  /*01a0*/  BSYNC.RECONVERGENT B1 ;  /* 0x0000000000017941 */ /* 0x000fea0003800200 */
.L_x_3:
[----:B------:R-:W-:Y:S01]  /*01b0*/  ISETP.GE.AND P0, PT, R7, R4, PT ;  /* 0x000000040700720c */ /* 0x000fe20003f06270 */
[----:B------:R-:W-:-:S12]  /*01c0*/  BSSY.RECONVERGENT B1, `(.L_x_5) ;  /* 0x0000076000017945 */ /* 0x000fd80003800200 */
[----:B------:R-:W-:Y:S05]  /*01d0*/  @P0 BRA `(.L_x_6) ;  /* 0x0000000400d00947 */ /* 0x000fea0003800000 */
[----:B------:R-:W-:Y:S01]  /*01e0*/  LOP3.LUT R9, RZ, R7, RZ, 0x33, !PT ;  /* 0x00000007ff097212 */ /* 0x000fe200078e33ff */
[----:B------:R-:W-:Y:S04]  /*01f0*/  BSSY.RECONVERGENT B2, `(.L_x_7) ;  /* 0x0000017000027945 */ /* 0x000fe80003800200 */
[----:B------:R-:W-:-:S05]  /*0200*/  IMAD.IADD R0, R9, 0x1, R4 ;  /* 0x0000000109007824 */ /* 0x000fca00078e0204 */
[C---:B------:R-:W-:Y:S02]  /*0210*/  LOP3.LUT R6, R0.reuse, 0x600, RZ, 0xc0, !PT ;  /* 0x0000060000067812 */ /* 0x040fe400078ec0ff */
[----:B------:R-:W-:Y:S02]  /*0220*/  ISETP.GE.U32.AND P0, PT, R0, 0x600, PT ;  /* 0x000006000000780c */ /* 0x000fe40003f06070 */
[----:B------:R-:W-:-:S13]  /*0230*/  ISETP.NE.AND P1, PT, R6, 0x600, PT ;  /* 0x000006000600780c */ /* 0x000fda0003f25270 */
[----:B------:R-:W-:Y:S05]  /*0240*/  @!P1 BRA `(.L_x_8) ;  /* 0x0000000000449947 */ /* 0x000fea0003800000 */
[----:B------:R-:W0:Y:S01]  /*0250*/  LDC.64 R8, c[0x0][0x380] ;  /* 0x0000e000ff087b82 */ /* 0x000e220000000a00 */
[----:B------:R-:W-:-:S04]  /*0260*/  LEA.HI R0, R0, 0x1, RZ, 0x17 ;  /* 0x0000000100007811 */ /* 0x000fc800078fb8ff */
[----:B------:R-:W-:-:S05]  /*0270*/  LOP3.LUT R0, R0, 0x3, RZ, 0xc0, !PT ;  /* 0x0000000300007812 */ /* 0x000fca00078ec0ff */
[----:B------:R-:W-:Y:S02]  /*0280*/  IMAD.MOV R0, RZ, RZ, -R0 ;  /* 0x000000ffff007224 */ /* 0x000fe400078e0a00 */
[----:B0-----:R-:W-:-:S04]  /*0290*/  IMAD.WIDE.U32 R8, R7, 0x8, R8 ;  /* 0x0000000807087825 */ /* 0x001fc800078e0008 */
[----:B------:R-:W-:Y:S02]  /*02a0*/  IMAD.MOV.U32 R6, RZ, RZ, R8 ;  /* 0x000000ffff067224 */ /* 0x000fe400078e0008 */
[----:B------:R-:W-:-:S07]  /*02b0*/  IMAD.MOV.U32 R11, RZ, RZ, R9 ;  /* 0x000000ffff0b7224 */ /* 0x000fce00078e0009 */
.L_x_9:
[----:B------:R-:W-:Y:S02]  /*02c0*/  IMAD.MOV.U32 R8, RZ, RZ, R6 ;  /* 0x000000ffff087224 */ /* 0x000fe400078e0006 */
[----:B------:R-:W-:-:S06]  /*02d0*/  IMAD.MOV.U32 R9, RZ, RZ, R11 ;  /* 0x000000ffff097224 */ /* 0x000fcc00078e000b */
[----:B------:R-:W2:Y:S01]  /*02e0*/  LDG.E.64.CONSTANT R8, desc[UR6][R8.64] ;  /* 0x0000000608087981 */ /* 0x000ea2000c1e9b00 */
[----:B------:R-:W-:Y:S01]  /*02f0*/  VIADD R0, R0, 0x1 ;  /* 0x0000000100007836 */ /* 0x000fe20000000000 */
[----:B------:R-:W-:Y:S01]  /*0300*/  IADD3 R6, P2, PT, R6, 0x1000, RZ ;  /* 0x0000100006067810 */ /* 0x000fe20007f5e0ff */
[----:B------:R-:W-:-:S03]  /*0310*/  VIADD R7, R7, 0x200 ;  /* 0x0000020007077836 */ /* 0x000fc60000000000 */
[----:B------:R-:W-:Y:S01]  /*0320*/  ISETP.NE.AND P1, PT, R0, RZ, PT ;  /* 0x000000ff0000720c */ /* 0x000fe20003f25270 */
[----:B------:R-:W-:Y:S01]  /*0330*/  IMAD.X R11, RZ, RZ, R11, P2 ;  /* 0x000000ffff0b7224 */ /* 0x000fe200010e060b */
[----:B--2--5:R-:W-:-:S11]  /*0340*/  DADD R2, R8, R2 ;  /* 0x0000000008027229 */ /* 0x024fd60000000002 */
[----:B------:R-:W-:Y:S05]  /*0350*/  @P1 BRA `(.L_x_9) ;  /* 0xfffffffc00d81947 */ /* 0x000fea000383ffff */
.L_x_8:
[----:B------:R-:W-:Y:S05]  /*0360*/  BSYNC.RECONVERGENT B2 ;  /* 0x0000000000027941 */ /* 0x000fea0003800200 */
.L_x_7:
[----:B------:R-:W-:Y:S05]  /*0370*/  @!P0 BRA `(.L_x_6) ;  /* 0x0000000400688947 */ /* 0x000fea0003800000 */
[----:B------:R-:W-:Y:S01]  /*0380*/  IMAD.IADD R0, R4, 0x1, -R7 ;  /* 0x0000000104007824 */ /* 0x000fe200078e0a07 */
[----:B------:R-:W-:Y:S01]  /*0390*/  BSSY.RECONVERGENT B2, `(.L_x_10) ;  /* 0x0000031000027945 */ /* 0x000fe20003800200 */
[----:B------:R-:W-:-:S03]  /*03a0*/  PLOP3.LUT P0, PT, PT, PT, PT, 0x80, 0x8 ;  /* 0x000000000008781c */ /* 0x000fc60003f0f070 */
[----:B------:R-:W-:-:S13]  /*03b0*/  ISETP.GT.AND P1, PT, R0, 0x1800, PT ;  /* 0x000018000000780c */ /* 0x000fda0003f24270 */
[----:B------:R-:W-:Y:S05]  /*03c0*/  @!P1 BRA `(.L_x_11) ;  /* 0x0000000000b49947 */ /* 0x000fea0003800000 */
[----:B------:R-:W-:Y:S01]  /*03d0*/  PLOP3.LUT P0, PT, PT, PT, PT, 0x8, 0x80 ;  /* 0x000000000080781c */ /* 0x000fe20003f0e170 */
[----:B------:R-:W-:-:S12]  /*03e0*/  VIADD R0, R4, 0xffffe800 ;  /* 0xffffe80004007836 */ /* 0x000fd80000000000 */
.L_x_12:
[----:B------:R-:W0:Y:S02]  /*03f0*/  LDC.64 R32, c[0x0][0x380] ;  /* 0x0000e000ff207b82 */ /* 0x000e240000000a00 */
[----:B0-----:R-:W-:-:S05]  /*0400*/  IMAD.WIDE R14, R7, 0x8, R32 ;  /* 0x00000008070e7825 */ /* 0x001fca00078e0220 */
[----:B------:R-:W2:Y:S04]  /*0410*/  LDG.E.64.CONSTANT R8, desc[UR6][R14.64] ;  /* 0x000000060e087981 */ /* 0x000ea8000c1e9b00 */
[----:B------:R-:W3:Y:S04]  /*0420*/  LDG.E.64.CONSTANT R10, desc[UR6][R14.64+0x1000] ;  /* 0x001000060e0a7981 */ /* 0x000ee8000c1e9b00 */
[----:B------:R-:W4:Y:S01]  /*0430*/  LDG.E.64.CONSTANT R12, desc[UR6][R14.64+0x2000] ;  /* 0x002000060e0c7981 */ /* 0x000f22000c1e9b00 */
[----:B------:R-:W-:-:S03]  /*0440*/  VIADD R41, R7, 0x800 ;  /* 0x0000080007297836 */ /* 0x000fc60000000000 */
[----:B------:R-:W4:Y:S01]  /*0450*/  LDG.E.64.CONSTANT R30, desc[UR6][R14.64+0x3000] ;  /* 0x003000060e1e7981 */ /* 0x000f22000c1e9b00 */
[----:B------:R-:W-:-:S05]  /*0460*/  IMAD.WIDE R40, R41, 0x8, R32 ;  /* 0x0000000829287825 */ /* 0x000fca00078e0220 */
[----:B------:R-:W4:Y:S04]  /*0470*/  LDG.E.64.CONSTANT R28, desc[UR6][R40.64] ;  /* 0x00000006281c7981 */ /* 0x000f28000c1e9b00 */
[----:B------:R-:W4:Y:S04]  /*0480*/  LDG.E.64.CONSTANT R26, desc[UR6][R40.64+0x1000] ;  /* 0x00100006281a7981 */ /* 0x000f28000c1e9b00 */
        /* <DEDUP_REMOVED lines=12> */
[----:B------:R-:W4:Y:S04]  /*0550*/  LDG.E.64.CONSTANT R34, desc[UR6][R44.64+0x2000] ;  /* 0x002000062c227981 */ /* 0x000f28000c1e9b00 */
[----:B------:R-:W4:Y:S01]  /*0560*/  LDG.E.64.CONSTANT R32, desc[UR6][R44.64+0x3000] ;  /* 0x003000062c207981 */ /* 0x000f22000c1e9b00 */
[----:B------:R-:W-:-:S05]  /*0570*/  VIADD R7, R7, 0x2000 ;  /* 0x0000200007077836 */ /* 0x000fca0000000000 */
[----:B------:R-:W-:Y:S01]  /*0580*/  ISETP.GE.AND P1, PT, R7, R0, PT ;  /* 0x000000000700720c */ /* 0x000fe20003f26270 */
[----:B--2--5:R-:W-:-:S08]  /*0590*/  DADD R8, R8, R2 ;  /* 0x0000000008087229 */ /* 0x024fd00000000002 */
[----:B---3--:R-:W-:-:S08]  /*05a0*/  DADD R8, R8, R10 ;  /* 0x0000000008087229 */ /* 0x008fd0000000000a */
[----:B----4-:R-:W-:-:S08]  /*05b0*/  DADD R8, R8, R12 ;  /* 0x0000000008087229 */ /* 0x010fd0000000000c */
[----:B------:R-:W-:-:S08]  /*05c0*/  DADD R8, R8, R30 ;  /* 0x0000000008087229 */ /* 0x000fd0000000001e */
        /* <DEDUP_REMOVED lines=11> */
[----:B------:R-:W-:Y:S01]  /*0680*/  DADD R2, R8, R32 ;  /* 0x0000000008027229 */ /* 0x000fe20000000020 */
[----:B------:R-:W-:Y:S10]  /*0690*/  @!P1 BRA `(.L_x_12) ;  /* 0xfffffffc00549947 */ /* 0x000ff4000383ffff */
.L_x_11:
[----:B------:R-:W-:Y:S05]  /*06a0*/  BSYNC.RECONVERGENT B2 ;  /* 0x0000000000027941 */ /* 0x000fea0003800200 */
.L_x_10:
[----:B------:R-:W-:Y:S01]  /*06b0*/  IMAD.IADD R0, R4, 0x1, -R7 ;  /* 0x0000000104007824 */ /* 0x000fe200078e0a07 */
[----:B------:R-:W-:Y:S04]  /*06c0*/  BSSY.RECONVERGENT B2, `(.L_x_13) ;  /* 0x0000019000027945 */ /* 0x000fe80003800200 */
[----:B------:R-:W-:-:S13]  /*06d0*/  ISETP.GT.AND P1, PT, R0, 0x800, PT ;  /* 0x000008000000780c */ /* 0x000fda0003f24270 */
[----:B------:R-:W-:Y:S05]  /*06e0*/  @!P1 BRA `(.L_x_14) ;  /* 0x0000000000589947 */ /* 0x000fea0003800000 */
        /* <DEDUP_REMOVED lines=12> */
[----:B------:R-:W-:Y:S01]  /*07b0*/  PLOP3.LUT P0, PT, PT, PT, PT, 0x8, 0x80 ;  /* 0x000000000080781c */ /* 0x000fe20003f0e170 */
[----:B------:R-:W-:Y:S01]  /*07c0*/  VIADD R7, R7, 0x1000 ;  /* 0x0000100007077836 */ /* 0x000fe20000000000 */
[----:B--2--5:R-:W-:-:S08]  /*07d0*/  DADD R10, R2, R10 ;  /* 0x00000000020a7229 */ /* 0x024fd0000000000a */
[----:B---3--:R-:W-:-:S08]  /*07e0*/  DADD R10, R10, R12 ;  /* 0x000000000a0a7229 */ /* 0x008fd0000000000c */
[----:B----4-:R-:W-:-:S08]  /*07f0*/  DADD R10, R10, R14 ;  /* 0x000000000a0a7229 */ /* 0x010fd0000000000e */
[----:B------:R-:W-:-:S08]  /*0800*/  DADD R10, R10, R16 ;  /* 0x000000000a0a7229 */ /* 0x000fd00000000010 */
[----:B------:R-:W-:-:S08]  /*0810*/  DADD R10, R10, R20 ;  /* 0x000000000a0a7229 */ /* 0x000fd00000000014 */
[----:B------:R-:W-:-:S08]  /*0820*/  DADD R10, R10, R22 ;  /* 0x000000000a0a7229 */ /* 0x000fd00000000016 */
[----:B------:R-:W-:-:S08]  /*0830*/  DADD R10, R10, R24 ;  /* 0x000000000a0a7229 */ /* 0x000fd00000000018 */
[----:B------:R-:W-:-:S11]  /*0840*/  DADD R2, R10, R26 ;  /* 0x000000000a027229 */ /* 0x000fd6000000001a */
.L_x_14:
[----:B------:R-:W-:Y:S05]  /*0850*/  BSYNC.RECONVERGENT B2 ;  /* 0x0000000000027941 */ /* 0x000fea0003800200 */
.L_x_13:
[----:B------:R-:W-:-:S13]  /*0860*/  ISETP.LT.OR P0, PT, R7, R4, P0 ;  /* 0x000000040700720c */ /* 0x000fda0000701670 */
[----:B------:R-:W-:Y:S05]  /*0870*/  @!P0 BRA `(.L_x_6) ;  /* 0x0000000000288947 */ /* 0x000fea0003800000 */
[----:B------:R-:W0:Y:S02]  /*0880*/  LDC.64 R8, c[0x0][0x380] ;  /* 0x0000e000ff087b82 */ /* 0x000e240000000a00 */
[----:B0-----:R-:W-:-:S05]  /*0890*/  IMAD.WIDE R6, R7, 0x8, R8 ;  /* 0x0000000807067825 */ /* 0x001fca00078e0208 */
[----:B------:R-:W2:Y:S04]  /*08a0*/  LDG.E.64.CONSTANT R8, desc[UR6][R6.64] ;  /* 0x0000000606087981 */ /* 0x000ea8000c1e9b00 */
[----:B------:R-:W3:Y:S04]  /*08b0*/  LDG.E.64.CONSTANT R10, desc[UR6][R6.64+0x1000] ;  /* 0x00100006060a7981 */ /* 0x000ee8000c1e9b00 */
[----:B------:R-:W4:Y:S04]  /*08c0*/  LDG.E.64.CONSTANT R12, desc[UR6][R6.64+0x2000] ;  /* 0x00200006060c7981 */ /* 0x000f28000c1e9b00 */
[----:B------:R-:W4:Y:S01]  /*08d0*/  LDG.E.64.CONSTANT R14, desc[UR6][R6.64+0x3000] ;  /* 0x00300006060e7981 */ /* 0x000f22000c1e9b00 */
[----:B--2--5:R-:W-:-:S08]  /*08e0*/  DADD R8, R2, R8 ;  /* 0x0000000002087229 */ /* 0x024fd00000000008 */
[----:B---3--:R-:W-:-:S08]  /*08f0*/  DADD R8, R8, R10 ;  /* 0x0000000008087229 */ /* 0x008fd0000000000a */
[----:B----4-:R-:W-:-:S08]  /*0900*/  DADD R8, R8, R12 ;  /* 0x0000000008087229 */ /* 0x010fd0000000000c */
[----:B------:R-:W-:-:S11]  /*0910*/  DADD R2, R8, R14 ;  /* 0x0000000008027229 */ /* 0x000fd6000000000e */
.L_x_6:
[----:B------:R-:W-:Y:S05]  /*0920*/  BSYNC.RECONVERGENT B1 ;  /* 0x0000000000017941 */ /* 0x000fea0003800200 */
.L_x_5:
[----:B------:R-:W-:-:S13]  /*0930*/  ISETP.GE.AND P0, PT, R4, 0x200, PT ;  /* 0x000002000400780c */ /* 0x000fda0003f06270 */
[----:B------:R-:W-:Y:S05]  /*0940*/  @!P0 BRA `(.L_x_15) ;  /* 0x0000000400148947 */ /* 0x000fea0003800000 */
[----:B------:R-:W0:Y:S01]  /*0950*/  S2R R12, SR_LANEID ;  /* 0x00000000000c7919 */ /* 0x000e220000000000 */
[----:B-----5:R-:W-:Y:S04]  /*0960*/  SHFL.DOWN PT, R6, R2, 0x1, 0x1f ;  /* 0x08201f0002067f89 */ /* 0x020fe800000e0000 */
[----:B------:R-:W1:Y:S02]  /*0970*/  SHFL.DOWN PT, R7, R3, 0x1, 0x1f ;  /* 0x08201f0003077f89 */ /* 0x000e6400000e0000 */
[----:B-1----:R-:W-:Y:S01]  /*0980*/  DADD R6, R6, R2 ;  /* 0x0000000006067229 */ /* 0x002fe20000000002 */
[C---:B0-----:R-:W-:Y:S02]  /*0990*/  ISETP.GT.AND P0, PT, R12.reuse, 0x1e, PT ;  /* 0x0000001e0c00780c */ /* 0x041fe40003f04270 */
[----:B------:R-:W-:-:S07]  /*09a0*/  ISETP.NE.AND P1, PT, R12, RZ, PT ;  /* 0x000000ff0c00720c */ /* 0x000fce0003f25270 */
[----:B------:R-:W-:Y:S02]  /*09b0*/  FSEL R8, R2, R6, P0 ;  /* 0x0000000602087208 */ /* 0x000fe40000000000 */
[----:B------:R-:W-:Y:S02]  /*09c0*/  FSEL R9, R3, R7, P0 ;  /* 0x0000000703097208 */ /* 0x000fe40000000000 */
[----:B------:R-:W-:Y:S01]  /*09d0*/  ISETP.GT.AND P0, PT, R12, 0x1d, PT ;  /* 0x0000001d0c00780c */ /* 0x000fe20003f04270 */
[----:B------:R-:W-:Y:S01]  /*09e0*/  SHFL.DOWN PT, R6, R8, 0x2, 0x1f ;  /* 0x08401f0008067f89 */ /* 0x000fe200000e0000 */
[----:B------:R-:W-:Y:S02]  /*09f0*/  @!P1 MOV R4, 0x400 ;  /* 0x0000040000049802 */ /* 0x000fe40000000f00 */
[----:B------:R-:W-:Y:S01]  /*0a00*/  @!P1 SHF.R.U32.HI R0, RZ, 0x2, R5 ;  /* 0x00000002ff009819 */ /* 0x000fe20000011605 */
[----:B------:R-:W0:Y:S03]  /*0a10*/  SHFL.DOWN PT, R7, R9, 0x2, 0x1f ;  /* 0x08401f0009077f89 */ /* 0x000e2600000e0000 */
[----:B------:R-:W-:Y:S01]  /*0a20*/  @!P1 LOP3.LUT R0, R0, 0xf8, RZ, 0xc0, !PT ;  /* 0x000000f800009812 */ /* 0x000fe200078ec0ff */
[----:B0-----:R-:W-:-:S10]  /*0a30*/  DADD R6, R6, R8 ;  /* 0x0000000006067229 */ /* 0x001fd40000000008 */
[----:B------:R-:W-:Y:S02]  /*0a40*/  FSEL R6, R8, R6, P0 ;  /* 0x0000000608067208 */ /* 0x000fe40000000000 */
[----:B------:R-:W-:Y:S02]  /*0a50*/  FSEL R7, R9, R7, P0 ;  /* 0x0000000709077208 */ /* 0x000fe40000000000 */
[----:B------:R-:W-:Y:S01]  /*0a60*/  ISETP.GT.AND P0, PT, R12, 0x1b, PT ;  /* 0x0000001b0c00780c */ /* 0x000fe20003f04270 */
[----:B------:R-:W-:Y:S04]  /*0a70*/  SHFL.DOWN PT, R2, R6, 0x4, 0x1f ;  /* 0x08801f0006027f89 */ /* 0x000fe800000e0000 */
[----:B------:R-:W0:Y:S01]  /*0a80*/  SHFL.DOWN PT, R3, R7, 0x4, 0x1f ;  /* 0x08801f0007037f89 */ /* 0x000e2200000e0000 */
[----:B------:R-:W1:Y:S01]  /*0a90*/  @!P1 S2R R9, SR_CgaCtaId ;  /* 0x0000000000099919 */ /* 0x000e620000008800 */
[----:B0-----:R-:W-:-:S10]  /*0aa0*/  DADD R2, R2, R6 ;  /* 0x0000000002027229 */ /* 0x001fd40000000006 */
[----:B------:R-:W-:Y:S02]  /*0ab0*/  FSEL R10, R6, R2, P0 ;  /* 0x00000002060a7208 */ /* 0x000fe40000000000 */
[----:B------:R-:W-:Y:S02]  /*0ac0*/  FSEL R11, R7, R3, P0 ;  /* 0x00000003070b7208 */ /* 0x000fe40000000000 */
[----:B------:R-:W-:Y:S01]  /*0ad0*/  ISETP.GT.AND P0, PT, R12, 0x17, PT ;  /* 0x000000170c00780c */ /* 0x000fe20003f04270 */
[----:B------:R-:W-:Y:S04]  /*0ae0*/  SHFL.DOWN PT, R2, R10, 0x8, 0x1f ;  /* 0x09001f000a027f89 */ /* 0x000fe800000e0000 */
[----:B------:R-:W0:Y:S02]  /*0af0*/  SHFL.DOWN PT, R3, R11, 0x8, 0x1f ;  /* 0x09001f000b037f89 */ /* 0x000e2400000e0000 */
[----:B0-----:R-:W-:-:S10]  /*0b00*/  DADD R2, R2, R10 ;  /* 0x0000000002027229 */ /* 0x001fd4000000000a */
[----:B------:R-:W-:Y:S02]  /*0b10*/  FSEL R6, R10, R2, P0 ;  /* 0x000000020a067208 */ /* 0x000fe40000000000 */
[----:B------:R-:W-:Y:S02]  /*0b20*/  FSEL R7, R11, R3, P0 ;  /* 0x000000030b077208 */ /* 0x000fe40000000000 */
[----:B-1----:R-:W-:Y:S01]  /*0b30*/  @!P1 LEA R11, R9, R4, 0x18 ;  /* 0x00000004090b9211 */ /* 0x002fe200078ec0ff */
[----:B------:R-:W-:Y:S01]  /*0b40*/  SHFL.DOWN PT, R2, R6, 0x10, 0x1f ;  /* 0x0a001f0006027f89 */ /* 0x000fe200000e0000 */
[----:B------:R-:W-:-:S03]  /*0b50*/  ISETP.NE.AND P0, PT, R5, RZ, PT ;  /* 0x000000ff0500720c */ /* 0x000fc60003f05270 */
[----:B------:R-:W0:Y:S01]  /*0b60*/  SHFL.DOWN PT, R3, R7, 0x10, 0x1f ;  /* 0x0a001f0007037f89 */ /* 0x000e2200000e0000 */
[----:B------:R-:W-:Y:S01]  /*0b70*/  @!P1 IMAD.IADD R11, R0, 0x1, R11 ;  /* 0x00000001000b9824 */ /* 0x000fe200078e020b */
[----:B0-----:R-:W-:-:S07]  /*0b80*/  DADD R8, R2, R6 ;  /* 0x0000000002087229 */ /* 0x001fce0000000006 */
[----:B------:R1:W-:Y:S01]  /*0b90*/  @!P1 STS.64 [R11+0x10], R8 ;  /* 0x000010080b009388 */ /* 0x0003e20000000a00 */
[----:B------:R-:W-:Y:S01]  /*0ba0*/  BAR.SYNC.DEFER_BLOCKING 0x0 ;  /* 0x0000000000007b1d */ /* 0x000fe20000010000 */
[----:B------:R-:W-:-:S04]  /*0bb0*/  ISETP.GT.AND P1, PT, R12, 0xf, PT ;  /* 0x0000000f0c00780c */ /* 0x000fc80003f24270 */
[----:B------:R-:W-:Y:S02]  /*0bc0*/  FSEL R2, R6, R8, P1 ;  /* 0x0000000806027208 */ /* 0x000fe40000800000 */
[----:B------:R-:W-:Y:S01]  /*0bd0*/  FSEL R3, R7, R9, P1 ;  /* 0x0000000907037208 */ /* 0x000fe20000800000 */
[----:B------:R-:W-:Y:S06]  /*0be0*/  @P0 BRA `(.L_x_16) ;  /* 0x0000001800440947 */ /* 0x000fec0003800000 */
[----:B------:R-:W0:Y:S01]  /*0bf0*/  S2UR UR5, SR_CgaCtaId ;  /* 0x00000000000579c3 */ /* 0x000e220000008800 */
[----:B------:R-:W-:Y:S02]  /*0c00*/  UMOV UR4, 0x400 ;  /* 0x0000040000047882 */ /* 0x000fe40000000000 */
[----:B0-----:R-:W-:-:S09]  /*0c10*/  ULEA UR4, UR5, UR4, 0x18 ;  /* 0x0000000405047291 */ /* 0x001fd2000f8ec0ff */
[----:B------:R-:W0:Y:S04]  /*0c20*/  LDS.64 R4, [UR4+0x18] ;  /* 0x00001804ff047984 */ /* 0x000e280008000a00 */
[----:B-1----:R-:W1:Y:S04]  /*0c30*/  LDS.128 R8, [UR4+0x20] ;  /* 0x00002004ff087984 */ /* 0x002e680008000c00 */
[----:B------:R-:W2:Y:S01]  /*0c40*/  LDS.128 R12, [UR4+0x30] ;  /* 0x00003004ff0c7984 */ /* 0x000ea20008000c00 */
[----:B0-----:R-:W-:-:S03]  /*0c50*/  DADD R2, R2, R4 ;  /* 0x0000000002027229 */ /* 0x001fc60000000004 */
[----:B------:R-:W0:Y:S05]  /*0c60*/  LDS.128 R4, [UR4+0x40] ;  /* 0x00004004ff047984 */ /* 0x000e2a0008000c00 */
[----:B-1----:R-:W-:-:S08]  /*0c70*/  DADD R2, R2, R8 ;  /* 0x0000000002027229 */ /* 0x002fd00000000008 */
[----:B------:R-:W-:Y:S01]  /*0c80*/  DADD R2, R2, R10 ;  /* 0x0000000002027229 */ /* 0x000fe2000000000a */
[----:B------:R-:W1:Y:S07]  /*0c90*/  LDS.128 R8, [UR4+0x50] ;  /* 0x00005004ff087984 */ /* 0x000e6e0008000c00 */
[----:B--2---:R-:W-:-:S08]  /*0ca0*/  DADD R2, R2, R12 ;  /* 0x0000000002027229 */ /* 0x004fd0000000000c */
[----:B------:R-:W-:Y:S01]  /*0cb0*/  DADD R2, R2, R14 ;  /* 0x0000000002027229 */ /* 0x000fe2000000000e */
[----:B------:R-:W2:Y:S07]  /*0cc0*/  LDS.128 R12, [UR4+0x60] ;  /* 0x00006004ff0c7984 */ /* 0x000eae0008000c00 */
[----:B0-----:R-:W-:-:S08]  /*0cd0*/  DADD R2, R2, R4 ;  /* 0x0000000002027229 */ /* 0x001fd00000000004 */
[----:B------:R-:W-:Y:S01]  /*0ce0*/  DADD R2, R2, R6 ;  /* 0x0000000002027229 */ /* 0x000fe20000000006 */
[----:B------:R-:W0:Y:S07]  /*0cf0*/  LDS.128 R4, [UR4+0x70] ;  /* 0x00007004ff047984 */ /* 0x000e2e0008000c00 */
[----:B-1----:R-:W-:-:S08]  /*0d00*/  DADD R2, R2, R8 ;  /* 0x0000000002027229 */ /* 0x002fd00000000008 */
[----:B------:R-:W-:Y:S01]  /*0d10*/  DADD R2, R2, R10 ;  /* 0x0000000002027229 */ /* 0x000fe2000000000a */
[----:B------:R-:W1:Y:S07]  /*0d20*/  LDS.128 R8, [UR4+0x80] ;  /* 0x00008004ff087984 */ /* 0x000e6e0008000c00 */
[----:B--2---:R-:W-:-:S08]  /*0d30*/  DADD R2, R2, R12 ;  /* 0x0000000002027229 */ /* 0x004fd0000000000c */
[----:B------:R-:W-:-:S08]  /*0d40*/  DADD R2, R2, R14 ;  /* 0x0000000002027229 */ /* 0x000fd0000000000e */
[----:B0-----:R-:W-:-:S08]  /*0d50*/  DADD R2, R2, R4 ;  /* 0x0000000002027229 */ /* 0x001fd00000000004 */
[----:B------:R-:W-:-:S08]  /*0d60*/  DADD R2, R2, R6 ;  /* 0x0000000002027229 */ /* 0x000fd00000000006 */
[----:B-1----:R-:W-:-:S08]  /*0d70*/  DADD R2, R2, R8 ;  /* 0x0000000002027229 */ /* 0x002fd00000000008 */
[----:B------:R-:W-:Y:S01]  /*0d80*/  DADD R2, R2, R10 ;  /* 0x0000000002027229 */ /* 0x000fe2000000000a */
[----:B------:R-:W-:Y:S10]  /*0d90*/  BRA `(.L_x_16) ;  /* 0x0000001400d87947 */ /* 0x000ff40003800000 */
.L_x_15:
[----:B------:R-:W-:Y:S01]  /*0da0*/  LOP3.LUT R0, R5, 0x3e0, RZ, 0xc0, !PT ;  /* 0x000003e005007812 */ /* 0x000fe200078ec0ff */
[----:B------:R-:W0:Y:S03]  /*0db0*/  S2R R10, SR_LANEID ;  /* 0x00000000000a7919 */ /* 0x000e260000000000 */
[----:B------:R-:W-:Y:S01]  /*0dc0*/  LOP3.LUT R9, RZ, R0, RZ, 0x33, !PT ;  /* 0x00000000ff097212 */ /* 0x000fe200078e33ff */
[----:B------:R-:W-:-:S04]  /*0dd0*/  VIADD R7, R0, 0x20 ;  /* 0x0000002000077836 */ /* 0x000fc80000000000 */
[----:B------:R-:W-:Y:S01]  /*0de0*/  IMAD.IADD R9, R9, 0x1, R4 ;  /* 0x0000000109097824 */ /* 0x000fe200078e0204 */
[----:B------:R-:W-:-:S04]  /*0df0*/  ISETP.GT.AND P0, PT, R7, R4, PT ;  /* 0x000000040700720c */ /* 0x000fc80003f04270 */
[----:B------:R-:W-:-:S05]  /*0e00*/  SEL R11, R9, 0x1f, P0 ;  /* 0x0000001f090b7807 */ /* 0x000fca0000000000 */
[----:B-----5:R-:W-:Y:S04]  /*0e10*/  SHFL.DOWN PT, R6, R2, 0x1, R11 ;  /* 0x0820000002067989 */ /* 0x020fe800000e000b */
[----:B------:R-:W1:Y:S01]  /*0e20*/  SHFL.DOWN PT, R7, R3, 0x1, R11 ;  /* 0x0820000003077989 */ /* 0x000e6200000e000b */
[C---:B0-----:R-:W-:Y:S01]  /*0e30*/  ISETP.GE.AND P0, PT, R10.reuse, R11, PT ;  /* 0x0000000b0a00720c */ /* 0x041fe20003f06270 */
[C---:B------:R-:W-:Y:S01]  /*0e40*/  VIADD R0, R10.reuse, 0x2 ;  /* 0x000000020a007836 */ /* 0x040fe20000000000 */
[----:B------:R-:W-:Y:S01]  /*0e50*/  ISETP.NE.AND P1, PT, R10, RZ, PT ;  /* 0x000000ff0a00720c */ /* 0x000fe20003f25270 */
[----:B-1----:R-:W-:-:S12]  /*0e60*/  DADD R6, R6, R2 ;  /* 0x0000000006067229 */ /* 0x002fd80000000002 */
[----:B------:R-:W0:Y:S01]  /*0e70*/  @!P1 S2R R12, SR_CgaCtaId ;  /* 0x00000000000c9919 */ /* 0x000e220000008800 */
[----:B------:R-:W-:Y:S02]  /*0e80*/  FSEL R8, R6, R2, !P0 ;  /* 0x0000000206087208 */ /* 0x000fe40004000000 */
[----:B------:R-:W-:Y:S02]  /*0e90*/  FSEL R9, R7, R3, !P0 ;  /* 0x0000000307097208 */ /* 0x000fe40004000000 */
[----:B------:R-:W-:Y:S01]  /*0ea0*/  ISETP.GT.AND P0, PT, R0, R11, PT ;  /* 0x0000000b0000720c */ /* 0x000fe20003f04270 */
[----:B------:R-:W-:Y:S01]  /*0eb0*/  SHFL.DOWN PT, R6, R8, 0x2, R11 ;  /* 0x0840000008067989 */ /* 0x000fe200000e000b */
[----:B------:R-:W-:-:S03]  /*0ec0*/  VIADD R0, R10, 0x4 ;  /* 0x000000040a007836 */ /* 0x000fc60000000000 */
[----:B------:R-:W1:Y:S02]  /*0ed0*/  SHFL.DOWN PT, R7, R9, 0x2, R11 ;  /* 0x0840000009077989 */ /* 0x000e6400000e000b */
[----:B-1----:R-:W-:-:S10]  /*0ee0*/  DADD R6, R6, R8 ;  /* 0x0000000006067229 */ /* 0x002fd40000000008 */
[----:B------:R-:W-:Y:S02]  /*0ef0*/  FSEL R6, R8, R6, P0 ;  /* 0x0000000608067208 */ /* 0x000fe40000000000 */
[----:B------:R-:W-:Y:S02]  /*0f00*/  FSEL R7, R9, R7, P0 ;  /* 0x0000000709077208 */ /* 0x000fe40000000000 */
        /* <DEDUP_REMOVED lines=16> */
[----:B------:R-:W-:Y:S02]  /*1010*/  @!P1 MOV R9, 0x400 ;  /* 0x0000040000099802 */ /* 0x000fe40000000f00 */
[----:B------:R-:W-:Y:S01]  /*1020*/  @!P1 SHF.R.U32.HI R8, RZ, 0x2, R5 ;  /* 0x00000002ff089819 */ /* 0x000fe20000011605 */
[----:B------:R-:W1:Y:S01]  /*1030*/  SHFL.DOWN PT, R3, R7, 0x10, R11 ;  /* 0x0a00000007037989 */ /* 0x000e6200000e000b */
[----:B0-----:R-:W-:-:S02]  /*1040*/  @!P1 LEA R9, R12, R9, 0x18 ;  /* 0x000000090c099211 */ /* 0x001fc400078ec0ff */
[----:B------:R-:W-:-:S05]  /*1050*/  @!P1 LOP3.LUT R8, R8, 0xf8, RZ, 0xc0, !PT ;  /* 0x000000f808089812 */ /* 0x000fca00078ec0ff */
[----:B------:R-:W-:Y:S01]  /*1060*/  @!P1 IMAD.IADD R9, R8, 0x1, R9 ;  /* 0x0000000108099824 */ /* 0x000fe200078e0209 */
[----:B-1----:R-:W-:-:S10]  /*1070*/  DADD R2, R2, R6 ;  /* 0x0000000002027229 */ /* 0x002fd40000000006 */
[----:B------:R-:W-:Y:S02]  /*1080*/  FSEL R2, R6, R2, P0 ;  /* 0x0000000206027208 */ /* 0x000fe40000000000 */
[----:B------:R-:W-:Y:S02]  /*1090*/  FSEL R3, R7, R3, P0 ;  /* 0x0000000307037208 */ /* 0x000fe40000000000 */
[----:B------:R-:W-:-:S03]  /*10a0*/  ISETP.NE.AND P0, PT, R5, RZ, PT ;  /* 0x000000ff0500720c */ /* 0x000fc60003f05270 */
[----:B------:R0:W-:Y:S01]  /*10b0*/  @!P1 STS.64 [R9+0x10], R2 ;  /* 0x0000100209009388 */ /* 0x0001e20000000a00 */
[----:B------:R-:W-:Y:S09]  /*10c0*/  BAR.SYNC.DEFER_BLOCKING 0x0 ;  /* 0x0000000000007b1d */ /* 0x000ff20000010000 */
[----:B------:R-:W-:Y:S05]  /*10d0*/  @P0 BRA `(.L_x_16) ;  /* 0x0000001400080947 */ /* 0x000fea0003800000 */
[----:B------:R-:W1:Y:S01]  /*10e0*/  S2UR UR5, SR_CgaCtaId ;  /* 0x00000000000579c3 */ /* 0x000e620000008800 */
[----:B------:R-:W-:Y:S01]  /*10f0*/  UMOV UR4, 0x400 ;  /* 0x0000040000047882 */ /* 0x000fe20000000000 */
[----:B------:R-:W-:Y:S01]  /*1100*/  ISETP.GT.AND P1, PT, R4, 0x20, PT ;  /* 0x000000200400780c */ /* 0x000fe20003f24270 */
[----:B-1----:R-:W-:-:S09]  /*1110*/  ULEA UR4, UR5, UR4, 0x18 ;  /* 0x0000000405047291 */ /* 0x002fd2000f8ec0ff */
[----:B------:R-:W1:Y:S04]  /*1120*/  LDS.64 R6, [UR4+0x18] ;  /* 0x00001804ff067984 */ /* 0x000e680008000a00 */
[----:B------:R-:W2:Y:S04]  /*1130*/  LDS.128 R12, [UR4+0x20] ;  /* 0x00002004ff0c7984 */ /* 0x000ea80008000c00 */
[----:B0-----:R-:W0:Y:S01]  /*1140*/  LDS.128 R8, [UR4+0x30] ;  /* 0x00003004ff087984 */ /* 0x001e220008000c00 */
[----:B-1----:R-:W-:-:S10]  /*1150*/  DADD R6, R2, R6 ;  /* 0x0000000002067229 */ /* 0x002fd40000000006 */
[----:B------:R-:W-:Y:S02]  /*1160*/  FSEL R2, R6, R2, P1 ;  /* 0x0000000206027208 */ /* 0x000fe40000800000 */
[----:B------:R-:W-:Y:S02]  /*1170*/  FSEL R3, R7, R3, P1 ;  /* 0x0000000307037208 */ /* 0x000fe40000800000 */
[----:B------:R-:W-:-:S04]  /*1180*/  ISETP.GT.AND P1, PT, R4, 0x40, PT ;  /* 0x000000400400780c */ /* 0x000fc80003f24270 */
[----:B--2---:R-:W-:-:S10]  /*1190*/  DADD R12, R12, R2 ;  /* 0x000000000c0c7229 */ /* 0x004fd40000000002 */
[----:B------:R-:W-:Y:S02]  /*11a0*/  FSEL R2, R12, R2, P1 ;  /* 0x000000020c027208 */ /* 0x000fe40000800000 */
[----:B------:R-:W-:Y:S02]  /*11b0*/  FSEL R3, R13, R3, P1 ;  /* 0x000000030d037208 */ /* 0x000fe40000800000 */
[----:B------:R-:W-:-:S04]  /*11c0*/  ISETP.GT.AND P1, PT, R4, 0x60, PT ;  /* 0x000000600400780c */ /* 0x000fc80003f24270 */
[----:B------:R-:W-:-:S10]  /*11d0*/  DADD R14, R2, R14 ;  /* 0x00000000020e7229 */ /* 0x000fd4000000000e */
[----:B------:R-:W-:Y:S02]  /*11e0*/  FSEL R2, R14, R2, P1 ;  /* 0x000000020e027208 */ /* 0x000fe40000800000 */
[----:B------:R-:W-:Y:S02]  /*11f0*/  FSEL R3, R15, R3, P1 ;  /* 0x000000030f037208 */ /* 0x000fe40000800000 */
[----:B------:R-:W1:Y:S01]  /*1200*/  LDS.128 R12, [UR4+0x40] ;  /* 0x00004004ff0c7984 */ /* 0x000e620008000c00 */
[----:B------:R-:W-:-:S03]  /*1210*/  ISETP.GT.AND P1, PT, R4, 0x80, PT ;  /* 0x000000800400780c */ /* 0x000fc60003f24270 */
[----:B0-----:R-:W-:-:S10]  /*1220*/  DADD R8, R8, R2 ;  /* 0x0000000008087229 */ /* 0x001fd40000000002 */
[----:B------:R-:W-:Y:S02]  /*1230*/  FSEL R2, R8, R2, P1 ;  /* 0x0000000208027208 */ /* 0x000fe40000800000 */
[----:B------:R-:W-:Y:S02]  /*1240*/  FSEL R3, R9, R3, P1 ;  /* 0x0000000309037208 */ /* 0x000fe40000800000 */
[----:B------:R-:W-:-:S04]  /*1250*/  ISETP.GT.AND P1, PT, R4, 0xa0, PT ;  /* 0x000000a00400780c */ /* 0x000fc80003f24270 */
[----:B------:R-:W-:-:S10]  /*1260*/  DADD R10, R2, R10 ;  /* 0x00000000020a7229 */ /* 0x000fd4000000000a */
[----:B------:R-:W-:Y:S02]  /*1270*/  FSEL R2, R10, R2, P1 ;  /* 0x000000020a027208 */ /* 0x000fe40000800000 */
[----:B------:R-:W-:Y:S02]  /*1280*/  FSEL R3, R11, R3, P1 ;  /* 0x000000030b037208 */ /* 0x000fe40000800000 */
[----:B------:R-:W0:Y:S01]  /*1290*/  LDS.128 R8, [UR4+0x50] ;  /* 0x00005004ff087984 */ /* 0x000e220008000c00 */
[----:B------:R-:W-:-:S03]  /*12a0*/  ISETP.GT.AND P1, PT, R4, 0xc0, PT ;  /* 0x000000c00400780c */ /* 0x000fc60003f24270 */
[----:B-1----:R-:W-:-:S10]  /*12b0*/  DADD R12, R12, R2 ;  /* 0x000000000c0c7229 */ /* 0x002fd40000000002 */
        /* <DEDUP_REMOVED lines=33> */
[----:B------:R-:W-:-:S04]  /*14d0*/  ISETP.GT.AND P1, PT, R4, 0x1c0, PT ;  /* 0x000001c00400780c */ /* 0x000fc80003f24270 */
[----:B-1----:R-:W-:-:S10]  /*14e0*/  DADD R12, R12, R2 ;  /* 0x000000000c0c7229 */ /* 0x002fd40000000002 */
[----:B------:R-:W-:Y:S02]  /*14f0*/  FSEL R2, R12, R2, P1 ;  /* 0x000000020c027208 */ /* 0x000fe40000800000 */
[----:B------:R-:W-:Y:S02]  /*1500*/  FSEL R3, R13, R3, P1 ;  /* 0x000000030d037208 */ /* 0x000fe40000800000 */
[----:B------:R-:W-:-:S04]  /*1510*/  ISETP.GT.AND P1, PT, R4, 0x1e0, PT ;  /* 0x000001e00400780c */ /* 0x000fc80003f24270 */
[----:B------:R-:W-:-:S10]  /*1520*/  DADD R14, R2, R14 ;  /* 0x00000000020e7229 */ /* 0x000fd4000000000e */
[----:B------:R-:W-:Y:S02]  /*1530*/  FSEL R2, R14, R2, P1 ;  /* 0x000000020e027208 */ /* 0x000fe40000800000 */
[----:B------:R-:W-:Y:S01]  /*1540*/  FSEL R3, R15, R3, P1 ;  /* 0x000000030f037208 */ /* 0x000fe20000800000 */
[----:B------:R-:W-:Y:S06]  /*1550*/  BRA `(.L_x_16) ;  /* 0x0000000c00e87947 */ /* 0x000fec0003800000 */
.L_x_2:
[----:B------:R-:W0:Y:S01]  /*1560*/  S2R R41, SR_TID.X ;  /* 0x0000000000297919 */ /* 0x000e220000002100 */
[----:B------:R-:W1:Y:S02]  /*1570*/  LDCU.64 UR4, c[0x0][0x380] ;  /* 0x00007000ff0477ac */ /* 0x000e640008000a00 */
[----:B-1----:R-:W-:Y:S02]  /*1580*/  IMAD.U32 R2, RZ, RZ, UR4 ;  /* 0x00000004ff027e24 */ /* 0x002fe4000f8e00ff */
[----:B------:R-:W-:Y:S02]  /*1590*/  IMAD.U32 R3, RZ, RZ, UR5 ;  /* 0x00000005ff037e24 */ /* 0x000fe4000f8e00ff */
[----:B0-----:R-:W-:-:S05]  /*15a0*/  IMAD.WIDE.U32 R18, R41, 0x8, R2 ;  /* 0x0000000829127825 */ /* 0x001fca00078e0002 */
[----:B------:R-:W2:Y:S04]  /*15b0*/  LDG.E.64.CONSTANT R20, desc[UR6][R18.64] ;  /* 0x0000000612147981 */ /* 0x000ea8000c1e9b00 */
[----:B------:R-:W2:Y:S04]  /*15c0*/  LDG.E.64.CONSTANT R6, desc[UR6][R18.64+0x1000] ;  /* 0x0010000612067981 */ /* 0x000ea8000c1e9b00 */
[----:B------:R-:W3:Y:S04]  /*15d0*/  LDG.E.64.CONSTANT R8, desc[UR6][R18.64+0x2000] ;  /* 0x0020000612087981 */ /* 0x000ee8000c1e9b00 */
[----:B------:R-:W4:Y:S04]  /*15e0*/  LDG.E.64.CONSTANT R10, desc[UR6][R18.64+0x3000] ;  /* 0x00300006120a7981 */ /* 0x000f28000c1e9b00 */
[----:B------:R-:W5:Y:S04]  /*15f0*/  LDG.E.64.CONSTANT R12, desc[UR6][R18.64+0x4000] ;  /* 0x00400006120c7981 */ /* 0x000f68000c1e9b00 */
[----:B------:R-:W5:Y:S04]  /*1600*/  LDG.E.64.CONSTANT R14, desc[UR6][R18.64+0x5000] ;  /* 0x00500006120e7981 */ /* 0x000f68000c1e9b00 */
[----:B------:R-:W5:Y:S01]  /*1610*/  LDG.E.64.CONSTANT R16, desc[UR6][R18.64+0x6000] ;  /* 0x0060000612107981 */ /* 0x000f62000c1e9b00 */
[----:B------:R-:W-:Y:S01]  /*1620*/  ISETP.GE.U32.AND P0, PT, R4, 0x1c00, PT ;  /* 0x00001c000400780c */ /* 0x000fe20003f06070 */
[----:B------:R-:W-:Y:S01]  /*1630*/  UMOV UR4, 0xe00 ;  /* 0x00000e0000047882 */ /* 0x000fe20000000000 */
[----:B--2---:R-:W-:-:S08]  /*1640*/  DADD R6, R20, R6 ;  /* 0x0000000014067229 */ /* 0x004fd00000000006 */
[----:B---3--:R-:W-:-:S08]  /*1650*/  DADD R6, R8, R6 ;  /* 0x0000000008067229 */ /* 0x008fd00000000006 */
[----:B----4-:R-:W-:-:S08]  /*1660*/  DADD R6, R10, R6 ;  /* 0x000000000a067229 */ /* 0x010fd00000000006 */
[----:B-----5:R-:W-:-:S08]  /*1670*/  DADD R6, R12, R6 ;  /* 0x000000000c067229 */ /* 0x020fd00000000006 */
[----:B------:R-:W-:-:S08]  /*1680*/  DADD R6, R14, R6 ;  /* 0x000000000e067229 */ /* 0x000fd00000000006 */
[----:B------:R-:W-:Y:S01]  /*1690*/  DADD R6, R16, R6 ;  /* 0x0000000010067229 */ /* 0x000fe20000000006 */
[----:B------:R-:W-:Y:S10]  /*16a0*/  @!P0 BRA `(.L_x_17) ;  /* 0x00000000006c8947 */ /* 0x000ff40003800000 */
[----:B------:R-:W0:Y:S01]  /*16b0*/  LDC R22, c[0x0][0x390] ;  /* 0x0000e400ff167b82 */ /* 0x000e220000000800 */
[----:B------:R-:W-:Y:S01]  /*16c0*/  VIADD R23, R4, 0xfffff200 ;  /* 0xfffff20004177836 */ /* 0x000fe20000000000 */
[----:B------:R-:W-:-:S06]  /*16d0*/  UMOV UR4, 0xe00 ;  /* 0x00000e0000047882 */ /* 0x000fcc0000000000 */
[----:B------:R-:W1:Y:S02]  /*16e0*/  LDC.64 R2, c[0x0][0x380] ;  /* 0x0000e000ff027b82 */ /* 0x000e640000000a00 */
.L_x_19:
[----:B------:R-:W-:-:S04]  /*16f0*/  VIADD R9, R41, UR4 ;  /* 0x0000000429097c36 */ /* 0x000fc80008000000 */
[----:B-1----:R-:W-:-:S05]  /*1700*/  IMAD.WIDE.U32 R8, R9, 0x8, R2 ;  /* 0x0000000809087825 */ /* 0x002fca00078e0002 */
[----:B------:R-:W2:Y:S04]  /*1710*/  LDG.E.64.CONSTANT R4, desc[UR6][R8.64] ;  /* 0x0000000608047981 */ /* 0x000ea8000c1e9b00 */
[----:B------:R-:W3:Y:S04]  /*1720*/  LDG.E.64.CONSTANT R10, desc[UR6][R8.64+0x1000] ;  /* 0x00100006080a7981 */ /* 0x000ee8000c1e9b00 */
[----:B------:R-:W4:Y:S04]  /*1730*/  LDG.E.64.CONSTANT R12, desc[UR6][R8.64+0x2000] ;  /* 0x00200006080c7981 */ /* 0x000f28000c1e9b00 */
[----:B------:R-:W5:Y:S04]  /*1740*/  LDG.E.64.CONSTANT R14, desc[UR6][R8.64+0x3000] ;  /* 0x00300006080e7981 */ /* 0x000f68000c1e9b00 */
[----:B------:R-:W5:Y:S04]  /*1750*/  LDG.E.64.CONSTANT R16, desc[UR6][R8.64+0x4000] ;  /* 0x0040000608107981 */ /* 0x000f68000c1e9b00 */
[----:B------:R-:W5:Y:S04]  /*1760*/  LDG.E.64.CONSTANT R18, desc[UR6][R8.64+0x5000] ;  /* 0x0050000608127981 */ /* 0x000f68000c1e9b00 */
[----:B------:R-:W5:Y:S01]  /*1770*/  LDG.E.64.CONSTANT R20, desc[UR6][R8.64+0x6000] ;  /* 0x0060000608147981 */ /* 0x000f62000c1e9b00 */
[----:B--2---:R-:W-:-:S08]  /*1780*/  DADD R4, R4, R6 ;  /* 0x0000000004047229 */ /* 0x004fd00000000006 */
[----:B---3--:R-:W-:-:S08]  /*1790*/  DADD R4, R10, R4 ;  /* 0x000000000a047229 */ /* 0x008fd00000000004 */
[----:B----4-:R-:W-:-:S08]  /*17a0*/  DADD R4, R12, R4 ;  /* 0x000000000c047229 */ /* 0x010fd00000000004 */
[----:B-----5:R-:W-:-:S08]  /*17b0*/  DADD R4, R14, R4 ;  /* 0x000000000e047229 */ /* 0x020fd00000000004 */
[----:B------:R-:W-:Y:S01]  /*17c0*/  DADD R16, R16, R4 ;  /* 0x0000000010107229 */ /* 0x000fe20000000004 */
[----:B0-----:R-:W-:-:S04]  /*17d0*/  IMAD.MOV.U32 R4, RZ, RZ, R22 ;  /* 0x000000ffff047224 */ /* 0x001fc800078e0016 */
[----:B------:R-:W-:-:S03]  /*17e0*/  VIADD R0, R4, -UR4 ;  /* 0x8000000404007c36 */ /* 0x000fc60008000000 */
[----:B------:R-:W-:Y:S02]  /*17f0*/  DADD R16, R18, R16 ;  /* 0x0000000012107229 */ /* 0x000fe40000000010 */
[----:B------:R-:W-:-:S06]  /*1800*/  ISETP.GE.AND P0, PT, R0, 0xe00, PT ;  /* 0x00000e000000780c */ /* 0x000fcc0003f06270 */
[----:B------:R-:W-:-:S07]  /*1810*/  DADD R6, R20, R16 ;  /* 0x0000000014067229 */ /* 0x000fce0000000010 */
[----:B------:R-:W-:Y:S05]  /*1820*/  @!P0 BRA `(.L_x_18) ;  /* 0x00000008001c8947 */ /* 0x000fea0003800000 */
[----:B------:R-:W-:-:S06]  /*1830*/  UIADD3 UR4, UPT, UPT, UR4, 0xe00, URZ ;  /* 0x00000e0004047890 */ /* 0x000fcc000fffe0ff */
[----:B------:R-:W-:-:S13]  /*1840*/  ISETP.LT.AND P0, PT, R23, UR4, PT ;  /* 0x0000000417007c0c */ /* 0x000fda000bf01270 */
[----:B------:R-:W-:Y:S05]  /*1850*/  @!P0 BRA `(.L_x_19) ;  /* 0xfffffffc00a48947 */ /* 0x000fea000383ffff */
.L_x_17:
[----:B------:R-:W-:-:S13]  /*1860*/  ISETP.LE.AND P0, PT, R4, UR4, PT ;  /* 0x0000000404007c0c */ /* 0x000fda000bf03270 */
[----:B------:R-:W-:Y:S05]  /*1870*/  @P0 BRA `(.L_x_18) ;  /* 0x0000000800080947 */ /* 0x000fea0003800000 */
[----:B------:R-:W-:Y:S01]  /*1880*/  VIADD R0, R4, -UR4 ;  /* 0x8000000404007c36 */ /* 0x000fe20008000000 */
[----:B------:R-:W-:Y:S04]  /*1890*/  BSSY.RECONVERGENT B1, `(.L_x_18) ;  /* 0x0000080000017945 */ /* 0x000fe80003800200 */
[----:B------:R-:W-:-:S13]  /*18a0*/  ISETP.GE.AND P0, PT, R41, R0, PT ;  /* 0x000000002900720c */ /* 0x000fda0003f06270 */
[----:B------:R-:W-:Y:S05]  /*18b0*/  @P0 BRA `(.L_x_20) ;  /* 0x0000000400f40947 */ /* 0x000fea0003800000 */
[----:B------:R-:W-:Y:S01]  /*18c0*/  LOP3.LUT R5, RZ, R41, RZ, 0x33, !PT ;  /* 0x00000029ff057212 */ /* 0x000fe200078e33ff */
[----:B------:R-:W-:Y:S01]  /*18d0*/  BSSY.RECONVERGENT B2, `(.L_x_21) ;  /* 0x0000014000027945 */ /* 0x000fe20003800200 */
[----:B------:R-:W-:Y:S02]  /*18e0*/  IMAD.MOV.U32 R45, RZ, RZ, R41 ;  /* 0x000000ffff2d7224 */ /* 0x000fe400078e0029 */
[----:B------:R-:W-:-:S04]  /*18f0*/  IADD3 R4, PT, PT, R4, -UR4, R5 ;  /* 0x8000000404047c10 */ /* 0x000fc8000fffe005 */
[C---:B------:R-:W-:Y:S02]  /*1900*/  LOP3.LUT R5, R4.reuse, 0x600, RZ, 0xc0, !PT ;  /* 0x0000060004057812 */ /* 0x040fe400078ec0ff */
[----:B------:R-:W-:Y:S02]  /*1910*/  ISETP.GE.U32.AND P1, PT, R4, 0x600, PT ;  /* 0x000006000400780c */ /* 0x000fe40003f26070 */
[----:B------:R-:W-:-:S13]  /*1920*/  ISETP.NE.AND P0, PT, R5, 0x600, PT ;  /* 0x000006000500780c */ /* 0x000fda0003f05270 */
[----:B------:R-:W-:Y:S05]  /*1930*/  @!P0 BRA `(.L_x_22) ;  /* 0x0000000000348947 */ /* 0x000fea0003800000 */
[----:B------:R-:W-:Y:S01]  /*1940*/  LEA.HI R4, R4, 0x1, RZ, 0x17 ;  /* 0x0000000104047811 */ /* 0x000fe200078fb8ff */
[----:B------:R-:W-:Y:S02]  /*1950*/  VIADD R9, R41, UR4 ;  /* 0x0000000429097c36 */ /* 0x000fe40008000000 */
[----:B------:R-:W-:Y:S01]  /*1960*/  IMAD.MOV.U32 R45, RZ, RZ, R41 ;  /* 0x000000ffff2d7224 */ /* 0x000fe200078e0029 */
[----:B------:R-:W-:-:S05]  /*1970*/  LOP3.LUT R4, R4, 0x3, RZ, 0xc0, !PT ;  /* 0x0000000304047812 */ /* 0x000fca00078ec0ff */
[----:B------:R-:W-:-:S07]  /*1980*/  IMAD.MOV R8, RZ, RZ, -R4 ;  /* 0x000000ffff087224 */ /* 0x000fce00078e0a04 */
.L_x_23:
[----:B------:R-:W-:-:S06]  /*1990*/  IMAD.WIDE.U32 R4, R9, 0x8, R2 ;  /* 0x0000000809047825 */ /* 0x000fcc00078e0002 */
[----:B------:R-:W2:Y:S01]  /*19a0*/  LDG.E.64.CONSTANT R4, desc[UR6][R4.64] ;  /* 0x0000000604047981 */ /* 0x000ea2000c1e9b00 */
[----:B------:R-:W-:Y:S02]  /*19b0*/  VIADD R8, R8, 0x1 ;  /* 0x0000000108087836 */ /* 0x000fe40000000000 */
[----:B------:R-:W-:Y:S02]  /*19c0*/  VIADD R45, R45, 0x200 ;  /* 0x000002002d2d7836 */ /* 0x000fe40000000000 */
[----:B------:R-:W-:Y:S01]  /*19d0*/  VIADD R9, R9, 0x200 ;  /* 0x0000020009097836 */ /* 0x000fe20000000000 */
[----:B------:R-:W-:Y:S01]  /*19e0*/  ISETP.NE.AND P0, PT, R8, RZ, PT ;  /* 0x000000ff0800720c */ /* 0x000fe20003f05270 */
[----:B--2---:R-:W-:-:S12]  /*19f0*/  DADD R6, R4, R6 ;  /* 0x0000000004067229 */ /* 0x004fd80000000006 */
[----:B------:R-:W-:Y:S05]  /*1a00*/  @P0 BRA `(.L_x_23) ;  /* 0xfffffffc00e00947 */ /* 0x000fea000383ffff */
.L_x_22:
[----:B------:R-:W-:Y:S05]  /*1a10*/  BSYNC.RECONVERGENT B2 ;  /* 0x0000000000027941 */ /* 0x000fea0003800200 */
.L_x_21:
[----:B------:R-:W-:Y:S05]  /*1a20*/  @!P1 BRA `(.L_x_20) ;  /* 0x0000000400989947 */ /* 0x000fea0003800000 */
[----:B------:R-:W0:Y:S01]  /*1a30*/  LDCU.64 UR8, c[0x0][0x380] ;  /* 0x00007000ff0877ac */ /* 0x000e220008000a00 */
[----:B------:R-:W-:Y:S01]  /*1a40*/  IMAD.IADD R9, R0, 0x1, -R45 ;  /* 0x0000000100097824 */ /* 0x000fe200078e0a2d */
[C---:B------:R-:W-:Y:S01]  /*1a50*/  IADD3 R5, P0, PT, R45.reuse, UR4, RZ ;  /* 0x000000042d057c10 */ /* 0x040fe2000ff1e0ff */
[----:B------:R-:W-:Y:S01]  /*1a60*/  BSSY.RECONVERGENT B2, `(.L_x_24) ;  /* 0x0000039000027945 */ /* 0x000fe20003800200 */
[----:B------:R-:W-:Y:S02]  /*1a70*/  VIADD R43, R45, UR4 ;  /* 0x000000042d2b7c36 */ /* 0x000fe40008000000 */
[----:B------:R-:W-:Y:S01]  /*1a80*/  ISETP.GT.AND P1, PT, R9, 0x1800, PT ;  /* 0x000018000900780c */ /* 0x000fe20003f24270 */
[----:B------:R-:W-:Y:S01]  /*1a90*/  IMAD.X R8, RZ, RZ, RZ, P0 ;  /* 0x000000ffff087224 */ /* 0x000fe200000e06ff */
[----:B0-----:R-:W-:-:S04]  /*1aa0*/  LEA R4, P0, R5, UR8, 0x3 ;  /* 0x0000000805047c11 */ /* 0x001fc8000f8018ff */
[----:B------:R-:W-:Y:S02]  /*1ab0*/  LEA.HI.X R5, R5, UR9, R8, 0x3, P0 ;  /* 0x0000000905057c11 */ /* 0x000fe400080f1c08 */
[----:B------:R-:W-:-:S05]  /*1ac0*/  IADD3 R4, P0, PT, R4, 0x2000, RZ ;  /* 0x0000200004047810 */ /* 0x000fca0007f1e0ff */
[----:B------:R-:W-:Y:S01]  /*1ad0*/  IMAD.X R5, RZ, RZ, R5, P0 ;  /* 0x000000ffff057224 */ /* 0x000fe200000e0605 */
[----:B------:R-:W-:Y:S01]  /*1ae0*/  PLOP3.LUT P0, PT, PT, PT, PT, 0x80, 0x8 ;  /* 0x000000000008781c */ /* 0x000fe20003f0f070 */
[----:B------:R-:W-:-:S12]  /*1af0*/  @!P1 BRA `(.L_x_25) ;  /* 0x0000000000bc9947 */ /* 0x000fd80003800000 */
[----:B------:R-:W-:Y:S01]  /*1b00*/  PLOP3.LUT P0, PT, PT, PT, PT, 0x8, 0x80 ;  /* 0x000000000080781c */ /* 0x000fe20003f0e170 */
[----:B------:R-:W-:-:S12]  /*1b10*/  VIADD R40, R0, 0xffffe800 ;  /* 0xffffe80000287836 */ /* 0x000fd80000000000 */
.L_x_26:
[C---:B------:R-:W-:Y:S01]  /*1b20*/  IMAD.WIDE.U32 R38, R43.reuse, 0x8, R2 ;  /* 0x000000082b267825 */ /* 0x040fe200078e0002 */
[----:B------:R-:W2:Y:S04]  /*1b30*/  LDG.E.64.CONSTANT R8, desc[UR6][R4.64+-0x1000] ;  /* 0xfff0000604087981 */ /* 0x000ea8000c1e9b00 */
[----:B------:R-:W3:Y:S04]  /*1b40*/  LDG.E.64.CONSTANT R10, desc[UR6][R4.64] ;  /* 0x00000006040a7981 */ /* 0x000ee8000c1e9b00 */
[----:B------:R-:W4:Y:S01]  /*1b50*/  LDG.E.64.CONSTANT R38, desc[UR6][R38.64] ;  /* 0x0000000626267981 */ /* 0x000f22000c1e9b00 */
[----:B------:R-:W-:-:S03]  /*1b60*/  VIADD R15, R43, 0x800 ;  /* 0x000008002b0f7836 */ /* 0x000fc60000000000 */
[----:B------:R-:W5:Y:S01]  /*1b70*/  LDG.E.64.CONSTANT R12, desc[UR6][R4.64+0x1000] ;  /* 0x00100006040c7981 */ /* 0x000f62000c1e9b00 */
[----:B------:R-:W-:-:S03]  /*1b80*/  IMAD.WIDE.U32 R14, R15, 0x8, R2 ;  /* 0x000000080f0e7825 */ /* 0x000fc600078e0002 */
[----:B------:R-:W5:Y:S04]  /*1b90*/  LDG.E.64.CONSTANT R16, desc[UR6][R4.64+0x3000] ;  /* 0x0030000604107981 */ /* 0x000f68000c1e9b00 */
[----:B------:R-:W5:Y:S04]  /*1ba0*/  LDG.E.64.CONSTANT R14, desc[UR6][R14.64] ;  /* 0x000000060e0e7981 */ /* 0x000f68000c1e9b00 */
[----:B------:R-:W5:Y:S01]  /*1bb0*/  LDG.E.64.CONSTANT R18, desc[UR6][R4.64+0x4000] ;  /* 0x0040000604127981 */ /* 0x000f62000c1e9b00 */
        /* <DEDUP_REMOVED lines=11> */
[----:B------:R-:W5:Y:S04]  /*1c70*/  LDG.E.64.CONSTANT R34, desc[UR6][R4.64+0xc000] ;  /* 0x00c0000604227981 */ /* 0x000f68000c1e9b00 */
[----:B------:R0:W5:Y:S01]  /*1c80*/  LDG.E.64.CONSTANT R36, desc[UR6][R4.64+0xd000] ;  /* 0x00d0000604247981 */ /* 0x000162000c1e9b00 */
[----:B------:R-:W-:-:S05]  /*1c90*/  VIADD R45, R45, 0x2000 ;  /* 0x000020002d2d7836 */ /* 0x000fca0000000000 */
[----:B------:R-:W-:Y:S02]  /*1ca0*/  ISETP.GE.AND P1, PT, R45, R40, PT ;  /* 0x000000282d00720c */ /* 0x000fe40003f26270 */
[----:B0-----:R-:W-:Y:S01]  /*1cb0*/  IADD3 R4, P2, PT, R4, 0x10000, RZ ;  /* 0x0001000004047810 */ /* 0x001fe20007f5e0ff */
[----:B------:R-:W-:-:S04]  /*1cc0*/  VIADD R43, R43, 0x2000 ;  /* 0x000020002b2b7836 */ /* 0x000fc80000000000 */
[----:B------:R-:W-:Y:S01]  /*1cd0*/  IMAD.X R5, RZ, RZ, R5, P2 ;  /* 0x000000ffff057224 */ /* 0x000fe200010e0605 */
[----:B----4-:R-:W-:-:S08]  /*1ce0*/  DADD R38, R38, R6 ;  /* 0x0000000026267229 */ /* 0x010fd00000000006 */
[----:B--2---:R-:W-:-:S08]  /*1cf0*/  DADD R8, R38, R8 ;  /* 0x0000000026087229 */ /* 0x004fd00000000008 */
[----:B---3--:R-:W-:-:S08]  /*1d00*/  DADD R8, R8, R10 ;  /* 0x0000000008087229 */ /* 0x008fd0000000000a */
[----:B-----5:R-:W-:-:S08]  /*1d10*/  DADD R8, R8, R12 ;  /* 0x0000000008087229 */ /* 0x020fd0000000000c */
        /* <DEDUP_REMOVED lines=13> */
.L_x_25:
[----:B------:R-:W-:Y:S05]  /*1df0*/  BSYNC.RECONVERGENT B2 ;  /* 0x0000000000027941 */ /* 0x000fea0003800200 */
.L_x_24:
[----:B------:R-:W-:Y:S01]  /*1e00*/  IMAD.IADD R8, R0, 0x1, -R45 ;  /* 0x0000000100087824 */ /* 0x000fe200078e0a2d */
[----:B------:R-:W-:Y:S04]  /*1e10*/  BSSY.RECONVERGENT B2, `(.L_x_27) ;  /* 0x000001c000027945 */ /* 0x000fe80003800200 */
[----:B------:R-:W-:-:S13]  /*1e20*/  ISETP.GT.AND P1, PT, R8, 0x800, PT ;  /* 0x000008000800780c */ /* 0x000fda0003f24270 */
[----:B------:R-:W-:Y:S05]  /*1e30*/  @!P1 BRA `(.L_x_28) ;  /* 0x0000000000649947 */ /* 0x000fea0003800000 */
        /* <DEDUP_REMOVED lines=9> */
[----:B------:R-:W5:Y:S04]  /*1ed0*/  LDG.E.64.CONSTANT R22, desc[UR6][R4.64+0x4000] ;  /* 0x0040000604167981 */ /* 0x000f68000c1e9b00 */
[----:B------:R0:W5:Y:S01]  /*1ee0*/  LDG.E.64.CONSTANT R8, desc[UR6][R4.64+0x5000] ;  /* 0x0050000604087981 */ /* 0x000162000c1e9b00 */
[----:B------:R-:W-:Y:S01]  /*1ef0*/  PLOP3.LUT P0, PT, PT, PT, PT, 0x8, 0x80 ;  /* 0x000000000080781c */ /* 0x000fe20003f0e170 */
[----:B------:R-:W-:-:S02]  /*1f00*/  VIADD R45, R45, 0x1000 ;  /* 0x000010002d2d7836 */ /* 0x000fc40000000000 */
[----:B------:R-:W-:Y:S01]  /*1f10*/  VIADD R43, R43, 0x1000 ;  /* 0x000010002b2b7836 */ /* 0x000fe20000000000 */
[----:B----4-:R-:W-:-:S08]  /*1f20*/  DADD R6, R6, R10 ;  /* 0x0000000006067229 */ /* 0x010fd0000000000a */
[----:B--2---:R-:W-:-:S08]  /*1f30*/  DADD R6, R6, R12 ;  /* 0x0000000006067229 */ /* 0x004fd0000000000c */
[----:B---3--:R-:W-:-:S08]  /*1f40*/  DADD R6, R6, R14 ;  /* 0x0000000006067229 */ /* 0x008fd0000000000e */
[----:B-----5:R-:W-:-:S08]  /*1f50*/  DADD R6, R6, R16 ;  /* 0x0000000006067229 */ /* 0x020fd00000000010 */
[----:B------:R-:W-:-:S08]  /*1f60*/  DADD R6, R6, R18 ;  /* 0x0000000006067229 */ /* 0x000fd00000000012 */
[----:B------:R-:W-:Y:S01]  /*1f70*/  DADD R6, R6, R20 ;  /* 0x0000000006067229 */ /* 0x000fe20000000014 */
[----:B------:R-:W-:-:S07]  /*1f80*/  IADD3 R10, P1, PT, R4, 0x8000, RZ ;  /* 0x00008000040a7810 */ /* 0x000fce0007f3e0ff */
[----:B------:R-:W-:Y:S01]  /*1f90*/  DADD R6, R6, R22 ;  /* 0x0000000006067229 */ /* 0x000fe20000000016 */
[----:B0-----:R-:W-:Y:S02]  /*1fa0*/  IMAD.X R5, RZ, RZ, R5, P1 ;  /* 0x000000ffff057224 */ /* 0x001fe400008e0605 */
[----:B------:R-:W-:-:S05]  /*1fb0*/  IMAD.MOV.U32 R4, RZ, RZ, R10 ;  /* 0x000000ffff047224 */ /* 0x000fca00078e000a */
[----:B------:R-:W-:-:S11]  /*1fc0*/  DADD R6, R6, R8 ;  /* 0x0000000006067229 */ /* 0x000fd60000000008 */
.L_x_28:
[----:B------:R-:W-:Y:S05]  /*1fd0*/  BSYNC.RECONVERGENT B2 ;  /* 0x0000000000027941 */ /* 0x000fea0003800200 */
.L_x_27:
[----:B------:R-:W-:-:S13]  /*1fe0*/  ISETP.LT.OR P0, PT, R45, R0, P0 ;  /* 0x000000002d00720c */ /* 0x000fda0000701670 */
[----:B------:R-:W-:Y:S05]  /*1ff0*/  @!P0 BRA `(.L_x_20) ;  /* 0x0000000000248947 */ /* 0x000fea0003800000 */
[----:B------:R-:W-:Y:S01]  /*2000*/  IMAD.WIDE.U32 R2, R43, 0x8, R2 ;  /* 0x000000082b027825 */ /* 0x000fe200078e0002 */
[----:B------:R-:W2:Y:S04]  /*2010*/  LDG.E.64.CONSTANT R8, desc[UR6][R4.64+-0x1000] ;  /* 0xfff0000604087981 */ /* 0x000ea8000c1e9b00 */
[----:B------:R-:W3:Y:S04]  /*2020*/  LDG.E.64.CONSTANT R10, desc[UR6][R4.64] ;  /* 0x00000006040a7981 */ /* 0x000ee8000c1e9b00 */
[----:B------:R-:W4:Y:S04]  /*2030*/  LDG.E.64.CONSTANT R2, desc[UR6][R2.64] ;  /* 0x0000000602027981 */ /* 0x000f28000c1e9b00 */
[----:B------:R-:W5:Y:S01]  /*2040*/  LDG.E.64.CONSTANT R12, desc[UR6][R4.64+0x1000] ;  /* 0x00100006040c7981 */ /* 0x000f62000c1e9b00 */
[----:B----4-:R-:W-:-:S08]  /*2050*/  DADD R6, R6, R2 ;  /* 0x0000000006067229 */ /* 0x010fd00000000002 */
[----:B--2---:R-:W-:-:S08]  /*2060*/  DADD R6, R6, R8 ;  /* 0x0000000006067229 */ /* 0x004fd00000000008 */
[----:B---3--:R-:W-:-:S08]  /*2070*/  DADD R6, R6, R10 ;  /* 0x0000000006067229 */ /* 0x008fd0000000000a */
[----:B-----5:R-:W-:-:S11]  /*2080*/  DADD R6, R6, R12 ;  /* 0x0000000006067229 */ /* 0x020fd6000000000c */
.L_x_20:
[----:B------:R-:W-:Y:S05]  /*2090*/  BSYNC.RECONVERGENT B1 ;  /* 0x0000000000017941 */ /* 0x000fea0003800200 */
.L_x_18:
[----:B------:R-:W0:Y:S01]  /*20a0*/  S2R R0, SR_LANEID ;  /* 0x0000000000007919 */ /* 0x000e220000000000 */
[----:B------:R-:W-:Y:S04]  /*20b0*/  SHFL.DOWN PT, R2, R6, 0x1, 0x1f ;  /* 0x08201f0006027f89 */ /* 0x000fe800000e0000 */
[----:B------:R-:W1:Y:S02]  /*20c0*/  SHFL.DOWN PT, R3, R7, 0x1, 0x1f ;  /* 0x08201f0007037f89 */ /* 0x000e6400000e0000 */
[----:B-1----:R-:W-:Y:S01]  /*20d0*/  DADD R2, R2, R6 ;  /* 0x0000000002027229 */ /* 0x002fe20000000006 */
[C---:B0-----:R-:W-:Y:S02]  /*20e0*/  ISETP.GT.AND P0, PT, R0.reuse, 0x1e, PT ;  /* 0x0000001e0000780c */ /* 0x041fe40003f04270 */
[----:B------:R-:W-:-:S07]  /*20f0*/  ISETP.NE.AND P1, PT, R0, RZ, PT ;  /* 0x000000ff0000720c */ /* 0x000fce0003f25270 */
        /* <DEDUP_REMOVED lines=15> */
[----:B------:R-:W-:Y:S01]  /*21f0*/  ISETP.GT.AND P0, PT, R0, 0x17, PT ;  /* 0x000000170000780c */ /* 0x000fe20003f04270 */
[----:B------:R-:W-:Y:S01]  /*2200*/  SHFL.DOWN PT, R2, R6, 0x8, 0x1f ;  /* 0x09001f0006027f89 */ /* 0x000fe200000e0000 */
[----:B------:R-:W-:-:S03]  /*2210*/  @!P1 MOV R8, 0x400 ;  /* 0x0000040000089802 */ /* 0x000fc60000000f00 */
[----:B------:R-:W0:Y:S01]  /*2220*/  SHFL.DOWN PT, R3, R7, 0x8, 0x1f ;  /* 0x09001f0007037f89 */ /* 0x000e2200000e0000 */
[----:B-1----:R-:W-:Y:S01]  /*2230*/  @!P1 LEA R11, R11, R8, 0x18 ;  /* 0x000000080b0b9211 */ /* 0x002fe200078ec0ff */
[----:B0-----:R-:W-:-:S10]  /*2240*/  DADD R2, R2, R6 ;  /* 0x0000000002027229 */ /* 0x001fd40000000006 */
[----:B------:R-:W-:Y:S02]  /*2250*/  FSEL R4, R6, R2, P0 ;  /* 0x0000000206047208 */ /* 0x000fe40000000000 */
[----:B------:R-:W-:Y:S02]  /*2260*/  FSEL R5, R7, R3, P0 ;  /* 0x0000000307057208 */ /* 0x000fe40000000000 */
[----:B------:R-:W-:Y:S01]  /*2270*/  @!P1 SHF.R.U32.HI R6, RZ, 0x2, R41 ;  /* 0x00000002ff069819 */ /* 0x000fe20000011629 */
[----:B------:R-:W-:Y:S01]  /*2280*/  SHFL.DOWN PT, R2, R4, 0x10, 0x1f ;  /* 0x0a001f0004027f89 */ /* 0x000fe200000e0000 */
[----:B------:R-:W-:Y:S02]  /*2290*/  ISETP.NE.AND P0, PT, R41, RZ, PT ;  /* 0x000000ff2900720c */ /* 0x000fe40003f05270 */
[----:B------:R-:W-:Y:S01]  /*22a0*/  @!P1 LOP3.LUT R6, R6, 0xf8, RZ, 0xc0, !PT ;  /* 0x000000f806069812 */ /* 0x000fe200078ec0ff */
[----:B------:R-:W0:Y:S04]  /*22b0*/  SHFL.DOWN PT, R3, R5, 0x10, 0x1f ;  /* 0x0a001f0005037f89 */ /* 0x000e2800000e0000 */
[----:B------:R-:W-:Y:S01]  /*22c0*/  @!P1 IMAD.IADD R11, R6, 0x1, R11 ;  /* 0x00000001060b9824 */ /* 0x000fe200078e020b */
[----:B0-----:R-:W-:-:S07]  /*22d0*/  DADD R2, R2, R4 ;  /* 0x0000000002027229 */ /* 0x001fce0000000004 */
[----:B------:R0:W-:Y:S01]  /*22e0*/  @!P1 STS.64 [R11+0x10], R2 ;  /* 0x000010020b009388 */ /* 0x0001e20000000a00 */
[----:B------:R-:W-:Y:S01]  /*22f0*/  BAR.SYNC.DEFER_BLOCKING 0x0 ;  /* 0x0000000000007b1d */ /* 0x000fe20000010000 */
[----:B------:R-:W-:-:S04]  /*2300*/  ISETP.GT.AND P1, PT, R0, 0xf, PT ;  /* 0x0000000f0000780c */ /* 0x000fc80003f24270 */
[----:B------:R-:W-:Y:S02]  /*2310*/  FSEL R0, R4, R2, P1 ;  /* 0x0000000204007208 */ /* 0x000fe40000800000 */
[----:B------:R-:W-:-:S03]  /*2320*/  FSEL R5, R5, R3, P1 ;  /* 0x0000000305057208 */ /* 0x000fc60000800000 */
[----:B0-----:R-:W-:Y:S02]  /*2330*/  IMAD.MOV.U32 R2, RZ, RZ, R0 ;  /* 0x000000ffff027224 */ /* 0x001fe400078e0000 */
[----:B------:R-:W-:Y:S01]  /*2340*/  IMAD.MOV.U32 R3, RZ, RZ, R5 ;  /* 0x000000ffff037224 */ /* 0x000fe200078e0005 */
[----:B------:R-:W-:Y:S06]  /*2350*/  @P0 BRA `(.L_x_16) ;  /* 0x0000000000680947 */ /* 0x000fec0003800000 */
[----:B------:R-:W0:Y:S01]  /*2360*/  S2UR UR5, SR_CgaCtaId ;  /* 0x00000000000579c3 */ /* 0x000e220000008800 */
[----:B------:R-:W-:Y:S02]  /*2370*/  UMOV UR4, 0x400 ;  /* 0x0000040000047882 */ /* 0x000fe40000000000 */
[----:B0-----:R-:W-:-:S09]  /*2380*/  ULEA UR4, UR5, UR4, 0x18 ;  /* 0x0000000405047291 */ /* 0x001fd2000f8ec0ff */
[----:B------:R-:W0:Y:S04]  /*2390*/  LDS.64 R4, [UR4+0x18] ;  /* 0x00001804ff047984 */ /* 0x000e280008000a00 */
[----:B------:R-:W1:Y:S04]  /*23a0*/  LDS.128 R8, [UR4+0x20] ;  /* 0x00002004ff087984 */ /* 0x000e680008000c00 */
        /* <DEDUP_REMOVED lines=20> */
[----:B------:R-:W-:-:S11]  /*24f0*/  DADD R2, R2, R10 ;  /* 0x0000000002027229 */ /* 0x000fd6000000000a */
.L_x_16:
[----:B------:R-:W-:Y:S05]  /*2500*/  BSYNC.RECONVERGENT B0 ;  /* 0x0000000000007941 */ /* 0x000fea0003800200 */
.L_x_1:
[----:B------:R-:W-:Y:S05]  /*2510*/  @P0 EXIT ;  /* 0x000000000000094d */ /* 0x000fea0003800000 */
[----:B------:R-:W0:Y:S01]  /*2520*/  LDCU.64 UR4, c[0x0][0x398] ;  /* 0x00007300ff0477ac */ /* 0x000e220008000a00 */
[----:B------:R-:W2:Y:S01]  /*2530*/  LDC.64 R4, c[0x0][0x388] ;  /* 0x0000e200ff047b82 */ /* 0x000ea20000000a00 */
[----:B0-----:R-:W-:-:S07]  /*2540*/  DADD R2, R2, UR4 ;  /* 0x0000000402027e29 */ /* 0x001fce0008000000 */
[----:B--2---:R-:W-:Y:S01]  /*2550*/  STG.E.64 desc[UR6][R4.64], R2 ;  /* 0x0000000204007986 */ /* 0x004fe2000c101b06 */
[----:B------:R-:W-:Y:S05]  /*2560*/  EXIT ;  /* 0x000000000000794d */ /* 0x000fea0003800000 */
.L_x_29:
[----:B------:R-:W-:-:S00]  /*2570*/  BRA `(.L_x_29) ;  /* 0xfffffffc00fc7947 */ /* 0x000fc0000383ffff */
[----:B------:R-:W-:-:S00]  /*2580*/  NOP ;  /* 0x0000000000007918 */ /* 0x000fc00000000000 */
[----:B------:R-:W-:-:S00]  /*2590*/  NOP ;  /* 0x0000000000007918 */ /* 0x000fc00000000000 */
[----:B------:R-:W-:-:S00]  /*25a0*/  NOP ;  /* 0x0000000000007918 */ /* 0x000fc00000000000 */
[----:B------:R-:W-:-:S00]  /*25b0*/  NOP ;  /* 0x0000000000007918 */ /* 0x000fc00000000000 */
[----:B------:R-:W-:-:S00]  /*25c0*/  NOP ;  /* 0x0000000000007918 */ /* 0x000fc00000000000 */
[----:B------:R-:W-:-:S00]  /*25d0*/  NOP ;  /* 0x0000000000007918 */ /* 0x000fc00000000000 */
[----:B------:R-:W-:-:S00]  /*25e0*/  NOP ;  /* 0x0000000000007918 */ /* 0x000fc00000000000 */
[----:B------:R-:W-:-:S00]  /*25f0*/  NOP ;  /* 0x0000000000007918 */ /* 0x000fc00000000000 */
.L_x_230:


//--------------------- .text._ZN3cub18CUB_300001_SM_10006detail6reduce18DeviceReduceKernelINS2_10policy_hubIdyN4cuda3std3__44plusIdEEE10Policy1000EN6thrust24THRUST_300001_SM_1000_NS10device_ptrIdEEyS9_d6squareEEvT0_PT3_T1_NS0_13GridEvenShareISK_EET2_T4_ --------------------------
	.section	.text._ZN3cub18CUB_300001_SM_10006detail6reduce18DeviceReduceKernelINS2_10policy_hubIdyN4cuda3std3__44plusIdEEE10Policy1000EN6thrust24THRUST_300001_SM_1000_NS10device_ptrIdEEyS9_d6squareEEvT0_PT3_T1_NS0_13GridEvenShareISK_EET2_T4_,"ax",@progbits
	.align	128
        .global         _ZN3cub18CUB_300001_SM_10006detail6reduce18DeviceReduceKernelINS2_10policy_hubIdyN4cuda3std3__44plusIdEEE10Policy1000EN6thrust24THRUST_300001_SM_1000_NS10device_ptrIdEEyS9_d6squareEEvT0_PT3_T1_NS0_13GridEvenShareISK_EET2_T4_
        .type           _ZN3cub18CUB_300001_SM_10006detail6reduce18DeviceReduceKernelINS2_10policy_hubIdyN4cuda3std3__44plusIdEEE10Policy1000EN6thrust24THRUST_300001_SM_1000_NS10device_ptrIdEEyS9_d6squareEEvT0_PT3_T1_NS0_13GridEvenShareISK_EET2_T4_,@function
        .size           _ZN3cub18CUB_300001_SM_10006detail6reduce18DeviceReduceKernelINS2_10policy_hubIdyN4cuda3std3__44plusIdEEE10Policy1000EN6thrust24THRUST_300001_SM_1000_NS10device_ptrIdEEyS9_d6squareEEvT0_PT3_T1_NS0_13GridEvenShareISK_EET2_T4_,(.L_x_231 - _ZN3cub18CUB_300001_SM_10006detail6reduce18DeviceReduceKernelINS2_10policy_hubIdyN4cuda3std3__44plusIdEEE10Policy1000EN6thrust24THRUST_300001_SM_1000_NS10device_ptrIdEEyS9_d6squareEEvT0_PT3_T1_NS0_13GridEvenShareISK_EET2_T4_)
        .other          _ZN3cub18CUB_300001_SM_10006detail6reduce18DeviceReduceKernelINS2_10policy_hubIdyN4cuda3std3__44plusIdEEE10Policy1000EN6thrust24THRUST_300001_SM_1000_NS10device_ptrIdEEyS9_d6squareEEvT0_PT3_T1_NS0_13GridEvenShareISK_EET2_T4_,@"STO_CUDA_ENTRY STV_DEFAULT"
_ZN3cub18CUB_300001_SM_10006detail6reduce18DeviceReduceKernelINS2_10policy_hubIdyN4cuda3std3__44plusIdEEE10Policy1000EN6thrust24THRUST_300001_SM_1000_NS10device_ptrIdEEyS9_d6squareEEvT0_PT3_T1_NS0_13GridEvenShareISK_EET2_T4_:
.text._ZN3cub18CUB_300001_SM_10006detail6reduce18DeviceReduceKernelINS2_10policy_hubIdyN4cuda3std3__44plusIdEEE10Policy1000EN6thrust24THRUST_300001_SM_1000_NS10device_ptrIdEEyS9_d6squareEEvT0_PT3_T1_NS0_13GridEvenShareISK_EET2_T4_:
[----:B------:R-:W-:Y:S08]  /*0000*/  LDC R1, c[0x0][0x37c] ;  /* 0x0000df00ff017b82 */ /* 0x000ff00000000800 */
[----:B------:R-:W0:Y:S01]  /*0010*/  S2UR UR11, SR_CTAID.X ;  /* 0x00000000000b79c3 */ /* 0x000e220000002500 */
[----:B------:R-:W1:Y:S01]  /*0020*/  LDCU.64 UR8, c[0x0][0x3b8] ;  /* 0x00007700ff0877ac */ /* 0x000e620008000a00 */
[----:B------:R-:W-:Y:S01]  /*0030*/  BSSY.RECONVERGENT B0, `(.L_x_30) ;  /* 0x0000272000007945 */ /* 0x000fe20003800200 */
[----:B------:R-:W2:Y:S01]  /*0040*/  LDCU UR5, c[0x0][0x3c0] ;  /* 0x00007800ff0577ac */ /* 0x000ea20008000800 */
[----:B------:R-:W3:Y:S01]  /*0050*/  LDCU.64 UR14, c[0x0][0x358] ;  /* 0x00006b00ff0e77ac */ /* 0x000ee20008000a00 */
[----:B-1----:R-:W-:-:S02]  /*0060*/  IMAD.U32 R4, RZ, RZ, UR8 ;  /* 0x00000008ff047e24 */ /* 0x002fc4000f8e00ff */
[----:B------:R-:W-:Y:S01]  /*0070*/  IMAD.U32 R5, RZ, RZ, UR9 ;  /* 0x00000009ff057e24 */ /* 0x000fe2000f8e00ff */
[----:B--2---:R-:W-:Y:S02]  /*0080*/  UIMAD UR5, UR5, 0xe00, URZ ;  /* 0x00000e00050578a4 */ /* 0x004fe4000f8e02ff */
[----:B0-----:R-:W-:Y:S02]  /*0090*/  UIMAD UR6, UR11, 0xe00, URZ ;  /* 0x00000e000b0678a4 */ /* 0x001fe4000f8e02ff */
[----:B------:R-:W-:-:S04]  /*00a0*/  USHF.R.S32.HI UR16, URZ, 0x1f, UR5 ;  /* 0x0000001fff107899 */ /* 0x000fc80008011405 */
[----:B------:R-:W-:-:S04]  /*00b0*/  IADD3 R19, P1, PT, R4, -UR6, RZ ;  /* 0x8000000604137c10 */ /* 0x000fc8000ff3e0ff */
[----:B------:R-:W-:Y:S02]  /*00c0*/  ISETP.GT.U32.AND P0, PT, R19, 0xdff, PT ;  /* 0x00000dff1300780c */ /* 0x000fe40003f04070 */
[----:B------:R-:W-:-:S04]  /*00d0*/  IADD3.X R18, PT, PT, R5, -0x1, RZ, P1, !PT ;  /* 0xffffffff05127810 */ /* 0x000fc80000ffe4ff */
[----:B------:R-:W-:-:S13]  /*00e0*/  ISETP.GT.U32.AND.EX P0, PT, R18, RZ, PT, P0 ;  /* 0x000000ff1200720c */ /* 0x000fda0003f04100 */
[----:B---3--:R-:W-:Y:S05]  /*00f0*/  @P0 BRA `(.L_x_31) ;  /* 0x00000014002c0947 */ /* 0x008fea0003800000 */
[----:B------:R-:W0:Y:S01]  /*0100*/  S2R R0, SR_TID.X ;  /* 0x0000000000007919 */ /* 0x000e220000002100 */
[----:B------:R-:W-:Y:S01]  /*0110*/  VIADD R3, R4, -UR6 ;  /* 0x8000000604037c36 */ /* 0x000fe20008000000 */
[----:B------:R-:W-:Y:S01]  /*0120*/  BSSY.RECONVERGENT B1, `(.L_x_32) ;  /* 0x000000b000017945 */ /* 0x000fe20003800200 */
[----:B------:R-:W-:-:S03]  /*0130*/  CS2R R8, SRZ ;  /* 0x0000000000087805 */ /* 0x000fc6000001ff00 */
[----:B0-----:R-:W-:Y:S01]  /*0140*/  ISETP.GE.AND P0, PT, R0, R3, PT ;  /* 0x000000030000720c */ /* 0x001fe20003f06270 */
[----:B------:R-:W-:-:S12]  /*0150*/  IMAD.MOV.U32 R2, RZ, RZ, R0 ;  /* 0x000000ffff027224 */ /* 0x000fd800078e0000 */
[----:B------:R-:W-:Y:S05]  /*0160*/  @P0 BRA `(.L_x_33) ;  /* 0x0000000000180947 */ /* 0x000fea0003800000 */
[----:B------:R-:W0:Y:S01]  /*0170*/  LDC.64 R6, c[0x0][0x380] ;  /* 0x0000e000ff067b82 */ /* 0x000e220000000a00 */
[----:B------:R-:W-:-:S04]  /*0180*/  VIADD R5, R0, UR6 ;  /* 0x0000000600057c36 */ /* 0x000fc80008000000 */
[----:B0-----:R-:W-:-:S06]  /*0190*/  IMAD.WIDE.U32 R6, R5, 0x8, R6 ;  /* 0x0000000805067825 */ /* 0x001fcc00078e0006 */
[----:B------:R-:W2:Y:S01]  /*01a0*/  LDG.E.64 R6, desc[UR14][R6.64] ;  /* 0x0000000e06067981 */ /* 0x000ea2000c1e1b00 */
[----:B------:R-:W-:Y:S01]  /*01b0*/  VIADD R2, R0, 0x200 ;  /* 0x0000020000027836 */ /* 0x000fe20000000000 */
[----:B--2---:R-:W-:-:S11]  /*01c0*/  DMUL R8, R6, R6 ;  /* 0x0000000606087228 */ /* 0x004fd60000000000 */
.L_x_33:
[----:B------:R-:W-:Y:S05]  /*01d0*/  BSYNC.RECONVERGENT B1 ;  /* 0x0000000000017941 */ /* 0x000fea0003800200 */
.L_x_32:
[----:B------:R-:W-:Y:S01]  /*01e0*/  ISETP.GE.AND P0, PT, R2, R3, PT ;  /* 0x000000030200720c */ /* 0x000fe20003f06270 */
[----:B------:R-:W-:-:S12]  /*01f0*/  BSSY.RECONVERGENT B1, `(.L_x_34) ;  /* 0x0000078000017945 */ /* 0x000fd80003800200 */
[----:B------:R-:W-:Y:S05]  /*0200*/  @P0 BRA `(.L_x_35) ;  /* 0x0000000400d80947 */ /* 0x000fea0003800000 */
[----:B------:R-:W-:Y:S01]  /*0210*/  LOP3.LUT R5, RZ, R2, RZ, 0x33, !PT ;  /* 0x00000002ff057212 */ /* 0x000fe200078e33ff */
[----:B------:R-:W-:Y:S03]  /*0220*/  BSSY.RECONVERGENT B2, `(.L_x_36) ;  /* 0x0000036000027945 */ /* 0x000fe60003800200 */
[----:B------:R-:W-:-:S04]  /*0230*/  IADD3 R6, PT, PT, R4, -UR6, R5 ;  /* 0x8000000604067c10 */ /* 0x000fc8000fffe005 */
[C---:B------:R-:W-:Y:S02]  /*0240*/  ISETP.GE.U32.AND P1, PT, R6.reuse, 0x1e00, PT ;  /* 0x00001e000600780c */ /* 0x040fe40003f26070 */
[----:B------:R-:W-:-:S04]  /*0250*/  LEA.HI R4, R6, 0x1, RZ, 0x17 ;  /* 0x0000000106047811 */ /* 0x000fc800078fb8ff */
[----:B------:R-:W-:-:S04]  /*0260*/  LOP3.LUT R5, R4, 0xf, RZ, 0xc0, !PT ;  /* 0x0000000f04057812 */ /* 0x000fc800078ec0ff */
[----:B------:R-:W-:-:S03]  /*0270*/  ISETP.NE.AND P0, PT, R5, RZ, PT ;  /* 0x000000ff0500720c */ /* 0x000fc60003f05270 */
[----:B------:R-:W-:Y:S10]  /*0280*/  @!P1 BRA `(.L_x_37) ;  /* 0x0000000000bc9947 */ /* 0x000ff40003800000 */
[----:B------:R-:W0:Y:S01]  /*0290*/  LDCU.64 UR4, c[0x0][0x380] ;  /* 0x00007000ff0477ac */ /* 0x000e220008000a00 */
[----:B------:R-:W-:Y:S01]  /*02a0*/  IMAD.WIDE.U32 R6, R2, 0x8, RZ ;  /* 0x0000000802067825 */ /* 0x000fe200078e00ff */
[----:B------:R-:W-:-:S03]  /*02b0*/  LOP3.LUT R26, R4, 0xfffff0, RZ, 0xc0, !PT ;  /* 0x00fffff0041a7812 */ /* 0x000fc600078ec0ff */
[----:B------:R-:W-:Y:S02]  /*02c0*/  IMAD.U32 R11, RZ, RZ, UR11 ;  /* 0x0000000bff0b7e24 */ /* 0x000fe4000f8e00ff */
[----:B------:R-:W-:Y:S02]  /*02d0*/  IMAD.MOV R26, RZ, RZ, -R26 ;  /* 0x000000ffff1a7224 */ /* 0x000fe400078e0a1a */
[----:B------:R-:W-:-:S03]  /*02e0*/  IMAD.WIDE.U32 R6, R11, 0x7000, R6 ;  /* 0x000070000b067825 */ /* 0x000fc600078e0006 */
[----:B0-----:R-:W-:-:S04]  /*02f0*/  IADD3 R6, P1, PT, R6, UR4, RZ ;  /* 0x0000000406067c10 */ /* 0x001fc8000ff3e0ff */
[----:B------:R-:W-:-:S04]  /*0300*/  IADD3 R6, P2, PT, R6, 0x8000, RZ ;  /* 0x0000800006067810 */ /* 0x000fc80007f5e0ff */
[----:B------:R-:W-:-:S09]  /*0310*/  IADD3.X R7, PT, PT, RZ, UR5, R7, P2, P1 ;  /* 0x00000005ff077c10 */ /* 0x000fd200097e2407 */
.L_x_38:
[----:B------:R-:W2:Y:S04]  /*0320*/  LDG.E.64 R10, desc[UR14][R6.64+-0x8000] ;  /* 0xff80000e060a7981 */ /* 0x000ea8000c1e1b00 */
[----:B------:R-:W3:Y:S04]  /*0330*/  LDG.E.64 R12, desc[UR14][R6.64+-0x7000] ;  /* 0xff90000e060c7981 */ /* 0x000ee8000c1e1b00 */
[----:B------:R-:W4:Y:S04]  /*0340*/  LDG.E.64 R14, desc[UR14][R6.64+-0x6000] ;  /* 0xffa0000e060e7981 */ /* 0x000f28000c1e1b00 */
[----:B------:R-:W5:Y:S04]  /*0350*/  LDG.E.64 R16, desc[UR14][R6.64+-0x5000] ;  /* 0xffb0000e06107981 */ /* 0x000f68000c1e1b00 */
[----:B------:R-:W5:Y:S04]  /*0360*/  LDG.E.64 R18, desc[UR14][R6.64+-0x4000] ;  /* 0xffc0000e06127981 */ /* 0x000f68000c1e1b00 */
[----:B------:R-:W5:Y:S04]  /*0370*/  LDG.E.64 R20, desc[UR14][R6.64+-0x3000] ;  /* 0xffd0000e06147981 */ /* 0x000f68000c1e1b00 */
[----:B------:R-:W5:Y:S04]  /*0380*/  LDG.E.64 R24, desc[UR14][R6.64+-0x2000] ;  /* 0xffe0000e06187981 */ /* 0x000f68000c1e1b00 */
[----:B------:R-:W5:Y:S01]  /*0390*/  LDG.E.64 R22, desc[UR14][R6.64+-0x1000] ;  /* 0xfff0000e06167981 */ /* 0x000f62000c1e1b00 */
[----:B--2---:R-:W-:-:S03]  /*03a0*/  DFMA R10, R10, R10, R8 ;  /* 0x0000000a0a0a722b */ /* 0x004fc60000000008 */
[----:B------:R-:W2:Y:S05]  /*03b0*/  LDG.E.64 R8, desc[UR14][R6.64] ;  /* 0x0000000e06087981 */ /* 0x000eaa000c1e1b00 */
[----:B---3--:R-:W-:Y:S02]  /*03c0*/  DFMA R12, R12, R12, R10 ;  /* 0x0000000c0c0c722b */ /* 0x008fe4000000000a */
[----:B------:R-:W3:Y:S06]  /*03d0*/  LDG.E.64 R10, desc[UR14][R6.64+0x1000] ;  /* 0x0010000e060a7981 */ /* 0x000eec000c1e1b00 */
[----:B----4-:R-:W-:-:S02]  /*03e0*/  DFMA R14, R14, R14, R12 ;  /* 0x0000000e0e0e722b */ /* 0x010fc4000000000c */
[----:B------:R-:W4:Y:S06]  /*03f0*/  LDG.E.64 R12, desc[UR14][R6.64+0x2000] ;  /* 0x0020000e060c7981 */ /* 0x000f2c000c1e1b00 */
[----:B-----5:R-:W-:Y:S02]  /*0400*/  DFMA R16, R16, R16, R14 ;  /* 0x000000101010722b */ /* 0x020fe4000000000e */
[----:B------:R-:W5:Y:S06]  /*0410*/  LDG.E.64 R14, desc[UR14][R6.64+0x3000] ;  /* 0x0030000e060e7981 */ /* 0x000f6c000c1e1b00 */
[----:B------:R-:W-:-:S02]  /*0420*/  DFMA R18, R18, R18, R16 ;  /* 0x000000121212722b */ /* 0x000fc40000000010 */
[----:B------:R-:W5:Y:S06]  /*0430*/  LDG.E.64 R16, desc[UR14][R6.64+0x4000] ;  /* 0x0040000e06107981 */ /* 0x000f6c000c1e1b00 */
[----:B------:R-:W-:Y:S02]  /*0440*/  DFMA R20, R20, R20, R18 ;  /* 0x000000141414722b */ /* 0x000fe40000000012 */
[----:B------:R-:W5:Y:S06]  /*0450*/  LDG.E.64 R18, desc[UR14][R6.64+0x5000] ;  /* 0x0050000e06127981 */ /* 0x000f6c000c1e1b00 */
[----:B------:R-:W-:-:S02]  /*0460*/  DFMA R24, R24, R24, R20 ;  /* 0x000000181818722b */ /* 0x000fc40000000014 */
[----:B------:R-:W5:Y:S06]  /*0470*/  LDG.E.64 R20, desc[UR14][R6.64+0x6000] ;  /* 0x0060000e06147981 */ /* 0x000f6c000c1e1b00 */
[----:B------:R-:W-:Y:S02]  /*0480*/  DFMA R22, R22, R22, R24 ;  /* 0x000000161616722b */ /* 0x000fe40000000018 */
[----:B------:R0:W5:Y:S01]  /*0490*/  LDG.E.64 R24, desc[UR14][R6.64+0x7000] ;  /* 0x0070000e06187981 */ /* 0x000162000c1e1b00 */
[----:B------:R-:W-:Y:S02]  /*04a0*/  VIADD R26, R26, 0x10 ;  /* 0x000000101a1a7836 */ /* 0x000fe40000000000 */
[----:B------:R-:W-:-:S03]  /*04b0*/  VIADD R2, R2, 0x2000 ;  /* 0x0000200002027836 */ /* 0x000fc60000000000 */
[----:B------:R-:W-:Y:S02]  /*04c0*/  ISETP.NE.AND P1, PT, R26, RZ, PT ;  /* 0x000000ff1a00720c */ /* 0x000fe40003f25270 */
[----:B0-----:R-:W-:-:S05]  /*04d0*/  IADD3 R6, P2, PT, R6, 0x10000, RZ ;  /* 0x0001000006067810 */ /* 0x001fca0007f5e0ff */
[----:B------:R-:W-:Y:S01]  /*04e0*/  IMAD.X R7, RZ, RZ, R7, P2 ;  /* 0x000000ffff077224 */ /* 0x000fe200010e0607 */
[----:B--2---:R-:W-:-:S08]  /*04f0*/  DFMA R22, R8, R8, R22 ;  /* 0x000000080816722b */ /* 0x004fd00000000016 */
[----:B---3--:R-:W-:-:S08]  /*0500*/  DFMA R22, R10, R10, R22 ;  /* 0x0000000a0a16722b */ /* 0x008fd00000000016 */
[----:B----4-:R-:W-:-:S08]  /*0510*/  DFMA R22, R12, R12, R22 ;  /* 0x0000000c0c16722b */ /* 0x010fd00000000016 */
[----:B-----5:R-:W-:-:S08]  /*0520*/  DFMA R22, R14, R14, R22 ;  /* 0x0000000e0e16722b */ /* 0x020fd00000000016 */
[----:B------:R-:W-:-:S08]  /*0530*/  DFMA R22, R16, R16, R22 ;  /* 0x000000101016722b */ /* 0x000fd00000000016 */
[----:B------:R-:W-:-:S08]  /*0540*/  DFMA R22, R18, R18, R22 ;  /* 0x000000121216722b */ /* 0x000fd00000000016 */
[----:B------:R-:W-:-:S08]  /*0550*/  DFMA R22, R20, R20, R22 ;  /* 0x000000141416722b */ /* 0x000fd00000000016 */
[----:B------:R-:W-:Y:S01]  /*0560*/  DFMA R8, R24, R24, R22 ;  /* 0x000000181808722b */ /* 0x000fe20000000016 */
[----:B------:R-:W-:Y:S10]  /*0570*/  @P1 BRA `(.L_x_38) ;  /* 0xfffffffc00681947 */ /* 0x000ff4000383ffff */
.L_x_37:
[----:B------:R-:W-:Y:S05]  /*0580*/  BSYNC.RECONVERGENT B2 ;  /* 0x0000000000027941 */ /* 0x000fea0003800200 */
.L_x_36:
[----:B------:R-:W-:Y:S05]  /*0590*/  @!P0 BRA `(.L_x_35) ;  /* 0x0000000000f48947 */ /* 0x000fea0003800000 */
[----:B------:R-:W-:Y:S01]  /*05a0*/  ISETP.GE.U32.AND P1, PT, R5, 0x8, PT ;  /* 0x000000080500780c */ /* 0x000fe20003f26070 */
[----:B------:R-:W-:Y:S01]  /*05b0*/  BSSY.RECONVERGENT B2, `(.L_x_39) ;  /* 0x000001a000027945 */ /* 0x000fe20003800200 */
[----:B------:R-:W-:-:S04]  /*05c0*/  LOP3.LUT R26, R4, 0x7, RZ, 0xc0, !PT ;  /* 0x00000007041a7812 */ /* 0x000fc800078ec0ff */
[----:B------:R-:W-:-:S07]  /*05d0*/  ISETP.NE.AND P0, PT, R26, RZ, PT ;  /* 0x000000ff1a00720c */ /* 0x000fce0003f05270 */
[----:B------:R-:W-:Y:S06]  /*05e0*/  @!P1 BRA `(.L_x_40) ;  /* 0x0000000000589947 */ /* 0x000fec0003800000 */
[----:B------:R-:W0:Y:S01]  /*05f0*/  LDCU.64 UR4, c[0x0][0x380] ;  /* 0x00007000ff0477ac */ /* 0x000e220008000a00 */
[----:B------:R-:W-:-:S04]  /*0600*/  IADD3 R5, P1, PT, R2, UR6, RZ ;  /* 0x0000000602057c10 */ /* 0x000fc8000ff3e0ff */
[----:B------:R-:W-:Y:S02]  /*0610*/  LEA.HI.X.SX32 R6, R2, RZ, 0x1, P1 ;  /* 0x000000ff02067211 */ /* 0x000fe400008f0eff */
[----:B0-----:R-:W-:-:S04]  /*0620*/  LEA R24, P1, R5, UR4, 0x3 ;  /* 0x0000000405187c11 */ /* 0x001fc8000f8218ff */
[----:B------:R-:W-:-:S05]  /*0630*/  LEA.HI.X R25, R5, UR5, R6, 0x3, P1 ;  /* 0x0000000505197c11 */ /* 0x000fca00088f1c06 */
        /* <DEDUP_REMOVED lines=8> */
[----:B------:R-:W-:Y:S01]  /*06c0*/  VIADD R2, R2, 0x1000 ;  /* 0x0000100002027836 */ /* 0x000fe20000000000 */
[----:B--2---:R-:W-:-:S08]  /*06d0*/  DFMA R8, R20, R20, R8 ;  /* 0x000000141408722b */ /* 0x004fd00000000008 */
[----:B---3--:R-:W-:-:S08]  /*06e0*/  DFMA R8, R18, R18, R8 ;  /* 0x000000121208722b */ /* 0x008fd00000000008 */
[----:B----4-:R-:W-:-:S08]  /*06f0*/  DFMA R8, R16, R16, R8 ;  /* 0x000000101008722b */ /* 0x010fd00000000008 */
[----:B-----5:R-:W-:-:S08]  /*0700*/  DFMA R8, R14, R14, R8 ;  /* 0x0000000e0e08722b */ /* 0x020fd00000000008 */
[----:B------:R-:W-:-:S08]  /*0710*/  DFMA R8, R12, R12, R8 ;  /* 0x0000000c0c08722b */ /* 0x000fd00000000008 */
[----:B------:R-:W-:-:S08]  /*0720*/  DFMA R8, R10, R10, R8 ;  /* 0x0000000a0a08722b */ /* 0x000fd00000000008 */
[----:B------:R-:W-:-:S08]  /*0730*/  DFMA R8, R6, R6, R8 ;  /* 0x000000060608722b */ /* 0x000fd00000000008 */
[----:B------:R-:W-:-:S11]  /*0740*/  DFMA R8, R22, R22, R8 ;  /* 0x000000161608722b */ /* 0x000fd60000000008 */
.L_x_40:
[----:B------:R-:W-:Y:S05]  /*0750*/  BSYNC.RECONVERGENT B2 ;  /* 0x0000000000027941 */ /* 0x000fea0003800200 */
.L_x_39:
        /* <DEDUP_REMOVED lines=14> */
[----:B------:R-:W5:Y:S01]  /*0840*/  LDG.E.64 R14, desc[UR14][R4.64+0x3000] ;  /* 0x0030000e040e7981 */ /* 0x000f62000c1e1b00 */
[----:B------:R-:W-:Y:S01]  /*0850*/  VIADD R2, R2, 0x800 ;  /* 0x0000080002027836 */ /* 0x000fe20000000000 */
[----:B--2---:R-:W-:-:S08]  /*0860*/  DFMA R6, R6, R6, R8 ;  /* 0x000000060606722b */ /* 0x004fd00000000008 */
[----:B---3--:R-:W-:-:S08]  /*0870*/  DFMA R6, R10, R10, R6 ;  /* 0x0000000a0a06722b */ /* 0x008fd00000000006 */
[----:B----4-:R-:W-:-:S08]  /*0880*/  DFMA R6, R12, R12, R6 ;  /* 0x0000000c0c06722b */ /* 0x010fd00000000006 */
[----:B-----5:R-:W-:-:S11]  /*0890*/  DFMA R8, R14, R14, R6 ;  /* 0x0000000e0e08722b */ /* 0x020fd60000000006 */
.L_x_42:
[----:B------:R-:W-:Y:S05]  /*08a0*/  BSYNC.RECONVERGENT B2 ;  /* 0x0000000000027941 */ /* 0x000fea0003800200 */
.L_x_41:
[----:B------:R-:W-:Y:S05]  /*08b0*/  @!P0 BRA `(.L_x_35) ;  /* 0x00000000002c8947 */ /* 0x000fea0003800000 */
[----:B------:R-:W0:Y:S01]  /*08c0*/  LDC.64 R4, c[0x0][0x380] ;  /* 0x0000e000ff047b82 */ /* 0x000e220000000a00 */
[----:B------:R-:W-:Y:S02]  /*08d0*/  IMAD.U32 R7, RZ, RZ, UR11 ;  /* 0x0000000bff077e24 */ /* 0x000fe4000f8e00ff */
[----:B------:R-:W-:Y:S02]  /*08e0*/  IMAD.MOV R10, RZ, RZ, -R16 ;  /* 0x000000ffff0a7224 */ /* 0x000fe400078e0a10 */
[----:B0-----:R-:W-:-:S07]  /*08f0*/  IMAD.WIDE.U32 R4, R7, 0x7000, R4 ;  /* 0x0000700007047825 */ /* 0x001fce00078e0004 */
.L_x_43:
[----:B------:R-:W-:-:S06]  /*0900*/  IMAD.WIDE R6, R2, 0x8, R4 ;  /* 0x0000000802067825 */ /* 0x000fcc00078e0204 */
[----:B------:R-:W2:Y:S01]  /*0910*/  LDG.E.64 R6, desc[UR14][R6.64] ;  /* 0x0000000e06067981 */ /* 0x000ea2000c1e1b00 */
[----:B------:R-:W-:Y:S02]  /*0920*/  VIADD R10, R10, 0x1 ;  /* 0x000000010a0a7836 */ /* 0x000fe40000000000 */
[----:B------:R-:W-:-:S03]  /*0930*/  VIADD R2, R2, 0x200 ;  /* 0x0000020002027836 */ /* 0x000fc60000000000 */
[----:B------:R-:W-:Y:S01]  /*0940*/  ISETP.NE.AND P0, PT, R10, RZ, PT ;  /* 0x000000ff0a00720c */ /* 0x000fe20003f05270 */
[----:B--2---:R-:W-:-:S12]  /*0950*/  DFMA R8, R6, R6, R8 ;  /* 0x000000060608722b */ /* 0x004fd80000000008 */
[----:B------:R-:W-:Y:S05]  /*0960*/  @P0 BRA `(.L_x_43) ;  /* 0xfffffffc00e40947 */ /* 0x000fea000383ffff */
.L_x_35:
[----:B------:R-:W-:Y:S05]  /*0970*/  BSYNC.RECONVERGENT B1 ;  /* 0x0000000000017941 */ /* 0x000fea0003800200 */
.L_x_34:
[----:B------:R-:W-:-:S13]  /*0980*/  ISETP.GE.AND P0, PT, R3, 0x200, PT ;  /* 0x000002000300780c */ /* 0x000fda0003f06270 */
[----:B------:R-:W-:Y:S05]  /*0990*/  @!P0 BRA `(.L_x_44) ;  /* 0x0000000400148947 */ /* 0x000fea0003800000 */
        /* <DEDUP_REMOVED lines=10> */
[----:B------:R-:W-:-:S03]  /*0a40*/  @!P1 SHF.R.U32.HI R3, RZ, 0x2, R0 ;  /* 0x00000002ff039819 */ /* 0x000fc60000011600 */
[----:B------:R-:W0:Y:S01]  /*0a50*/  SHFL.DOWN PT, R5, R7, 0x2, 0x1f ;  /* 0x08401f0007057f89 */ /* 0x000e2200000e0000 */
[----:B------:R-:W-:Y:S01]  /*0a60*/  @!P1 LOP3.LUT R3, R3, 0xf8, RZ, 0xc0, !PT ;  /* 0x000000f803039812 */ /* 0x000fe200078ec0ff */
        /* <DEDUP_REMOVED lines=14> */
[----:B-1----:R-:W-:-:S05]  /*0b50*/  @!P1 LEA R10, R13, R10, 0x18 ;  /* 0x0000000a0d0a9211 */ /* 0x002fca00078ec0ff */
[----:B------:R-:W-:Y:S01]  /*0b60*/  @!P1 IMAD.IADD R3, R3, 0x1, R10 ;  /* 0x0000000103039824 */ /* 0x000fe200078e020a */
[----:B0-----:R-:W-:-:S10]  /*0b70*/  DADD R4, R4, R8 ;  /* 0x0000000004047229 */ /* 0x001fd40000000008 */
[----:B------:R-:W-:Y:S02]  /*0b80*/  FSEL R6, R8, R4, P0 ;  /* 0x0000000408067208 */ /* 0x000fe40000000000 */
[----:B------:R-:W-:Y:S02]  /*0b90*/  FSEL R7, R9, R5, P0 ;  /* 0x0000000509077208 */ /* 0x000fe40000000000 */
[----:B------:R-:W-:Y:S01]  /*0ba0*/  ISETP.NE.AND P0, PT, R0, RZ, PT ;  /* 0x000000ff0000720c */ /* 0x000fe20003f05270 */
[----:B------:R-:W-:Y:S04]  /*0bb0*/  SHFL.DOWN PT, R4, R6, 0x10, 0x1f ;  /* 0x0a001f0006047f89 */ /* 0x000fe800000e0000 */
[----:B------:R-:W0:Y:S02]  /*0bc0*/  SHFL.DOWN PT, R5, R7, 0x10, 0x1f ;  /* 0x0a001f0007057f89 */ /* 0x000e2400000e0000 */
        /* <DEDUP_REMOVED lines=10> */
[----:B--2---:R-:W0:Y:S04]  /*0c70*/  LDS.64 R2, [UR4+0x18] ;  /* 0x00001804ff027984 */ /* 0x004e280008000a00 */
        /* <DEDUP_REMOVED lines=23> */
.L_x_44:
[----:B------:R-:W-:-:S05]  /*0df0*/  LOP3.LUT R2, R0, 0x3e0, RZ, 0xc0, !PT ;  /* 0x000003e000027812 */ /* 0x000fca00078ec0ff */
[----:B------:R-:W-:Y:S01]  /*0e00*/  VIADD R4, R2, 0x20 ;  /* 0x0000002002047836 */ /* 0x000fe20000000000 */
[----:B------:R-:W-:-:S04]  /*0e10*/  LOP3.LUT R2, RZ, R2, RZ, 0x33, !PT ;  /* 0x00000002ff027212 */ /* 0x000fc800078e33ff */
[----:B------:R-:W-:Y:S01]  /*0e20*/  ISETP.GT.AND P0, PT, R4, R3, PT ;  /* 0x000000030400720c */ /* 0x000fe20003f04270 */
[----:B------:R-:W-:-:S05]  /*0e30*/  IMAD.IADD R2, R3, 0x1, R2 ;  /* 0x0000000103027824 */ /* 0x000fca00078e0202 */
[----:B------:R-:W-:Y:S02]  /*0e40*/  SEL R5, R2, 0x1f, P0 ;  /* 0x0000001f02057807 */ /* 0x000fe40000000000 */
[----:B------:R-:W0:Y:S03]  /*0e50*/  S2R R2, SR_LANEID ;  /* 0x0000000000027919 */ /* 0x000e260000000000 */
[----:B------:R-:W-:Y:S04]  /*0e60*/  SHFL.DOWN PT, R6, R8, 0x1, R5 ;  /* 0x0820000008067989 */ /* 0x000fe800000e0005 */
[----:B------:R-:W1:Y:S02]  /*0e70*/  SHFL.DOWN PT, R7, R9, 0x1, R5 ;  /* 0x0820000009077989 */ /* 0x000e6400000e0005 */
[----:B-1----:R-:W-:Y:S01]  /*0e80*/  DADD R6, R6, R8 ;  /* 0x0000000006067229 */ /* 0x002fe20000000008 */
[C---:B0-----:R-:W-:Y:S01]  /*0e90*/  ISETP.GE.AND P0, PT, R2.reuse, R5, PT ;  /* 0x000000050200720c */ /* 0x041fe20003f06270 */
[C---:B------:R-:W-:Y:S01]  /*0ea0*/  VIADD R4, R2.reuse, 0x2 ;  /* 0x0000000202047836 */ /* 0x040fe20000000000 */
[----:B------:R-:W-:-:S07]  /*0eb0*/  ISETP.NE.AND P1, PT, R2, RZ, PT ;  /* 0x000000ff0200720c */ /* 0x000fce0003f25270 */
[----:B------:R-:W-:Y:S02]  /*0ec0*/  FSEL R10, R6, R8, !P0 ;  /* 0x00000008060a7208 */ /* 0x000fe40004000000 */
[----:B------:R-:W-:Y:S02]  /*0ed0*/  FSEL R11, R7, R9, !P0 ;  /* 0x00000009070b7208 */ /* 0x000fe40004000000 */
[----:B------:R-:W-:Y:S01]  /*0ee0*/  ISETP.GT.AND P0, PT, R4, R5, PT ;  /* 0x000000050400720c */ /* 0x000fe20003f04270 */
[----:B------:R-:W-:Y:S01]  /*0ef0*/  SHFL.DOWN PT, R6, R10, 0x2, R5 ;  /* 0x084000000a067989 */ /* 0x000fe200000e0005 */
[----:B------:R-:W-:-:S03]  /*0f00*/  VIADD R4, R2, 0x4 ;  /* 0x0000000402047836 */ /* 0x000fc60000000000 */
[----:B------:R-:W0:Y:S02]  /*0f10*/  SHFL.DOWN PT, R7, R11, 0x2, R5 ;  /* 0x084000000b077989 */ /* 0x000e2400000e0005 */
[----:B0-----:R-:W-:-:S10]  /*0f20*/  DADD R6, R6, R10 ;  /* 0x0000000006067229 */ /* 0x001fd4000000000a */
[----:B------:R-:W-:Y:S02]  /*0f30*/  FSEL R12, R10, R6, P0 ;  /* 0x000000060a0c7208 */ /* 0x000fe40000000000 */
[----:B------:R-:W-:Y:S02]  /*0f40*/  FSEL R13, R11, R7, P0 ;  /* 0x000000070b0d7208 */ /* 0x000fe40000000000 */
[----:B------:R-:W-:Y:S01]  /*0f50*/  ISETP.GT.AND P0, PT, R4, R5, PT ;  /* 0x000000050400720c */ /* 0x000fe20003f04270 */
[----:B------:R-:W-:Y:S01]  /*0f60*/  SHFL.DOWN PT, R6, R12, 0x4, R5 ;  /* 0x088000000c067989 */ /* 0x000fe200000e0005 */
[C---:B------:R-:W-:Y:S02]  /*0f70*/  VIADD R4, R2.reuse, 0x8 ;  /* 0x0000000802047836 */ /* 0x040fe40000000000 */
[----:B------:R-:W-:Y:S01]  /*0f80*/  VIADD R2, R2, 0x10 ;  /* 0x0000001002027836 */ /* 0x000fe20000000000 */
[----:B------:R-:W0:Y:S02]  /*0f90*/  SHFL.DOWN PT, R7, R13, 0x4, R5 ;  /* 0x088000000d077989 */ /* 0x000e2400000e0005 */
[----:B0-----:R-:W-:-:S10]  /*0fa0*/  DADD R6, R6, R12 ;  /* 0x0000000006067229 */ /* 0x001fd4000000000c */
[----:B------:R-:W-:Y:S02]  /*0fb0*/  FSEL R8, R12, R6, P0 ;  /* 0x000000060c087208 */ /* 0x000fe40000000000 */
[----:B------:R-:W-:Y:S02]  /*0fc0*/  FSEL R9, R13, R7, P0 ;  /* 0x000000070d097208 */ /* 0x000fe40000000000 */
[----:B------:R-:W-:Y:S01]  /*0fd0*/  ISETP.GT.AND P0, PT, R4, R5, PT ;  /* 0x000000050400720c */ /* 0x000fe20003f04270 */
[----:B------:R-:W-:Y:S01]  /*0fe0*/  SHFL.DOWN PT, R6, R8, 0x8, R5 ;  /* 0x0900000008067989 */ /* 0x000fe200000e0005 */
[----:B------:R-:W-:-:S03]  /*0ff0*/  @!P1 SHF.R.U32.HI R4, RZ, 0x2, R0 ;  /* 0x00000002ff049819 */ /* 0x000fc60000011600 */
[----:B------:R-:W0:Y:S01]  /*1000*/  SHFL.DOWN PT, R7, R9, 0x8, R5 ;  /* 0x0900000009077989 */ /* 0x000e2200000e0005 */
[----:B------:R-:W-:Y:S01]  /*1010*/  @!P1 LOP3.LUT R4, R4, 0xf8, RZ, 0xc0, !PT ;  /* 0x000000f804049812 */ /* 0x000fe200078ec0ff */
[----:B------:R-:W1:Y:S01]  /*1020*/  @!P1 S2R R13, SR_CgaCtaId ;  /* 0x00000000000d9919 */ /* 0x000e620000008800 */
[----:B0-----:R-:W-:-:S10]  /*1030*/  DADD R6, R6, R8 ;  /* 0x0000000006067229 */ /* 0x001fd40000000008 */
[----:B------:R-:W-:Y:S02]  /*1040*/  FSEL R10, R8, R6, P0 ;  /* 0x00000006080a7208 */ /* 0x000fe40000000000 */
[----:B------:R-:W-:Y:S02]  /*1050*/  FSEL R11, R9, R7, P0 ;  /* 0x00000007090b7208 */ /* 0x000fe40000000000 */
[----:B------:R-:W-:Y:S01]  /*1060*/  @!P1 MOV R8, 0x400 ;  /* 0x0000040000089802 */ /* 0x000fe20000000f00 */
[----:B------:R-:W-:Y:S01]  /*1070*/  SHFL.DOWN PT, R6, R10, 0x10, R5 ;  /* 0x0a0000000a067989 */ /* 0x000fe200000e0005 */
[----:B------:R-:W-:Y:S02]  /*1080*/  ISETP.GT.AND P0, PT, R2, R5, PT ;  /* 0x000000050200720c */ /* 0x000fe40003f04270 */
[----:B-1----:R-:W-:Y:S01]  /*1090*/  @!P1 LEA R13, R13, R8, 0x18 ;  /* 0x000000080d0d9211 */ /* 0x002fe200078ec0ff */
[----:B------:R-:W0:Y:S04]  /*10a0*/  SHFL.DOWN PT, R7, R11, 0x10, R5 ;  /* 0x0a0000000b077989 */ /* 0x000e2800000e0005 */
[----:B------:R-:W-:Y:S01]  /*10b0*/  @!P1 IMAD.IADD R13, R4, 0x1, R13 ;  /* 0x00000001040d9824 */ /* 0x000fe200078e020d */
[----:B0-----:R-:W-:-:S10]  /*10c0*/  DADD R6, R6, R10 ;  /* 0x0000000006067229 */ /* 0x001fd4000000000a */
[----:B------:R-:W-:Y:S02]  /*10d0*/  FSEL R8, R10, R6, P0 ;  /* 0x000000060a087208 */ /* 0x000fe40000000000 */
[----:B------:R-:W-:Y:S02]  /*10e0*/  FSEL R9, R11, R7, P0 ;  /* 0x000000070b097208 */ /* 0x000fe40000000000 */
[----:B------:R-:W-:-:S03]  /*10f0*/  ISETP.NE.AND P0, PT, R0, RZ, PT ;  /* 0x000000ff0000720c */ /* 0x000fc60003f05270 */
[----:B------:R1:W-:Y:S01]  /*1100*/  @!P1 STS.64 [R13+0x10], R8 ;  /* 0x000010080d009388 */ /* 0x0003e20000000a00 */
[----:B------:R-:W-:Y:S09]  /*1110*/  BAR.SYNC.DEFER_BLOCKING 0x0 ;  /* 0x0000000000007b1d */ /* 0x000ff20000010000 */
[----:B------:R-:W-:Y:S05]  /*1120*/  @P0 BRA `(.L_x_45) ;  /* 0x0000001400880947 */ /* 0x000fea0003800000 */
[----:B------:R-:W0:Y:S01]  /*1130*/  S2UR UR5, SR_CgaCtaId ;  /* 0x00000000000579c3 */ /* 0x000e220000008800 */
[----:B------:R-:W-:Y:S01]  /*1140*/  UMOV UR4, 0x400 ;  /* 0x0000040000047882 */ /* 0x000fe20000000000 */
[----:B------:R-:W-:Y:S01]  /*1150*/  ISETP.GT.AND P1, PT, R3, 0x20, PT ;  /* 0x000000200300780c */ /* 0x000fe20003f24270 */
[----:B0-----:R-:W-:-:S09]  /*1160*/  ULEA UR4, UR5, UR4, 0x18 ;  /* 0x0000000405047291 */ /* 0x001fd2000f8ec0ff */
[----:B------:R-:W0:Y:S04]  /*1170*/  LDS.64 R10, [UR4+0x18] ;  /* 0x00001804ff0a7984 */ /* 0x000e280008000a00 */
[----:B------:R-:W2:Y:S01]  /*1180*/  LDS.128 R4, [UR4+0x20] ;  /* 0x00002004ff047984 */ /* 0x000ea20008000c00 */
[----:B0-----:R-:W-:-:S10]  /*1190*/  DADD R10, R8, R10 ;  /* 0x00000000080a7229 */ /* 0x001fd4000000000a */
[----:B------:R-:W-:Y:S02]  /*11a0*/  FSEL R12, R10, R8, P1 ;  /* 0x000000080a0c7208 */ /* 0x000fe40000800000 */
[----:B-1----:R-:W-:Y:S02]  /*11b0*/  FSEL R13, R11, R9, P1 ;  /* 0x000000090b0d7208 */ /* 0x002fe40000800000 */
[----:B------:R-:W0:Y:S01]  /*11c0*/  LDS.128 R8, [UR4+0x30] ;  /* 0x00003004ff087984 */ /* 0x000e220008000c00 */
[----:B------:R-:W-:-:S03]  /*11d0*/  ISETP.GT.AND P1, PT, R3, 0x40, PT ;  /* 0x000000400300780c */ /* 0x000fc60003f24270 */
        /* <DEDUP_REMOVED lines=61> */
.L_x_31:
[----:B------:R-:W0:Y:S01]  /*15b0*/  S2R R0, SR_TID.X ;  /* 0x0000000000007919 */ /* 0x000e220000002100 */
[----:B------:R-:W1:Y:S01]  /*15c0*/  LDC.64 R2, c[0x0][0x380] ;  /* 0x0000e000ff027b82 */ /* 0x000e620000000a00 */
[----:B0-----:R-:W-:-:S04]  /*15d0*/  VIADD R21, R0, UR6 ;  /* 0x0000000600157c36 */ /* 0x001fc80008000000 */
[----:B-1----:R-:W-:-:S05]  /*15e0*/  IMAD.WIDE.U32 R20, R21, 0x8, R2 ;  /* 0x0000000815147825 */ /* 0x002fca00078e0002 */
[----:B------:R-:W2:Y:S04]  /*15f0*/  LDG.E.64 R16, desc[UR14][R20.64+0x1000] ;  /* 0x0010000e14107981 */ /* 0x000ea8000c1e1b00 */
[----:B------:R-:W3:Y:S04]  /*1600*/  LDG.E.64 R14, desc[UR14][R20.64] ;  /* 0x0000000e140e7981 */ /* 0x000ee8000c1e1b00 */
[----:B------:R-:W4:Y:S04]  /*1610*/  LDG.E.64 R12, desc[UR14][R20.64+0x2000] ;  /* 0x0020000e140c7981 */ /* 0x000f28000c1e1b00 */
[----:B------:R-:W5:Y:S04]  /*1620*/  LDG.E.64 R10, desc[UR14][R20.64+0x3000] ;  /* 0x0030000e140a7981 */ /* 0x000f68000c1e1b00 */
[----:B------:R-:W5:Y:S04]  /*1630*/  LDG.E.64 R6, desc[UR14][R20.64+0x4000] ;  /* 0x0040000e14067981 */ /* 0x000f68000c1e1b00 */
[----:B------:R-:W5:Y:S04]  /*1640*/  LDG.E.64 R2, desc[UR14][R20.64+0x5000] ;  /* 0x0050000e14027981 */ /* 0x000f68000c1e1b00 */
[----:B------:R-:W5:Y:S01]  /*1650*/  LDG.E.64 R8, desc[UR14][R20.64+0x6000] ;  /* 0x0060000e14087981 */ /* 0x000f62000c1e1b00 */
[----:B------:R-:W-:-:S04]  /*1660*/  ISETP.GE.U32.AND P0, PT, R19, UR5, PT ;  /* 0x0000000513007c0c */ /* 0x000fc8000bf06070 */
[----:B------:R-:W-:Y:S01]  /*1670*/  ISETP.GE.U32.AND.EX P0, PT, R18, UR16, PT, P0 ;  /* 0x0000001012007c0c */ /* 0x000fe2000bf06100 */
[----:B--2---:R-:W-:-:S08]  /*1680*/  DMUL R16, R16, R16 ;  /* 0x0000001010107228 */ /* 0x004fd00000000000 */
[----:B---3--:R-:W-:-:S08]  /*1690*/  DFMA R16, R14, R14, R16 ;  /* 0x0000000e0e10722b */ /* 0x008fd00000000010 */
[----:B----4-:R-:W-:-:S08]  /*16a0*/  DFMA R16, R12, R12, R16 ;  /* 0x0000000c0c10722b */ /* 0x010fd00000000010 */
[----:B-----5:R-:W-:-:S08]  /*16b0*/  DFMA R16, R10, R10, R16 ;  /* 0x0000000a0a10722b */ /* 0x020fd00000000010 */
[----:B------:R-:W-:-:S08]  /*16c0*/  DFMA R16, R6, R6, R16 ;  /* 0x000000060610722b */ /* 0x000fd00000000010 */
[----:B------:R-:W-:-:S08]  /*16d0*/  DFMA R16, R2, R2, R16 ;  /* 0x000000020210722b */ /* 0x000fd00000000010 */
[----:B------:R-:W-:Y:S01]  /*16e0*/  DFMA R8, R8, R8, R16 ;  /* 0x000000080808722b */ /* 0x000fe20000000010 */
[----:B------:R-:W-:Y:S10]  /*16f0*/  @!P0 BRA `(.L_x_46) ;  /* 0x0000000c00048947 */ /* 0x000ff40003800000 */
[----:B------:R-:W-:Y:S01]  /*1700*/  UIADD3 UR8, UP0, UPT, UR5, UR6, URZ ;  /* 0x0000000605087290 */ /* 0x000fe2000ff1e0ff */
[----:B------:R-:W-:Y:S01]  /*1710*/  IADD3 R26, P1, PT, R4, -0xe00, RZ ;  /* 0xfffff200041a7810 */ /* 0x000fe20007f3e0ff */
[----:B------:R-:W0:Y:S01]  /*1720*/  LDCU.64 UR12, c[0x0][0x380] ;  /* 0x00007000ff0c77ac */ /* 0x000e220008000a00 */
[----:B------:R-:W-:Y:S02]  /*1730*/  LOP3.LUT R3, RZ, R0, RZ, 0x33, !PT ;  /* 0x00000000ff037212 */ /* 0x000fe400078e33ff */
[----:B------:R-:W-:Y:S01]  /*1740*/  IADD3.X R2, PT, PT, R5, -0x1, RZ, P1, !PT ;  /* 0xffffffff05027810 */ /* 0x000fe20000ffe4ff */
[----:B------:R-:W-:Y:S01]  /*1750*/  UIADD3.X UR9, UPT, UPT, URZ, UR16, URZ, UP0, !UPT ;  /* 0x00000010ff097290 */ /* 0x000fe200087fe4ff */
[----:B------:R-:W-:Y:S01]  /*1760*/  ISETP.LT.U32.AND P0, PT, R26, UR8, PT ;  /* 0x000000081a007c0c */ /* 0x000fe2000bf01070 */
[----:B------:R-:W-:Y:S01]  /*1770*/  UMOV UR4, URZ ;  /* 0x000000ff00047c82 */ /* 0x000fe20008000000 */
[----:B------:R-:W-:Y:S01]  /*1780*/  IADD3 R7, P2, PT, R0, UR8, RZ ;  /* 0x0000000800077c10 */ /* 0x000fe2000ff5e0ff */
[----:B------:R-:W-:Y:S01]  /*1790*/  UMOV UR10, UR8 ;  /* 0x00000008000a7c82 */ /* 0x000fe20008000000 */
[----:B------:R-:W-:Y:S01]  /*17a0*/  IADD3 R3, PT, PT, R4, -UR5, R3 ;  /* 0x8000000504037c10 */ /* 0x000fe2000fffe003 */
[----:B------:R-:W-:Y:S01]  /*17b0*/  IMAD.U32 R11, RZ, RZ, UR9 ;  /* 0x00000009ff0b7e24 */ /* 0x000fe2000f8e00ff */
[----:B------:R-:W-:Y:S01]  /*17c0*/  UMOV UR7, UR9 ;  /* 0x0000000900077c82 */ /* 0x000fe20008000000 */
[----:B------:R-:W-:-:S02]  /*17d0*/  IMAD.X R10, RZ, RZ, UR9, P2 ;  /* 0x00000009ff0a7e24 */ /* 0x000fc400090e06ff */
[----:B------:R-:W-:Y:S01]  /*17e0*/  VIADD R3, R3, -UR6 ;  /* 0x8000000603037c36 */ /* 0x000fe20008000000 */
[----:B------:R-:W-:Y:S02]  /*17f0*/  ISETP.GT.U32.AND.EX P0, PT, R11, R2, PT, P0 ;  /* 0x000000020b00720c */ /* 0x000fe40003f04100 */
[----:B0-----:R-:W-:-:S04]  /*1800*/  LEA R6, P1, R7, UR12, 0x3 ;  /* 0x0000000c07067c11 */ /* 0x001fc8000f8218ff */
[----:B------:R-:W-:Y:S02]  /*1810*/  IADD3 R6, P2, PT, R6, 0x8000, RZ ;  /* 0x0000800006067810 */ /* 0x000fe40007f5e0ff */
[----:B------:R-:W-:-:S05]  /*1820*/  LEA.HI.X R7, R7, UR13, R10, 0x3, P1 ;  /* 0x0000000d07077c11 */ /* 0x000fca00088f1c0a */
[----:B------:R-:W-:Y:S01]  /*1830*/  IMAD.X R7, RZ, RZ, R7, P2 ;  /* 0x000000ffff077224 */ /* 0x000fe200010e0607 */
[----:B------:R-:W-:Y:S06]  /*1840*/  @P0 BRA `(.L_x_47) ;  /* 0x0000000000a80947 */ /* 0x000fec0003800000 */
[----:B------:R-:W0:Y:S01]  /*1850*/  LDC.64 R4, c[0x0][0x3b8] ;  /* 0x0000ee00ff047b82 */ /* 0x000e220000000a00 */
[----:B------:R-:W1:Y:S01]  /*1860*/  LDCU.64 UR12, c[0x0][0x380] ;  /* 0x00007000ff0c77ac */ /* 0x000e620008000a00 */
[----:B------:R-:W-:Y:S01]  /*1870*/  NOP ;  /* 0x0000000000007918 */ /* 0x000fe20000000000 */
.L_x_48:
[----:B------:R-:W-:-:S05]  /*1880*/  IADD3 R10, P0, PT, R0, UR8, RZ ;  /* 0x00000008000a7c10 */ /* 0x000fca000ff1e0ff */
[----:B------:R-:W-:Y:S01]  /*1890*/  IMAD.X R11, RZ, RZ, UR9, P0 ;  /* 0x00000009ff0b7e24 */ /* 0x000fe200080e06ff */
[----:B-1----:R-:W-:-:S04]  /*18a0*/  LEA R24, P0, R10, UR12, 0x3 ;  /* 0x0000000c0a187c11 */ /* 0x002fc8000f8018ff */
[----:B------:R-:W-:-:S05]  /*18b0*/  LEA.HI.X R25, R10, UR13, R11, 0x3, P0 ;  /* 0x0000000d0a197c11 */ /* 0x000fca00080f1c0b */
[----:B------:R-:W2:Y:S04]  /*18c0*/  LDG.E.64 R12, desc[UR14][R24.64] ;  /* 0x0000000e180c7981 */ /* 0x000ea8000c1e1b00 */
[----:B------:R-:W3:Y:S04]  /*18d0*/  LDG.E.64 R14, desc[UR14][R24.64+0x1000] ;  /* 0x0010000e180e7981 */ /* 0x000ee8000c1e1b00 */
[----:B------:R-:W4:Y:S04]  /*18e0*/  LDG.E.64 R16, desc[UR14][R24.64+0x2000] ;  /* 0x0020000e18107981 */ /* 0x000f28000c1e1b00 */
[----:B------:R-:W5:Y:S04]  /*18f0*/  LDG.E.64 R18, desc[UR14][R24.64+0x3000] ;  /* 0x0030000e18127981 */ /* 0x000f68000c1e1b00 */
[----:B------:R-:W5:Y:S04]  /*1900*/  LDG.E.64 R20, desc[UR14][R24.64+0x4000] ;  /* 0x0040000e18147981 */ /* 0x000f68000c1e1b00 */
[----:B------:R-:W5:Y:S04]  /*1910*/  LDG.E.64 R10, desc[UR14][R24.64+0x5000] ;  /* 0x0050000e180a7981 */ /* 0x000f68000c1e1b00 */
[----:B------:R-:W5:Y:S01]  /*1920*/  LDG.E.64 R22, desc[UR14][R24.64+0x6000] ;  /* 0x0060000e18167981 */ /* 0x000f62000c1e1b00 */
[----:B------:R-:W-:-:S04]  /*1930*/  UIADD3 UR6, UP0, UPT, UR5, UR10, URZ ;  /* 0x0000000a05067290 */ /* 0x000fc8000ff1e0ff */
[----:B------:R-:W-:Y:S01]  /*1940*/  UIADD3.X UR7, UPT, UPT, UR16, UR7, URZ, UP0, !UPT ;  /* 0x0000000710077290 */ /* 0x000fe200087fe4ff */
[----:B--2---:R-:W-:Y:S01]  /*1950*/  DFMA R8, R12, R12, R8 ;  /* 0x0000000c0c08722b */ /* 0x004fe20000000008 */
[----:B0-----:R-:W-:-:S04]  /*1960*/  IADD3 R12, P1, PT, R4, -UR8, RZ ;  /* 0x80000008040c7c10 */ /* 0x001fc8000ff3e0ff */
[----:B------:R-:W-:-:S03]  /*1970*/  ISETP.GE.U32.AND P0, PT, R12, UR5, PT ;  /* 0x000000050c007c0c */ /* 0x000fc6000bf06070 */
[----:B---3--:R-:W-:-:S08]  /*1980*/  DFMA R8, R14, R14, R8 ;  /* 0x0000000e0e08722b */ /* 0x008fd00000000008 */
[----:B----4-:R-:W-:-:S08]  /*1990*/  DFMA R8, R16, R16, R8 ;  /* 0x000000101008722b */ /* 0x010fd00000000008 */
[----:B-----5:R-:W-:-:S08]  /*19a0*/  DFMA R8, R18, R18, R8 ;  /* 0x000000121208722b */ /* 0x020fd00000000008 */
[----:B------:R-:W-:-:S08]  /*19b0*/  DFMA R8, R20, R20, R8 ;  /* 0x000000141408722b */ /* 0x000fd00000000008 */
[----:B------:R-:W-:Y:S01]  /*19c0*/  DFMA R8, R10, R10, R8 ;  /* 0x0000000a0a08722b */ /* 0x000fe20000000008 */
[----:B------:R-:W-:Y:S01]  /*19d0*/  IADD3.X R10, PT, PT, R5, ~UR9, RZ, P1, !PT ;  /* 0x80000009050a7c10 */ /* 0x000fe20008ffe4ff */
[----:B------:R-:W-:-:S03]  /*19e0*/  IMAD.U32 R11, RZ, RZ, UR5 ;  /* 0x00000005ff0b7e24 */ /* 0x000fc6000f8e00ff */
[----:B------:R-:W-:Y:S01]  /*19f0*/  ISETP.GE.U32.AND.EX P0, PT, R10, UR16, PT, P0 ;  /* 0x000000100a007c0c */ /* 0x000fe2000bf06100 */
[----:B------:R-:W-:Y:S01]  /*1a00*/  IMAD.U32 R10, RZ, RZ, UR5 ;  /* 0x00000005ff0a7e24 */ /* 0x000fe2000f8e00ff */
[----:B------:R-:W-:Y:S01]  /*1a10*/  LEA R6, P1, R11, R6, 0x3 ;  /* 0x000000060b067211 */ /* 0x000fe200078218ff */
[----:B------:R-:W-:Y:S01]  /*1a20*/  IMAD.U32 R11, RZ, RZ, UR16 ;  /* 0x00000010ff0b7e24 */ /* 0x000fe2000f8e00ff */
[----:B------:R-:W-:-:S04]  /*1a30*/  DFMA R8, R22, R22, R8 ;  /* 0x000000161608722b */ /* 0x000fc80000000008 */
[----:B------:R-:W-:-:S05]  /*1a40*/  LEA.HI.X R7, R10, R7, R11, 0x3, P1 ;  /* 0x000000070a077211 */ /* 0x000fca00008f1c0b */
[----:B------:R-:W-:Y:S05]  /*1a50*/  @!P0 BRA `(.L_x_46) ;  /* 0x00000008002c8947 */ /* 0x000fea0003800000 */
[----:B------:R-:W-:Y:S02]  /*1a60*/  UIADD3 UR8, UP0, UPT, UR5, UR8, URZ ;  /* 0x0000000805087290 */ /* 0x000fe4000ff1e0ff */
[----:B------:R-:W-:Y:S01]  /*1a70*/  VIADD R3, R3, -UR5 ;  /* 0x8000000503037c36 */ /* 0x000fe20008000000 */
[----:B------:R-:W-:Y:S02]  /*1a80*/  UIADD3 UR4, UPT, UPT, UR4, 0x1, URZ ;  /* 0x0000000104047890 */ /* 0x000fe4000fffe0ff */
[----:B------:R-:W-:Y:S01]  /*1a90*/  UIADD3.X UR9, UPT, UPT, UR16, UR9, URZ, UP0, !UPT ;  /* 0x0000000910097290 */ /* 0x000fe200087fe4ff */
[----:B------:R-:W-:Y:S01]  /*1aa0*/  ISETP.LT.U32.AND P0, PT, R26, UR8, PT ;  /* 0x000000081a007c0c */ /* 0x000fe2000bf01070 */
[----:B------:R-:W-:-:S04]  /*1ab0*/  UMOV UR10, UR6 ;  /* 0x00000006000a7c82 */ /* 0x000fc80008000000 */
[----:B------:R-:W-:-:S05]  /*1ac0*/  IMAD.U32 R11, RZ, RZ, UR9 ;  /* 0x00000009ff0b7e24 */ /* 0x000fca000f8e00ff */
[----:B------:R-:W-:-:S13]  /*1ad0*/  ISETP.GT.U32.AND.EX P0, PT, R11, R2, PT, P0 ;  /* 0x000000020b00720c */ /* 0x000fda0003f04100 */
[----:B------:R-:W-:Y:S05]  /*1ae0*/  @!P0 BRA `(.L_x_48) ;  /* 0xfffffffc00648947 */ /* 0x000fea000383ffff */
.L_x_47:
[C---:B------:R-:W-:Y:S01]  /*1af0*/  VIADD R11, R4.reuse, -UR8 ;  /* 0x80000008040b7c36 */ /* 0x040fe20008000000 */
[----:B------:R-:W-:Y:S01]  /*1b00*/  ISETP.LE.U32.AND P1, PT, R4, UR8, PT ;  /* 0x0000000804007c0c */ /* 0x000fe2000bf23070 */
[----:B------:R-:W-:Y:S01]  /*1b10*/  IMAD.U32 R2, RZ, RZ, UR9 ;  /* 0x00000009ff027e24 */ /* 0x000fe2000f8e00ff */
[----:B------:R-:W-:Y:S02]  /*1b20*/  BSSY.RECONVERGENT B1, `(.L_x_46) ;  /* 0x000007e000017945 */ /* 0x000fe40003800200 */
[----:B------:R-:W-:-:S04]  /*1b30*/  ISETP.GE.AND P0, PT, R0, R11, PT ;  /* 0x0000000b0000720c */ /* 0x000fc80003f06270 */
[----:B------:R-:W-:-:S13]  /*1b40*/  ISETP.GE.U32.OR.EX P0, PT, R2, R5, P0, P1 ;  /* 0x000000050200720c */ /* 0x000fda0000706510 */
[----:B------:R-:W-:Y:S05]  /*1b50*/  @P0 BRA `(.L_x_49) ;  /* 0x0000000400e80947 */ /* 0x000fea0003800000 */
[----:B------:R-:W0:Y:S01]  /*1b60*/  LDC R2, c[0x0][0x3c0] ;  /* 0x0000f000ff027b82 */ /* 0x000e220000000800 */
[----:B------:R-:W-:Y:S01]  /*1b70*/  UIMAD UR6, UR11, 0xe00, URZ ;  /* 0x00000e000b0678a4 */ /* 0x000fe2000f8e02ff */
[----:B------:R-:W-:Y:S01]  /*1b80*/  LOP3.LUT R5, RZ, R0, RZ, 0x33, !PT ;  /* 0x00000000ff057212 */ /* 0x000fe200078e33ff */
[----:B------:R-:W-:Y:S02]  /*1b90*/  BSSY.RECONVERGENT B2, `(.L_x_50) ;  /* 0x0000035000027945 */ /* 0x000fe40003800200 */
[----:B------:R-:W-:-:S06]  /*1ba0*/  UIADD3 UR6, UPT, UPT, UR5, UR6, URZ ;  /* 0x0000000605067290 */ /* 0x000fcc000fffe0ff */
[----:B------:R-:W-:Y:S01]  /*1bb0*/  IADD3 R4, PT, PT, R4, -UR6, R5 ;  /* 0x8000000604047c10 */ /* 0x000fe2000fffe005 */
[----:B0-----:R-:W-:-:S04]  /*1bc0*/  IMAD R5, R2, UR4, RZ ;  /* 0x0000000402057c24 */ /* 0x001fc8000f8e02ff */
[----:B------:R-:W-:-:S05]  /*1bd0*/  IMAD R4, R5, -0xe00, R4 ;  /* 0xfffff20005047824 */ /* 0x000fca00078e0204 */
[C---:B------:R-:W-:Y:S02]  /*1be0*/  ISETP.GE.U32.AND P1, PT, R4.reuse, 0x1e00, PT ;  /* 0x00001e000400780c */ /* 0x040fe40003f26070 */
[----:B------:R-:W-:Y:S01]  /*1bf0*/  LEA.HI R5, R4, 0x1, RZ, 0x17 ;  /* 0x0000000104057811 */ /* 0x000fe200078fb8ff */
[----:B------:R-:W-:-:S03]  /*1c00*/  IMAD.MOV.U32 R4, RZ, RZ, R0 ;  /* 0x000000ffff047224 */ /* 0x000fc600078e0000 */
[----:B------:R-:W-:-:S04]  /*1c10*/  LOP3.LUT R26, R5, 0xf, RZ, 0xc0, !PT ;  /* 0x0000000f051a7812 */ /* 0x000fc800078ec0ff */
[----:B------:R-:W-:-:S03]  /*1c20*/  ISETP.NE.AND P0, PT, R26, RZ, PT ;  /* 0x000000ff1a00720c */ /* 0x000fc60003f05270 */
[----:B------:R-:W-:Y:S10]  /*1c30*/  @!P1 BRA `(.L_x_51) ;  /* 0x0000000000a89947 */ /* 0x000ff40003800000 */
[----:B------:R-:W-:Y:S01]  /*1c40*/  LEA.HI R2, R3, 0x1, RZ, 0x17 ;  /* 0x0000000103027811 */ /* 0x000fe200078fb8ff */
[----:B------:R-:W-:-:S03]  /*1c50*/  IMAD.MOV.U32 R4, RZ, RZ, R0 ;  /* 0x000000ffff047224 */ /* 0x000fc600078e0000 */
[----:B------:R-:W-:-:S05]  /*1c60*/  LOP3.LUT R2, R2, 0xfffff0, RZ, 0xc0, !PT ;  /* 0x00fffff002027812 */ /* 0x000fca00078ec0ff */
[----:B------:R-:W-:-:S07]  /*1c70*/  IMAD.MOV R2, RZ, RZ, -R2 ;  /* 0x000000ffff027224 */ /* 0x000fce00078e0a02 */
.L_x_52:
        /* <DEDUP_REMOVED lines=38> */
.L_x_51:
[----:B------:R-:W-:Y:S05]  /*1ee0*/  BSYNC.RECONVERGENT B2 ;  /* 0x0000000000027941 */ /* 0x000fea0003800200 */
.L_x_50:
[----:B------:R-:W-:Y:S05]  /*1ef0*/  @!P0 BRA `(.L_x_49) ;  /* 0x0000000400008947 */ /* 0x000fea0003800000 */
[----:B------:R-:W-:Y:S01]  /*1f00*/  ISETP.GE.U32.AND P1, PT, R26, 0x8, PT ;  /* 0x000000081a00780c */ /* 0x000fe20003f26070 */
[----:B------:R-:W-:Y:S01]  /*1f10*/  BSSY.RECONVERGENT B2, `(.L_x_53) ;  /* 0x0000019000027945 */ /* 0x000fe20003800200 */
[----:B------:R-:W-:-:S04]  /*1f20*/  LOP3.LUT R2, R5, 0x7, RZ, 0xc0, !PT ;  /* 0x0000000705027812 */ /* 0x000fc800078ec0ff */
[----:B------:R-:W-:-:S07]  /*1f30*/  ISETP.NE.AND P0, PT, R2, RZ, PT ;  /* 0x000000ff0200720c */ /* 0x000fce0003f05270 */
[----:B------:R-:W-:Y:S06]  /*1f40*/  @!P1 BRA `(.L_x_54) ;  /* 0x0000000000549947 */ /* 0x000fec0003800000 */
[----:B------:R-:W-:-:S05]  /*1f50*/  IADD3 R6, P1, PT, R4, UR8, RZ ;  /* 0x0000000804067c10 */ /* 0x000fca000ff3e0ff */
[----:B------:R-:W-:Y:S01]  /*1f60*/  IMAD.X R7, RZ, RZ, UR9, P1 ;  /* 0x00000009ff077e24 */ /* 0x000fe200088e06ff */
[----:B------:R-:W-:-:S04]  /*1f70*/  LEA R24, P1, R6, UR12, 0x3 ;  /* 0x0000000c06187c11 */ /* 0x000fc8000f8218ff */
        /* <DEDUP_REMOVED lines=18> */
.L_x_54:
[----:B------:R-:W-:Y:S05]  /*20a0*/  BSYNC.RECONVERGENT B2 ;  /* 0x0000000000027941 */ /* 0x000fea0003800200 */
.L_x_53:
[----:B------:R-:W-:Y:S05]  /*20b0*/  @!P0 BRA `(.L_x_49) ;  /* 0x0000000000908947 */ /* 0x000fea0003800000 */
[----:B------:R-:W-:Y:S01]  /*20c0*/  ISETP.GE.U32.AND P1, PT, R2, 0x4, PT ;  /* 0x000000040200780c */ /* 0x000fe20003f26070 */
[----:B------:R-:W-:Y:S01]  /*20d0*/  BSSY.RECONVERGENT B2, `(.L_x_55) ;  /* 0x0000010000027945 */ /* 0x000fe20003800200 */
[----:B------:R-:W-:-:S11]  /*20e0*/  LOP3.LUT P0, RZ, R5, 0x3, RZ, 0xc0, !PT ;  /* 0x0000000305ff7812 */ /* 0x000fd6000780c0ff */
[----:B------:R-:W-:Y:S05]  /*20f0*/  @!P1 BRA `(.L_x_56) ;  /* 0x0000000000349947 */ /* 0x000fea0003800000 */
[----:B------:R-:W-:-:S05]  /*2100*/  IADD3 R2, P1, PT, R4, UR8, RZ ;  /* 0x0000000804027c10 */ /* 0x000fca000ff3e0ff */
[----:B------:R-:W-:Y:S01]  /*2110*/  IMAD.X R5, RZ, RZ, UR9, P1 ;  /* 0x00000009ff057e24 */ /* 0x000fe200088e06ff */
[----:B------:R-:W-:-:S04]  /*2120*/  LEA R6, P1, R2, UR12, 0x3 ;  /* 0x0000000c02067c11 */ /* 0x000fc8000f8218ff */
        /* <DEDUP_REMOVED lines=10> */
.L_x_56:
[----:B------:R-:W-:Y:S05]  /*21d0*/  BSYNC.RECONVERGENT B2 ;  /* 0x0000000000027941 */ /* 0x000fea0003800200 */
.L_x_55:
[----:B------:R-:W-:Y:S05]  /*21e0*/  @!P0 BRA `(.L_x_49) ;  /* 0x0000000000448947 */ /* 0x000fea0003800000 */
[----:B------:R-:W-:Y:S02]  /*21f0*/  LOP3.LUT R2, R3, 0xffff, RZ, 0xc0, !PT ;  /* 0x0000ffff03027812 */ /* 0x000fe400078ec0ff */
[----:B------:R-:W-:Y:S02]  /*2200*/  IADD3 R6, P0, PT, R4, UR10, RZ ;  /* 0x0000000a04067c10 */ /* 0x000fe4000ff1e0ff */
[----:B------:R-:W-:Y:S02]  /*2210*/  LEA.HI R2, R2, 0x1, RZ, 0x17 ;  /* 0x0000000102027811 */ /* 0x000fe400078fb8ff */
[----:B------:R-:W-:Y:S01]  /*2220*/  LEA R5, P1, R6, UR12, 0x3 ;  /* 0x0000000c06057c11 */ /* 0x000fe2000f8218ff */
[----:B------:R-:W-:Y:S01]  /*2230*/  IMAD.X R3, RZ, RZ, UR7, P0 ;  /* 0x00000007ff037e24 */ /* 0x000fe200080e06ff */
[----:B------:R-:W-:-:S04]  /*2240*/  LOP3.LUT R2, R2, 0x3, RZ, 0xc0, !PT ;  /* 0x0000000302027812 */ /* 0x000fc800078ec0ff */
[----:B------:R-:W-:Y:S01]  /*2250*/  LEA.HI.X R6, R6, UR13, R3, 0x3, P1 ;  /* 0x0000000d06067c11 */ /* 0x000fe200088f1c03 */
[----:B------:R-:W-:-:S07]  /*2260*/  IMAD.MOV R4, RZ, RZ, -R2 ;  /* 0x000000ffff047224 */ /* 0x000fce00078e0a02 */
.L_x_57:
[----:B------:R-:W-:Y:S02]  /*2270*/  IMAD.MOV.U32 R2, RZ, RZ, R5 ;  /* 0x000000ffff027224 */ /* 0x000fe400078e0005 */
[----:B------:R-:W-:-:S06]  /*2280*/  IMAD.MOV.U32 R3, RZ, RZ, R6 ;  /* 0x000000ffff037224 */ /* 0x000fcc00078e0006 */
[----:B------:R-:W2:Y:S01]  /*2290*/  LDG.E.64 R2, desc[UR14][R2.64] ;  /* 0x0000000e02027981 */ /* 0x000ea2000c1e1b00 */
[----:B------:R-:W-:Y:S01]  /*22a0*/  VIADD R4, R4, 0x1 ;  /* 0x0000000104047836 */ /* 0x000fe20000000000 */
[----:B------:R-:W-:-:S04]  /*22b0*/  IADD3 R5, P1, PT, R5, 0x1000, RZ ;  /* 0x0000100005057810 */ /* 0x000fc80007f3e0ff */
[----:B------:R-:W-:Y:S01]  /*22c0*/  ISETP.NE.AND P0, PT, R4, RZ, PT ;  /* 0x000000ff0400720c */ /* 0x000fe20003f05270 */
[----:B------:R-:W-:Y:S01]  /*22d0*/  IMAD.X R6, RZ, RZ, R6, P1 ;  /* 0x000000ffff067224 */ /* 0x000fe200008e0606 */
[----:B--2---:R-:W-:-:S11]  /*22e0*/  DFMA R8, R2, R2, R8 ;  /* 0x000000020208722b */ /* 0x004fd60000000008 */
[----:B------:R-:W-:Y:S05]  /*22f0*/  @P0 BRA `(.L_x_57) ;  /* 0xfffffffc00dc0947 */ /* 0x000fea000383ffff */
.L_x_49:
[----:B------:R-:W-:Y:S05]  /*2300*/  BSYNC.RECONVERGENT B1 ;  /* 0x0000000000017941 */ /* 0x000fea0003800200 */
.L_x_46:
        /* <DEDUP_REMOVED lines=42> */
[----:B------:R-:W1:Y:S01]  /*25b0*/  S2UR UR5, SR_CgaCtaId ;  /* 0x00000000000579c3 */ /* 0x000e620000008800 */
[----:B------:R-:W-:Y:S02]  /*25c0*/  UMOV UR4, 0x400 ;  /* 0x0000040000047882 */ /* 0x000fe40000000000 */
[----:B-1----:R-:W-:-:S09]  /*25d0*/  ULEA UR4, UR5, UR4, 0x18 ;  /* 0x0000000405047291 */ /* 0x002fd2000f8ec0ff */
[----:B0-----:R-:W0:Y:S04]  /*25e0*/  LDS.64 R2, [UR4+0x18] ;  /* 0x00001804ff027984 */ /* 0x001e280008000a00 */
        /* <DEDUP_REMOVED lines=22> */
.L_x_45:
[----:B------:R-:W-:Y:S05]  /*2750*/  BSYNC.RECONVERGENT B0 ;  /* 0x0000000000007941 */ /* 0x000fea0003800200 */
.L_x_30:
[----:B------:R-:W-:Y:S05]  /*2760*/  @P0 EXIT ;  /* 0x000000000000094d */ /* 0x000fea0003800000 */
[----:B------:R-:W3:Y:S02]  /*2770*/  LDCU.64 UR4, c[0x0][0x388] ;  /* 0x00007100ff0477ac */ /* 0x000ee40008000a00 */
[----:B---3--:R-:W-:-:S06]  /*2780*/  UIMAD.WIDE.U32 UR4, UR11, 0x8, UR4 ;  /* 0x000000080b0478a5 */ /* 0x008fcc000f8e0004 */
[----:B------:R-:W-:Y:S02]  /*2790*/  IMAD.U32 R2, RZ, RZ, UR4 ;  /* 0x00000004ff027e24 */ /* 0x000fe4000f8e00ff */
[----:B0-2---:R-:W-:-:S05]  /*27a0*/  IMAD.U32 R3, RZ, RZ, UR5 ;  /* 0x00000005ff037e24 */ /* 0x005fca000f8e00ff */
[----:B------:R-:W-:Y:S01]  /*27b0*/  STG.E.64 desc[UR14][R2.64], R8 ;  /* 0x0000000802007986 */ /* 0x000fe2000c101b0e */
[----:B------:R-:W-:Y:S05]  /*27c0*/  EXIT ;  /* 0x000000000000794d */ /* 0x000fea0003800000 */
.L_x_58:
        /* <DEDUP_REMOVED lines=11> */
.L_x_231:


//--------------------- .text._ZN3cub18CUB_300001_SM_10006detail6reduce28DeviceReduceSingleTileKernelINS2_10policy_hubIdyN4cuda3std3__44plusIdEEE10Policy1000EN6thrust24THRUST_300001_SM_1000_NS10device_ptrIdEEPdyS9_dd6squareEEvT0_T1_T2_T3_T4_T6_ --------------------------
	.section	.text._ZN3cub18CUB_300001_SM_10006detail6reduce28DeviceReduceSingleTileKernelINS2_10policy_hubIdyN4cuda3std3__44plusIdEEE10Policy1000EN6thrust24THRUST_300001_SM_1000_NS10device_ptrIdEEPdyS9_dd6squareEEvT0_T1_T2_T3_T4_T6_,"ax",@progbits
	.align	128
        .global         _ZN3cub18CUB_300001_SM_10006detail6reduce28DeviceReduceSingleTileKernelINS2_10policy_hubIdyN4cuda3std3__44plusIdEEE10Policy1000EN6thrust24THRUST_300001_SM_1000_NS10device_ptrIdEEPdyS9_dd6squareEEvT0_T1_T2_T3_T4_T6_
        .type           _ZN3cub18CUB_300001_SM_10006detail6reduce28DeviceReduceSingleTileKernelINS2_10policy_hubIdyN4cuda3std3__44plusIdEEE10Policy1000EN6thrust24THRUST_300001_SM_1000_NS10device_ptrIdEEPdyS9_dd6squareEEvT0_T1_T2_T3_T4_T6_,@function
        .size           _ZN3cub18CUB_300001_SM_10006detail6reduce28DeviceReduceSingleTileKernelINS2_10policy_hubIdyN4cuda3std3__44plusIdEEE10Policy1000EN6thrust24THRUST_300001_SM_1000_NS10device_ptrIdEEPdyS9_dd6squareEEvT0_T1_T2_T3_T4_T6_,(.L_x_232 - _ZN3cub18CUB_300001_SM_10006detail6reduce28DeviceReduceSingleTileKernelINS2_10policy_hubIdyN4cuda3std3__44plusIdEEE10Policy1000EN6thrust24THRUST_300001_SM_1000_NS10device_ptrIdEEPdyS9_dd6squareEEvT0_T1_T2_T3_T4_T6_)
        .other          _ZN3cub18CUB_300001_SM_10006detail6reduce28DeviceReduceSingleTileKernelINS2_10policy_hubIdyN4cuda3std3__44plusIdEEE10Policy1000EN6thrust24THRUST_300001_SM_1000_NS10device_ptrIdEEPdyS9_dd6squareEEvT0_T1_T2_T3_T4_T6_,@"STO_CUDA_ENTRY STV_DEFAULT"
_ZN3cub18CUB_300001_SM_10006detail6reduce28DeviceReduceSingleTileKernelINS2_10policy_hubIdyN4cuda3std3__44plusIdEEE10Policy1000EN6thrust24THRUST_300001_SM_1000_NS10device_ptrIdEEPdyS9_dd6squareEEvT0_T1_T2_T3_T4_T6_:
.text._ZN3cub18CUB_300001_SM_10006detail6reduce28DeviceReduceSingleTileKernelINS2_10policy_hubIdyN4cuda3std3__44plusIdEEE10Policy1000EN6thrust24THRUST_300001_SM_1000_NS10device_ptrIdEEPdyS9_dd6squareEEvT0_T1_T2_T3_T4_T6_:
[----:B------:R-:W-:Y:S01]  /*0000*/  LDC R1, c[0x0][0x37c] ;  /* 0x0000df00ff017b82 */ /* 0x000fe20000000800 */
[----:B------:R-:W0:Y:S01]  /*0010*/  LDCU.64 UR4, c[0x0][0x390] ;  /* 0x00007200ff0477ac */ /* 0x000e220008000a00 */
[----:B------:R-:W1:Y:S01]  /*0020*/  LDCU.64 UR6, c[0x0][0x358] ;  /* 0x00006b00ff0677ac */ /* 0x000e620008000a00 */
[----:B0-----:R-:W-:Y:S02]  /*0030*/  IMAD.U32 R8, RZ, RZ, UR4 ;  /* 0x00000004ff087e24 */ /* 0x001fe4000f8e00ff */
[----:B------:R-:W-:-:S03]  /*0040*/  IMAD.U32 R9, RZ, RZ, UR5 ;  /* 0x00000005ff097e24 */ /* 0x000fc6000f8e00ff */
[----:B------:R-:W-:-:S04]  /*0050*/  ISETP.NE.U32.AND P0, PT, R8, RZ, PT ;  /* 0x000000ff0800720c */ /* 0x000fc80003f05070 */
[----:B------:R-:W-:-:S13]  /*0060*/  ISETP.NE.AND.EX P0, PT, R9, RZ, PT, P0 ;  /* 0x000000ff0900720c */ /* 0x000fda0003f05300 */
        /* <DEDUP_REMOVED lines=8> */
.L_x_59:
[----:B------:R-:W-:Y:S01]  /*00f0*/  ISETP.GT.U32.AND P0, PT, R8, 0xdff, PT ;  /* 0x00000dff0800780c */ /* 0x000fe20003f04070 */
[----:B------:R-:W-:Y:S03]  /*0100*/  BSSY.RECONVERGENT B0, `(.L_x_60) ;  /* 0x000024f000007945 */ /* 0x000fe60003800200 */
[----:B------:R-:W-:-:S13]  /*0110*/  ISETP.GT.U32.AND.EX P0, PT, R9, RZ, PT, P0 ;  /* 0x000000ff0900720c */ /* 0x000fda0003f04100 */
[----:B------:R-:W-:Y:S05]  /*0120*/  @P0 BRA `(.L_x_61) ;  /* 0x0000001400380947 */ /* 0x000fea0003800000 */
[----:B------:R-:W0:Y:S01]  /*0130*/  S2R R0, SR_TID.X ;  /* 0x0000000000007919 */ /* 0x000e220000002100 */
[----:B------:R-:W-:Y:S01]  /*0140*/  BSSY.RECONVERGENT B1, `(.L_x_62) ;  /* 0x000000a000017945 */ /* 0x000fe20003800200 */
[----:B------:R-:W-:Y:S02]  /*0150*/  CS2R R4, SRZ ;  /* 0x0000000000047805 */ /* 0x000fe4000001ff00 */
[----:B0-----:R-:W-:Y:S01]  /*0160*/  ISETP.GE.U32.AND P0, PT, R0, R8, PT ;  /* 0x000000080000720c */ /* 0x001fe20003f06070 */
[----:B------:R-:W-:-:S12]  /*0170*/  IMAD.MOV.U32 R2, RZ, RZ, R0 ;  /* 0x000000ffff027224 */ /* 0x000fd800078e0000 */
[----:B------:R-:W-:Y:S05]  /*0180*/  @P0 BRA `(.L_x_63) ;  /* 0x0000000000140947 */ /* 0x000fea0003800000 */
[----:B------:R-:W0:Y:S02]  /*0190*/  LDC.64 R6, c[0x0][0x380] ;  /* 0x0000e000ff067b82 */ /* 0x000e240000000a00 */
[----:B0-----:R-:W-:-:S06]  /*01a0*/  IMAD.WIDE.U32 R6, R0, 0x8, R6 ;  /* 0x0000000800067825 */ /* 0x001fcc00078e0006 */
[----:B------:R-:W2:Y:S01]  /*01b0*/  LDG.E.64 R6, desc[UR6][R6.64] ;  /* 0x0000000606067981 */ /* 0x000ea2000c1e1b00 */
[----:B------:R-:W-:Y:S01]  /*01c0*/  VIADD R2, R0, 0x200 ;  /* 0x0000020000027836 */ /* 0x000fe20000000000 */
[----:B--2---:R-:W-:-:S11]  /*01d0*/  DMUL R4, R6, R6 ;  /* 0x0000000606047228 */ /* 0x004fd60000000000 */
.L_x_63:
[----:B------:R-:W-:Y:S05]  /*01e0*/  BSYNC.RECONVERGENT B1 ;  /* 0x0000000000017941 */ /* 0x000fea0003800200 */
.L_x_62:
[----:B------:R-:W-:Y:S01]  /*01f0*/  ISETP.GE.U32.AND P0, PT, R2, R8, PT ;  /* 0x000000080200720c */ /* 0x000fe20003f06070 */
[----:B------:R-:W-:-:S12]  /*0200*/  BSSY.RECONVERGENT B1, `(.L_x_64) ;  /* 0x000006d000017945 */ /* 0x000fd80003800200 */
[----:B------:R-:W-:Y:S05]  /*0210*/  @P0 BRA `(.L_x_65) ;  /* 0x0000000400ac0947 */ /* 0x000fea0003800000 */
[----:B------:R-:W-:Y:S01]  /*0220*/  LOP3.LUT R3, RZ, R2, RZ, 0x33, !PT ;  /* 0x00000002ff037212 */ /* 0x000fe200078e33ff */
[----:B------:R-:W-:Y:S04]  /*0230*/  BSSY.RECONVERGENT B2, `(.L_x_66) ;  /* 0x0000033000027945 */ /* 0x000fe80003800200 */
[----:B------:R-:W-:-:S05]  /*0240*/  IMAD.IADD R6, R3, 0x1, R8 ;  /* 0x0000000103067824 */ /* 0x000fca00078e0208 */
[C---:B------:R-:W-:Y:S02]  /*0250*/  ISETP.GE.U32.AND P1, PT, R6.reuse, 0x1e00, PT ;  /* 0x00001e000600780c */ /* 0x040fe40003f26070 */
[----:B------:R-:W-:-:S04]  /*0260*/  LEA.HI R3, R6, 0x1, RZ, 0x17 ;  /* 0x0000000106037811 */ /* 0x000fc800078fb8ff */
[----:B------:R-:W-:-:S04]  /*0270*/  LOP3.LUT R43, R3, 0xf, RZ, 0xc0, !PT ;  /* 0x0000000f032b7812 */ /* 0x000fc800078ec0ff */
[----:B------:R-:W-:-:S03]  /*0280*/  ISETP.NE.AND P0, PT, R43, RZ, PT ;  /* 0x000000ff2b00720c */ /* 0x000fc60003f05270 */
[----:B------:R-:W-:Y:S10]  /*0290*/  @!P1 BRA `(.L_x_67) ;  /* 0x0000000000b09947 */ /* 0x000ff40003800000 */
[----:B------:R-:W0:Y:S01]  /*02a0*/  LDC.64 R6, c[0x0][0x380] ;  /* 0x0000e000ff067b82 */ /* 0x000e220000000a00 */
[----:B------:R-:W-:-:S05]  /*02b0*/  LOP3.LUT R42, R3, 0xfffff0, RZ, 0xc0, !PT ;  /* 0x00fffff0032a7812 */ /* 0x000fca00078ec0ff */
[----:B------:R-:W-:Y:S02]  /*02c0*/  IMAD.MOV R42, RZ, RZ, -R42 ;  /* 0x000000ffff2a7224 */ /* 0x000fe400078e0a2a */
[----:B0-----:R-:W-:-:S03]  /*02d0*/  IMAD.WIDE.U32 R6, R2, 0x8, R6 ;  /* 0x0000000802067825 */ /* 0x001fc600078e0006 */
[----:B------:R-:W-:-:S05]  /*02e0*/  IADD3 R6, P1, PT, R6, 0x8000, RZ ;  /* 0x0000800006067810 */ /* 0x000fca0007f3e0ff */
[----:B------:R-:W-:-:S08]  /*02f0*/  IMAD.X R7, RZ, RZ, R7, P1 ;  /* 0x000000ffff077224 */ /* 0x000fd000008e0607 */
.L_x_68:
[----:B------:R-:W2:Y:S04]  /*0300*/  LDG.E.64 R10, desc[UR6][R6.64+-0x8000] ;  /* 0xff800006060a7981 */ /* 0x000ea8000c1e1b00 */
[----:B------:R-:W3:Y:S04]  /*0310*/  LDG.E.64 R12, desc[UR6][R6.64+-0x7000] ;  /* 0xff900006060c7981 */ /* 0x000ee8000c1e1b00 */
[----:B------:R-:W4:Y:S04]  /*0320*/  LDG.E.64 R14, desc[UR6][R6.64+-0x6000] ;  /* 0xffa00006060e7981 */ /* 0x000f28000c1e1b00 */
[----:B------:R-:W5:Y:S04]  /*0330*/  LDG.E.64 R16, desc[UR6][R6.64+-0x5000] ;  /* 0xffb0000606107981 */ /* 0x000f68000c1e1b00 */
        /* <DEDUP_REMOVED lines=11> */
[----:B------:R0:W5:Y:S01]  /*03f0*/  LDG.E.64 R40, desc[UR6][R6.64+0x7000] ;  /* 0x0070000606287981 */ /* 0x000162000c1e1b00 */
[----:B------:R-:W-:-:S02]  /*0400*/  VIADD R42, R42, 0x10 ;  /* 0x000000102a2a7836 */ /* 0x000fc40000000000 */
        /* <DEDUP_REMOVED lines=19> */
[----:B------:R-:W-:Y:S01]  /*0540*/  DFMA R4, R40, R40, R4 ;  /* 0x000000282804722b */ /* 0x000fe20000000004 */
[----:B------:R-:W-:Y:S10]  /*0550*/  @P1 BRA `(.L_x_68) ;  /* 0xfffffffc00681947 */ /* 0x000ff4000383ffff */
.L_x_67:
[----:B------:R-:W-:Y:S05]  /*0560*/  BSYNC.RECONVERGENT B2 ;  /* 0x0000000000027941 */ /* 0x000fea0003800200 */
.L_x_66:
[----:B------:R-:W-:Y:S05]  /*0570*/  @!P0 BRA `(.L_x_65) ;  /* 0x0000000000d48947 */ /* 0x000fea0003800000 */
[----:B------:R-:W-:Y:S01]  /*0580*/  ISETP.GE.U32.AND P0, PT, R43, 0x8, PT ;  /* 0x000000082b00780c */ /* 0x000fe20003f06070 */
[----:B------:R-:W-:Y:S01]  /*0590*/  BSSY.RECONVERGENT B2, `(.L_x_69) ;  /* 0x0000017000027945 */ /* 0x000fe20003800200 */
[----:B------:R-:W-:-:S04]  /*05a0*/  LOP3.LUT R26, R3, 0x7, RZ, 0xc0, !PT ;  /* 0x00000007031a7812 */ /* 0x000fc800078ec0ff */
[----:B------:R-:W-:-:S07]  /*05b0*/  ISETP.NE.AND P1, PT, R26, RZ, PT ;  /* 0x000000ff1a00720c */ /* 0x000fce0003f25270 */
[----:B------:R-:W-:Y:S06]  /*05c0*/  @!P0 BRA `(.L_x_70) ;  /* 0x00000000004c8947 */ /* 0x000fec0003800000 */
[----:B------:R-:W0:Y:S02]  /*05d0*/  LDC.64 R6, c[0x0][0x380] ;  /* 0x0000e000ff067b82 */ /* 0x000e240000000a00 */
[----:B0-----:R-:W-:-:S05]  /*05e0*/  IMAD.WIDE R6, R2, 0x8, R6 ;  /* 0x0000000802067825 */ /* 0x001fca00078e0206 */
        /* <DEDUP_REMOVED lines=17> */
.L_x_70:
[----:B------:R-:W-:Y:S05]  /*0700*/  BSYNC.RECONVERGENT B2 ;  /* 0x0000000000027941 */ /* 0x000fea0003800200 */
.L_x_69:
        /* <DEDUP_REMOVED lines=17> */
.L_x_72:
[----:B------:R-:W-:Y:S05]  /*0820*/  BSYNC.RECONVERGENT B2 ;  /* 0x0000000000027941 */ /* 0x000fea0003800200 */
.L_x_71:
[----:B------:R-:W-:Y:S05]  /*0830*/  @!P1 BRA `(.L_x_65) ;  /* 0x0000000000249947 */ /* 0x000fea0003800000 */
[----:B------:R-:W0:Y:S01]  /*0840*/  LDC.64 R10, c[0x0][0x380] ;  /* 0x0000e000ff0a7b82 */ /* 0x000e220000000a00 */
[----:B------:R-:W-:-:S07]  /*0850*/  IMAD.MOV R3, RZ, RZ, -R3 ;  /* 0x000000ffff037224 */ /* 0x000fce00078e0a03 */
.L_x_73:
[----:B0-----:R-:W-:-:S06]  /*0860*/  IMAD.WIDE R6, R2, 0x8, R10 ;  /* 0x0000000802067825 */ /* 0x001fcc00078e020a */
[----:B------:R-:W2:Y:S01]  /*0870*/  LDG.E.64 R6, desc[UR6][R6.64] ;  /* 0x0000000606067981 */ /* 0x000ea2000c1e1b00 */
[----:B------:R-:W-:Y:S02]  /*0880*/  VIADD R3, R3, 0x1 ;  /* 0x0000000103037836 */ /* 0x000fe40000000000 */
[----:B------:R-:W-:-:S03]  /*0890*/  VIADD R2, R2, 0x200 ;  /* 0x0000020002027836 */ /* 0x000fc60000000000 */
[----:B------:R-:W-:Y:S01]  /*08a0*/  ISETP.NE.AND P0, PT, R3, RZ, PT ;  /* 0x000000ff0300720c */ /* 0x000fe20003f05270 */
[----:B--2---:R-:W-:-:S12]  /*08b0*/  DFMA R4, R6, R6, R4 ;  /* 0x000000060604722b */ /* 0x004fd80000000004 */
[----:B------:R-:W-:Y:S05]  /*08c0*/  @P0 BRA `(.L_x_73) ;  /* 0xfffffffc00e40947 */ /* 0x000fea000383ffff */
.L_x_65:
[----:B------:R-:W-:Y:S05]  /*08d0*/  BSYNC.RECONVERGENT B1 ;  /* 0x0000000000017941 */ /* 0x000fea0003800200 */
.L_x_64:
[----:B------:R-:W-:-:S04]  /*08e0*/  ISETP.GE.U32.AND P0, PT, R8, 0x200, PT ;  /* 0x000002000800780c */ /* 0x000fc80003f06070 */
[----:B------:R-:W-:-:S13]  /*08f0*/  ISETP.GE.U32.AND.EX P0, PT, R9, RZ, PT, P0 ;  /* 0x000000ff0900720c */ /* 0x000fda0003f06100 */
        /* <DEDUP_REMOVED lines=32> */
[----:B------:R-:W-:Y:S02]  /*0b00*/  ISETP.GT.AND P0, PT, R10, 0xf, PT ;  /* 0x0000000f0a00780c */ /* 0x000fe40003f04270 */
[----:B------:R-:W-:Y:S01]  /*0b10*/  @!P1 LOP3.LUT R8, R4, 0xf8, RZ, 0xc0, !PT ;  /* 0x000000f804089812 */ /* 0x000fe200078ec0ff */
[----:B------:R-:W0:Y:S04]  /*0b20*/  SHFL.DOWN PT, R3, R7, 0x10, 0x1f ;  /* 0x0a001f0007037f89 */ /* 0x000e2800000e0000 */
[----:B------:R-:W-:Y:S01]  /*0b30*/  @!P1 IMAD.IADD R9, R8, 0x1, R9 ;  /* 0x0000000108099824 */ /* 0x000fe200078e0209 */
[----:B0-----:R-:W-:-:S07]  /*0b40*/  DADD R4, R2, R6 ;  /* 0x0000000002047229 */ /* 0x001fce0000000006 */
[----:B------:R0:W-:Y:S01]  /*0b50*/  @!P1 STS.64 [R9+0x10], R4 ;  /* 0x0000100409009388 */ /* 0x0001e20000000a00 */
[----:B------:R-:W-:Y:S01]  /*0b60*/  BAR.SYNC.DEFER_BLOCKING 0x0 ;  /* 0x0000000000007b1d */ /* 0x000fe20000010000 */
[----:B------:R-:W-:Y:S02]  /*0b70*/  ISETP.NE.AND P1, PT, R0, RZ, PT ;  /* 0x000000ff0000720c */ /* 0x000fe40003f25270 */
[----:B------:R-:W-:Y:S02]  /*0b80*/  FSEL R2, R6, R4, P0 ;  /* 0x0000000406027208 */ /* 0x000fe40000000000 */
[----:B------:R-:W-:-:S09]  /*0b90*/  FSEL R3, R7, R5, P0 ;  /* 0x0000000507037208 */ /* 0x000fd20000000000 */
[----:B0-----:R-:W-:Y:S05]  /*0ba0*/  @P1 BRA `(.L_x_75) ;  /* 0x0000001800901947 */ /* 0x001fea0003800000 */
        /* <DEDUP_REMOVED lines=27> */
.L_x_74:
[----:B------:R-:W-:Y:S01]  /*0d60*/  LOP3.LUT R2, R0, 0x3e0, RZ, 0xc0, !PT ;  /* 0x000003e000027812 */ /* 0x000fe200078ec0ff */
[----:B------:R-:W0:Y:S03]  /*0d70*/  S2R R12, SR_LANEID ;  /* 0x00000000000c7919 */ /* 0x000e260000000000 */
[----:B------:R-:W-:Y:S01]  /*0d80*/  LOP3.LUT R7, RZ, R2, RZ, 0x33, !PT ;  /* 0x00000002ff077212 */ /* 0x000fe200078e33ff */
[----:B------:R-:W-:-:S04]  /*0d90*/  VIADD R3, R2, 0x20 ;  /* 0x0000002002037836 */ /* 0x000fc80000000000 */
[----:B------:R-:W-:Y:S01]  /*0da0*/  IMAD.IADD R7, R7, 0x1, R8 ;  /* 0x0000000107077824 */ /* 0x000fe200078e0208 */
[----:B------:R-:W-:-:S04]  /*0db0*/  ISETP.GT.U32.AND P0, PT, R3, R8, PT ;  /* 0x000000080300720c */ /* 0x000fc80003f04070 */
[----:B------:R-:W-:-:S05]  /*0dc0*/  SEL R13, R7, 0x1f, P0 ;  /* 0x0000001f070d7807 */ /* 0x000fca0000000000 */
[----:B------:R-:W-:Y:S04]  /*0dd0*/  SHFL.DOWN PT, R2, R4, 0x1, R13 ;  /* 0x0820000004027989 */ /* 0x000fe800000e000d */
[----:B------:R-:W1:Y:S01]  /*0de0*/  SHFL.DOWN PT, R3, R5, 0x1, R13 ;  /* 0x0820000005037989 */ /* 0x000e6200000e000d */
[C---:B0-----:R-:W-:Y:S01]  /*0df0*/  ISETP.GE.AND P0, PT, R12.reuse, R13, PT ;  /* 0x0000000d0c00720c */ /* 0x041fe20003f06270 */
[C---:B------:R-:W-:Y:S01]  /*0e00*/  VIADD R10, R12.reuse, 0x2 ;  /* 0x000000020c0a7836 */ /* 0x040fe20000000000 */
[----:B------:R-:W-:Y:S01]  /*0e10*/  ISETP.NE.AND P1, PT, R12, RZ, PT ;  /* 0x000000ff0c00720c */ /* 0x000fe20003f25270 */
[----:B-1----:R-:W-:-:S10]  /*0e20*/  DADD R2, R2, R4 ;  /* 0x0000000002027229 */ /* 0x002fd40000000004 */
[----:B------:R-:W-:Y:S01]  /*0e30*/  FSEL R6, R2, R4, !P0 ;  /* 0x0000000402067208 */ /* 0x000fe20004000000 */
[----:B------:R-:W-:Y:S01]  /*0e40*/  VIADD R4, R12, 0x4 ;  /* 0x000000040c047836 */ /* 0x000fe20000000000 */
[----:B------:R-:W-:Y:S02]  /*0e50*/  FSEL R7, R3, R5, !P0 ;  /* 0x0000000503077208 */ /* 0x000fe40004000000 */
[----:B------:R-:W-:Y:S01]  /*0e60*/  ISETP.GT.AND P0, PT, R10, R13, PT ;  /* 0x0000000d0a00720c */ /* 0x000fe20003f04270 */
[----:B------:R-:W-:Y:S04]  /*0e70*/  SHFL.DOWN PT, R2, R6, 0x2, R13 ;  /* 0x0840000006027989 */ /* 0x000fe800000e000d */
[----:B------:R-:W0:Y:S02]  /*0e80*/  SHFL.DOWN PT, R3, R7, 0x2, R13 ;  /* 0x0840000007037989 */ /* 0x000e2400000e000d */
[----:B0-----:R-:W-:-:S10]  /*0e90*/  DADD R2, R2, R6 ;  /* 0x0000000002027229 */ /* 0x001fd40000000006 */
[----:B------:R-:W-:Y:S01]  /*0ea0*/  FSEL R10, R6, R2, P0 ;  /* 0x00000002060a7208 */ /* 0x000fe20000000000 */
[----:B------:R-:W-:Y:S01]  /*0eb0*/  VIADD R6, R12, 0x8 ;  /* 0x000000080c067836 */ /* 0x000fe20000000000 */
[----:B------:R-:W-:Y:S02]  /*0ec0*/  FSEL R11, R7, R3, P0 ;  /* 0x00000003070b7208 */ /* 0x000fe40000000000 */
[----:B------:R-:W-:Y:S01]  /*0ed0*/  ISETP.GT.AND P0, PT, R4, R13, PT ;  /* 0x0000000d0400720c */ /* 0x000fe20003f04270 */
[----:B------:R-:W-:Y:S04]  /*0ee0*/  SHFL.DOWN PT, R2, R10, 0x4, R13 ;  /* 0x088000000a027989 */ /* 0x000fe800000e000d */
[----:B------:R-:W0:Y:S02]  /*0ef0*/  SHFL.DOWN PT, R3, R11, 0x4, R13 ;  /* 0x088000000b037989 */ /* 0x000e2400000e000d */
[----:B0-----:R-:W-:-:S10]  /*0f00*/  DADD R2, R2, R10 ;  /* 0x0000000002027229 */ /* 0x001fd4000000000a */
[----:B------:R-:W-:Y:S02]  /*0f10*/  FSEL R4, R10, R2, P0 ;  /* 0x000000020a047208 */ /* 0x000fe40000000000 */
[----:B------:R-:W-:Y:S02]  /*0f20*/  FSEL R5, R11, R3, P0 ;  /* 0x000000030b057208 */ /* 0x000fe40000000000 */
[----:B------:R-:W-:Y:S01]  /*0f30*/  ISETP.GT.AND P0, PT, R6, R13, PT ;  /* 0x0000000d0600720c */ /* 0x000fe20003f04270 */
[----:B------:R-:W-:Y:S01]  /*0f40*/  SHFL.DOWN PT, R2, R4, 0x8, R13 ;  /* 0x0900000004027989 */ /* 0x000fe200000e000d */
[----:B------:R-:W-:-:S03]  /*0f50*/  @!P1 MOV R10, 0x400 ;  /* 0x00000400000a9802 */ /* 0x000fc60000000f00 */
[----:B------:R-:W0:Y:S01]  /*0f60*/  SHFL.DOWN PT, R3, R5, 0x8, R13 ;  /* 0x0900000005037989 */ /* 0x000e2200000e000d */
[----:B------:R-:W1:Y:S01]  /*0f70*/  @!P1 S2R R11, SR_CgaCtaId ;  /* 0x00000000000b9919 */ /* 0x000e620000008800 */
[----:B0-----:R-:W-:-:S10]  /*0f80*/  DADD R2, R2, R4 ;  /* 0x0000000002027229 */ /* 0x001fd40000000004 */
[----:B------:R-:W-:Y:S01]  /*0f90*/  FSEL R6, R4, R2, P0 ;  /* 0x0000000204067208 */ /* 0x000fe20000000000 */
[----:B------:R-:W-:Y:S01]  /*0fa0*/  VIADD R4, R12, 0x10 ;  /* 0x000000100c047836 */ /* 0x000fe20000000000 */
[----:B------:R-:W-:Y:S02]  /*0fb0*/  FSEL R7, R5, R3, P0 ;  /* 0x0000000305077208 */ /* 0x000fe40000000000 */
[----:B------:R-:W-:Y:S01]  /*0fc0*/  @!P1 SHF.R.U32.HI R5, RZ, 0x2, R0 ;  /* 0x00000002ff059819 */ /* 0x000fe20000011600 */
[----:B------:R-:W-:Y:S01]  /*0fd0*/  SHFL.DOWN PT, R2, R6, 0x10, R13 ;  /* 0x0a00000006027989 */ /* 0x000fe200000e000d */
[----:B-1----:R-:W-:Y:S02]  /*0fe0*/  @!P1 LEA R10, R11, R10, 0x18 ;  /* 0x0000000a0b0a9211 */ /* 0x002fe400078ec0ff */
[----:B------:R-:W-:Y:S01]  /*0ff0*/  @!P1 LOP3.LUT R5, R5, 0xf8, RZ, 0xc0, !PT ;  /* 0x000000f805059812 */ /* 0x000fe200078ec0ff */
[----:B------:R-:W0:Y:S01]  /*1000*/  SHFL.DOWN PT, R3, R7, 0x10, R13 ;  /* 0x0a00000007037989 */ /* 0x000e2200000e000d */
[----:B------:R-:W-:-:S03]  /*1010*/  ISETP.GT.AND P0, PT, R4, R13, PT ;  /* 0x0000000d0400720c */ /* 0x000fc60003f04270 */
[----:B------:R-:W-:Y:S01]  /*1020*/  @!P1 IMAD.IADD R5, R5, 0x1, R10 ;  /* 0x0000000105059824 */ /* 0x000fe200078e020a */
[----:B0-----:R-:W-:-:S10]  /*1030*/  DADD R2, R2, R6 ;  /* 0x0000000002027229 */ /* 0x001fd40000000006 */
[----:B------:R-:W-:Y:S02]  /*1040*/  FSEL R2, R6, R2, P0 ;  /* 0x0000000206027208 */ /* 0x000fe40000000000 */
[----:B------:R-:W-:-:S05]  /*1050*/  FSEL R3, R7, R3, P0 ;  /* 0x0000000307037208 */ /* 0x000fca0000000000 */
[----:B------:R0:W-:Y:S01]  /*1060*/  @!P1 STS.64 [R5+0x10], R2 ;  /* 0x0000100205009388 */ /* 0x0001e20000000a00 */
[----:B------:R-:W-:Y:S01]  /*1070*/  BAR.SYNC.DEFER_BLOCKING 0x0 ;  /* 0x0000000000007b1d */ /* 0x000fe20000010000 */
[----:B------:R-:W-:-:S13]  /*1080*/  ISETP.NE.AND P1, PT, R0, RZ, PT ;  /* 0x000000ff0000720c */ /* 0x000fda0003f25270 */
[----:B0-----:R-:W-:Y:S05]  /*1090*/  @P1 BRA `(.L_x_75) ;  /* 0x0000001400541947 */ /* 0x001fea0003800000 */
[----:B------:R-:W0:Y:S01]  /*10a0*/  S2UR UR5, SR_CgaCtaId ;  /* 0x00000000000579c3 */ /* 0x000e220000008800 */
[----:B------:R-:W-:Y:S01]  /*10b0*/  UMOV UR4, 0x400 ;  /* 0x0000040000047882 */ /* 0x000fe20000000000 */
[----:B------:R-:W-:-:S04]  /*10c0*/  ISETP.GT.U32.AND P0, PT, R8, 0x20, PT ;  /* 0x000000200800780c */ /* 0x000fc80003f04070 */
[----:B------:R-:W-:Y:S01]  /*10d0*/  ISETP.GT.U32.AND.EX P0, PT, R9, RZ, PT, P0 ;  /* 0x000000ff0900720c */ /* 0x000fe20003f04100 */
[----:B0-----:R-:W-:-:S09]  /*10e0*/  ULEA UR4, UR5, UR4, 0x18 ;  /* 0x0000000405047291 */ /* 0x001fd2000f8ec0ff */
[----:B------:R-:W0:Y:S04]  /*10f0*/  LDS.64 R4, [UR4+0x18] ;  /* 0x00001804ff047984 */ /* 0x000e280008000a00 */
[----:B------:R-:W1:Y:S01]  /*1100*/  LDS.128 R12, [UR4+0x20] ;  /* 0x00002004ff0c7984 */ /* 0x000e620008000c00 */
[----:B0-----:R-:W-:-:S10]  /*1110*/  DADD R4, R2, R4 ;  /* 0x0000000002047229 */ /* 0x001fd40000000004 */
[----:B------:R-:W-:Y:S02]  /*1120*/  FSEL R2, R4, R2, P0 ;  /* 0x0000000204027208 */ /* 0x000fe40000000000 */
[----:B------:R-:W-:Y:S02]  /*1130*/  FSEL R3, R5, R3, P0 ;  /* 0x0000000305037208 */ /* 0x000fe40000000000 */
[----:B------:R-:W0:Y:S01]  /*1140*/  LDS.128 R4, [UR4+0x30] ;  /* 0x00003004ff047984 */ /* 0x000e220008000c00 */
[----:B------:R-:W-:-:S03]  /*1150*/  ISETP.GT.U32.AND P0, PT, R8, 0x40, PT ;  /* 0x000000400800780c */ /* 0x000fc60003f04070 */
[----:B-1----:R-:W-:Y:S01]  /*1160*/  DADD R12, R12, R2 ;  /* 0x000000000c0c7229 */ /* 0x002fe20000000002 */
[----:B------:R-:W-:-:S09]  /*1170*/  ISETP.GT.U32.AND.EX P0, PT, R9, RZ, PT, P0 ;  /* 0x000000ff0900720c */ /* 0x000fd20003f04100 */
[----:B------:R-:W-:Y:S02]  /*1180*/  FSEL R2, R12, R2, P0 ;  /* 0x000000020c027208 */ /* 0x000fe40000000000 */
[----:B------:R-:W-:Y:S02]  /*1190*/  FSEL R3, R13, R3, P0 ;  /* 0x000000030d037208 */ /* 0x000fe40000000000 */
[----:B------:R-:W-:-:S04]  /*11a0*/  ISETP.GT.U32.AND P0, PT, R8, 0x60, PT ;  /* 0x000000600800780c */ /* 0x000fc80003f04070 */
[----:B------:R-:W-:Y:S01]  /*11b0*/  DADD R14, R2, R14 ;  /* 0x00000000020e7229 */ /* 0x000fe2000000000e */
[----:B------:R-:W-:-:S09]  /*11c0*/  ISETP.GT.U32.AND.EX P0, PT, R9, RZ, PT, P0 ;  /* 0x000000ff0900720c */ /* 0x000fd20003f04100 */
[----:B------:R-:W-:Y:S02]  /*11d0*/  FSEL R2, R14, R2, P0 ;  /* 0x000000020e027208 */ /* 0x000fe40000000000 */
[----:B------:R-:W-:Y:S02]  /*11e0*/  FSEL R3, R15, R3, P0 ;  /* 0x000000030f037208 */ /* 0x000fe40000000000 */
[----:B------:R-:W1:Y:S01]  /*11f0*/  LDS.128 R12, [UR4+0x40] ;  /* 0x00004004ff0c7984 */ /* 0x000e620008000c00 */
[----:B------:R-:W-:-:S03]  /*1200*/  ISETP.GT.U32.AND P0, PT, R8, 0x80, PT ;  /* 0x000000800800780c */ /* 0x000fc60003f04070 */
[----:B0-----:R-:W-:Y:S01]  /*1210*/  DADD R4, R4, R2 ;  /* 0x0000000004047229 */ /* 0x001fe20000000002 */
        /* <DEDUP_REMOVED lines=52> */
[----:B------:R-:W-:-:S04]  /*1560*/  ISETP.GT.U32.AND P0, PT, R8, 0x1c0, PT ;  /* 0x000001c00800780c */ /* 0x000fc80003f04070 */
        /* <DEDUP_REMOVED lines=8> */
[----:B------:R-:W-:Y:S01]  /*15f0*/  FSEL R3, R15, R3, P0 ;  /* 0x000000030f037208 */ /* 0x000fe20000000000 */
[----:B------:R-:W-:Y:S06]  /*1600*/  BRA `(.L_x_75) ;  /* 0x0000000c00f87947 */ /* 0x000fec0003800000 */
.L_x_61:
[----:B------:R-:W0:Y:S01]  /*1610*/  S2R R0, SR_TID.X ;  /* 0x0000000000007919 */ /* 0x000e220000002100 */
[----:B------:R-:W0:Y:S02]  /*1620*/  LDC.64 R4, c[0x0][0x380] ;  /* 0x0000e000ff047b82 */ /* 0x000e240000000a00 */
[----:B0-----:R-:W-:-:S05]  /*1630*/  IMAD.WIDE.U32 R4, R0, 0x8, R4 ;  /* 0x0000000800047825 */ /* 0x001fca00078e0004 */
[----:B------:R-:W2:Y:S04]  /*1640*/  LDG.E.64 R6, desc[UR6][R4.64+0x1000] ;  /* 0x0010000604067981 */ /* 0x000ea8000c1e1b00 */
[----:B------:R-:W3:Y:S04]  /*1650*/  LDG.E.64 R2, desc[UR6][R4.64] ;  /* 0x0000000604027981 */ /* 0x000ee8000c1e1b00 */
[----:B------:R-:W4:Y:S04]  /*1660*/  LDG.E.64 R10, desc[UR6][R4.64+0x2000] ;  /* 0x00200006040a7981 */ /* 0x000f28000c1e1b00 */
[----:B------:R-:W5:Y:S04]  /*1670*/  LDG.E.64 R12, desc[UR6][R4.64+0x3000] ;  /* 0x00300006040c7981 */ /* 0x000f68000c1e1b00 */
[----:B------:R-:W5:Y:S04]  /*1680*/  LDG.E.64 R14, desc[UR6][R4.64+0x4000] ;  /* 0x00400006040e7981 */ /* 0x000f68000c1e1b00 */
[----:B------:R-:W5:Y:S04]  /*1690*/  LDG.E.64 R16, desc[UR6][R4.64+0x5000] ;  /* 0x0050000604107981 */ /* 0x000f68000c1e1b00 */
[----:B------:R-:W5:Y:S01]  /*16a0*/  LDG.E.64 R18, desc[UR6][R4.64+0x6000] ;  /* 0x0060000604127981 */ /* 0x000f62000c1e1b00 */
[----:B--2---:R-:W-:-:S08]  /*16b0*/  DMUL R6, R6, R6 ;  /* 0x0000000606067228 */ /* 0x004fd00000000000 */
[----:B---3--:R-:W-:Y:S01]  /*16c0*/  DFMA R6, R2, R2, R6 ;  /* 0x000000020206722b */ /* 0x008fe20000000006 */
[----:B------:R-:W-:Y:S02]  /*16d0*/  IMAD.MOV.U32 R3, RZ, RZ, 0xe00 ;  /* 0x00000e00ff037424 */ /* 0x000fe400078e00ff */
[----:B------:R-:W-:-:S05]  /*16e0*/  IMAD.MOV.U32 R2, RZ, RZ, RZ ;  /* 0x000000ffff027224 */ /* 0x000fca00078e00ff */
[----:B----4-:R-:W-:-:S08]  /*16f0*/  DFMA R6, R10, R10, R6 ;  /* 0x0000000a0a06722b */ /* 0x010fd00000000006 */
[----:B-----5:R-:W-:Y:S01]  /*1700*/  DFMA R6, R12, R12, R6 ;  /* 0x0000000c0c06722b */ /* 0x020fe20000000006 */
[----:B------:R-:W-:-:S04]  /*1710*/  IADD3 R12, P1, PT, R8, -0xe00, RZ ;  /* 0xfffff200080c7810 */ /* 0x000fc80007f3e0ff */
[----:B------:R-:W-:Y:S02]  /*1720*/  ISETP.GE.U32.AND P0, PT, R12, 0xe00, PT ;  /* 0x00000e000c00780c */ /* 0x000fe40003f06070 */
[----:B------:R-:W-:Y:S01]  /*1730*/  IADD3.X R13, PT, PT, R9, -0x1, RZ, P1, !PT ;  /* 0xffffffff090d7810 */ /* 0x000fe20000ffe4ff */
[----:B------:R-:W-:-:S03]  /*1740*/  DFMA R6, R14, R14, R6 ;  /* 0x0000000e0e06722b */ /* 0x000fc60000000006 */
[----:B------:R-:W-:-:S05]  /*1750*/  ISETP.GE.U32.AND.EX P0, PT, R13, RZ, PT, P0 ;  /* 0x000000ff0d00720c */ /* 0x000fca0003f06100 */
[----:B------:R-:W-:-:S08]  /*1760*/  DFMA R6, R16, R16, R6 ;  /* 0x000000101006722b */ /* 0x000fd00000000006 */
[----:B------:R-:W-:Y:S01]  /*1770*/  DFMA R6, R18, R18, R6 ;  /* 0x000000121206722b */ /* 0x000fe20000000006 */
[----:B------:R-:W-:Y:S10]  /*1780*/  @!P0 BRA `(.L_x_76) ;  /* 0x0000000000748947 */ /* 0x000ff40003800000 */
[----:B------:R-:W0:Y:S01]  /*1790*/  LDC.64 R8, c[0x0][0x390] ;  /* 0x0000e400ff087b82 */ /* 0x000e220000000a00 */
[----:B------:R-:W-:Y:S02]  /*17a0*/  IMAD.MOV.U32 R3, RZ, RZ, 0xe00 ;  /* 0x00000e00ff037424 */ /* 0x000fe400078e00ff */
[----:B------:R-:W-:-:S07]  /*17b0*/  IMAD.MOV.U32 R2, RZ, RZ, RZ ;  /* 0x000000ffff027224 */ /* 0x000fce00078e00ff */
.L_x_78:
[----:B------:R-:W-:-:S04]  /*17c0*/  LEA R16, P0, R3, R4, 0x3 ;  /* 0x0000000403107211 */ /* 0x000fc800078018ff */
[----:B------:R-:W-:-:S05]  /*17d0*/  LEA.HI.X R17, R3, R5, R2, 0x3, P0 ;  /* 0x0000000503117211 */ /* 0x000fca00000f1c02 */
[----:B------:R-:W2:Y:S04]  /*17e0*/  LDG.E.64 R18, desc[UR6][R16.64] ;  /* 0x0000000610127981 */ /* 0x000ea8000c1e1b00 */
[----:B------:R-:W3:Y:S04]  /*17f0*/  LDG.E.64 R20, desc[UR6][R16.64+0x1000] ;  /* 0x0010000610147981 */ /* 0x000ee8000c1e1b00 */
[----:B------:R-:W4:Y:S04]  /*1800*/  LDG.E.64 R22, desc[UR6][R16.64+0x2000] ;  /* 0x0020000610167981 */ /* 0x000f28000c1e1b00 */
[----:B------:R-:W5:Y:S04]  /*1810*/  LDG.E.64 R24, desc[UR6][R16.64+0x3000] ;  /* 0x0030000610187981 */ /* 0x000f68000c1e1b00 */
[----:B------:R-:W5:Y:S04]  /*1820*/  LDG.E.64 R26, desc[UR6][R16.64+0x4000] ;  /* 0x00400006101a7981 */ /* 0x000f68000c1e1b00 */
[----:B------:R-:W5:Y:S04]  /*1830*/  LDG.E.64 R10, desc[UR6][R16.64+0x5000] ;  /* 0x00500006100a7981 */ /* 0x000f68000c1e1b00 */
[----:B------:R-:W5:Y:S01]  /*1840*/  LDG.E.64 R14, desc[UR6][R16.64+0x6000] ;  /* 0x00600006100e7981 */ /* 0x000f62000c1e1b00 */
[----:B--2---:R-:W-:Y:S01]  /*1850*/  DFMA R6, R18, R18, R6 ;  /* 0x000000121206722b */ /* 0x004fe20000000006 */
[----:B0-----:R-:W-:-:S04]  /*1860*/  IADD3 R18, P1, PT, -R3, R8, RZ ;  /* 0x0000000803127210 */ /* 0x001fc80007f3e1ff */
[----:B------:R-:W-:-:S03]  /*1870*/  ISETP.GE.U32.AND P0, PT, R18, 0xe00, PT ;  /* 0x00000e001200780c */ /* 0x000fc60003f06070 */
[----:B---3--:R-:W-:-:S08]  /*1880*/  DFMA R6, R20, R20, R6 ;  /* 0x000000141406722b */ /* 0x008fd00000000006 */
[----:B----4-:R-:W-:-:S08]  /*1890*/  DFMA R6, R22, R22, R6 ;  /* 0x000000161606722b */ /* 0x010fd00000000006 */
[----:B-----5:R-:W-:-:S08]  /*18a0*/  DFMA R6, R24, R24, R6 ;  /* 0x000000181806722b */ /* 0x020fd00000000006 */
[----:B------:R-:W-:-:S08]  /*18b0*/  DFMA R6, R26, R26, R6 ;  /* 0x0000001a1a06722b */ /* 0x000fd00000000006 */
[----:B------:R-:W-:Y:S01]  /*18c0*/  DFMA R6, R10, R10, R6 ;  /* 0x0000000a0a06722b */ /* 0x000fe20000000006 */
[----:B------:R-:W-:-:S05]  /*18d0*/  IMAD.X R10, R9, 0x1, ~R2, P1 ;  /* 0x00000001090a7824 */ /* 0x000fca00008e0e02 */
[----:B------:R-:W-:Y:S02]  /*18e0*/  ISETP.GE.U32.AND.EX P0, PT, R10, RZ, PT, P0 ;  /* 0x000000ff0a00720c */ /* 0x000fe40003f06100 */
[----:B------:R-:W-:-:S11]  /*18f0*/  DFMA R6, R14, R14, R6 ;  /* 0x0000000e0e06722b */ /* 0x000fd60000000006 */
[----:B------:R-:W-:Y:S05]  /*1900*/  @!P0 BRA `(.L_x_77) ;  /* 0x0000000800208947 */ /* 0x000fea0003800000 */
[----:B------:R-:W-:-:S05]  /*1910*/  IADD3 R3, P0, PT, R3, 0xe00, RZ ;  /* 0x00000e0003037810 */ /* 0x000fca0007f1e0ff */
[----:B------:R-:W-:Y:S01]  /*1920*/  IMAD.X R2, RZ, RZ, R2, P0 ;  /* 0x000000ffff027224 */ /* 0x000fe200000e0602 */
[----:B------:R-:W-:-:S04]  /*1930*/  ISETP.GT.U32.AND P0, PT, R3, R12, PT ;  /* 0x0000000c0300720c */ /* 0x000fc80003f04070 */
[----:B------:R-:W-:-:S13]  /*1940*/  ISETP.GT.U32.AND.EX P0, PT, R2, R13, PT, P0 ;  /* 0x0000000d0200720c */ /* 0x000fda0003f04100 */
[----:B------:R-:W-:Y:S05]  /*1950*/  @!P0 BRA `(.L_x_78) ;  /* 0xfffffffc00988947 */ /* 0x000fea000383ffff */
.L_x_76:
[----:B------:R-:W-:Y:S01]  /*1960*/  IMAD.IADD R5, R8, 0x1, -R3 ;  /* 0x0000000108057824 */ /* 0x000fe200078e0a03 */
[----:B------:R-:W-:Y:S01]  /*1970*/  ISETP.GE.U32.AND P1, PT, R3, R8, PT ;  /* 0x000000080300720c */ /* 0x000fe20003f26070 */
[----:B------:R-:W-:Y:S03]  /*1980*/  BSSY.RECONVERGENT B1, `(.L_x_77) ;  /* 0x0000080000017945 */ /* 0x000fe60003800200 */
[----:B------:R-:W-:-:S04]  /*1990*/  ISETP.GE.AND P0, PT, R0, R5, PT ;  /* 0x000000050000720c */ /* 0x000fc80003f06270 */
[----:B------:R-:W-:-:S13]  /*19a0*/  ISETP.GE.U32.OR.EX P0, PT, R2, R9, P0, P1 ;  /* 0x000000090200720c */ /* 0x000fda0000706510 */
[----:B------:R-:W-:Y:S05]  /*19b0*/  @P0 BRA `(.L_x_79) ;  /* 0x0000000400f00947 */ /* 0x000fea0003800000 */
[----:B------:R-:W-:Y:S01]  /*19c0*/  LOP3.LUT R4, RZ, R0, RZ, 0x33, !PT ;  /* 0x00000000ff047212 */ /* 0x000fe200078e33ff */
[----:B------:R-:W-:Y:S01]  /*19d0*/  BSSY.RECONVERGENT B2, `(.L_x_80) ;  /* 0x0000038000027945 */ /* 0x000fe20003800200 */
[----:B------:R-:W-:Y:S02]  /*19e0*/  IMAD.MOV.U32 R42, RZ, RZ, R0 ;  /* 0x000000ffff2a7224 */ /* 0x000fe400078e0000 */
[----:B------:R-:W-:-:S04]  /*19f0*/  IADD3 R8, PT, PT, -R3, R8, R4 ;  /* 0x0000000803087210 */ /* 0x000fc80007ffe104 */
[C---:B------:R-:W-:Y:S02]  /*1a00*/  ISETP.GE.U32.AND P1, PT, R8.reuse, 0x1e00, PT ;  /* 0x00001e000800780c */ /* 0x040fe40003f26070 */
[----:B------:R-:W-:-:S04]  /*1a10*/  LEA.HI R4, R8, 0x1, RZ, 0x17 ;  /* 0x0000000108047811 */ /* 0x000fc800078fb8ff */
[----:B------:R-:W-:-:S04]  /*1a20*/  LOP3.LUT R5, R4, 0xf, RZ, 0xc0, !PT ;  /* 0x0000000f04057812 */ /* 0x000fc800078ec0ff */
[----:B------:R-:W-:-:S03]  /*1a30*/  ISETP.NE.AND P0, PT, R5, RZ, PT ;  /* 0x000000ff0500720c */ /* 0x000fc60003f05270 */
[----:B------:R-:W-:Y:S10]  /*1a40*/  @!P1 BRA `(.L_x_81) ;  /* 0x0000000000c09947 */ /* 0x000ff40003800000 */
[----:B------:R-:W0:Y:S01]  /*1a50*/  LDCU.64 UR4, c[0x0][0x380] ;  /* 0x00007000ff0477ac */ /* 0x000e220008000a00 */
[----:B------:R-:W-:Y:S01]  /*1a60*/  IADD3 R9, P2, PT, R0, R3, RZ ;  /* 0x0000000300097210 */ /* 0x000fe20007f5e0ff */
[----:B------:R-:W-:Y:S01]  /*1a70*/  IMAD.MOV.U32 R42, RZ, RZ, R0 ;  /* 0x000000ffff2a7224 */ /* 0x000fe200078e0000 */
[----:B------:R-:W-:-:S03]  /*1a80*/  LOP3.LUT R43, R4, 0xfffff0, RZ, 0xc0, !PT ;  /* 0x00fffff0042b7812 */ /* 0x000fc600078ec0ff */
[----:B------:R-:W-:Y:S02]  /*1a90*/  IMAD.X R10, RZ, RZ, R2, P2 ;  /* 0x000000ffff0a7224 */ /* 0x000fe400010e0602 */
[----:B------:R-:W-:Y:S01]  /*1aa0*/  IMAD.MOV R43, RZ, RZ, -R43 ;  /* 0x000000ffff2b7224 */ /* 0x000fe200078e0a2b */
[----:B0-----:R-:W-:-:S04]  /*1ab0*/  LEA R8, P1, R9, UR4, 0x3 ;  /* 0x0000000409087c11 */ /* 0x001fc8000f8218ff */
[----:B------:R-:W-:Y:S02]  /*1ac0*/  IADD3 R8, P2, PT, R8, 0x8000, RZ ;  /* 0x0000800008087810 */ /* 0x000fe40007f5e0ff */
[----:B------:R-:W-:-:S05]  /*1ad0*/  LEA.HI.X R9, R9, UR5, R10, 0x3, P1 ;  /* 0x0000000509097c11 */ /* 0x000fca00088f1c0a */
[----:B------:R-:W-:-:S07]  /*1ae0*/  IMAD.X R9, RZ, RZ, R9, P2 ;  /* 0x000000ffff097224 */ /* 0x000fce00010e0609 */
.L_x_82:
        /* <DEDUP_REMOVED lines=38> */
.L_x_81:
[----:B------:R-:W-:Y:S05]  /*1d50*/  BSYNC.RECONVERGENT B2 ;  /* 0x0000000000027941 */ /* 0x000fea0003800200 */
.L_x_80:
[----:B------:R-:W-:Y:S05]  /*1d60*/  @!P0 BRA `(.L_x_79) ;  /* 0x0000000400048947 */ /* 0x000fea0003800000 */
[----:B------:R-:W-:Y:S01]  /*1d70*/  ISETP.GE.U32.AND P1, PT, R5, 0x8, PT ;  /* 0x000000080500780c */ /* 0x000fe20003f26070 */
[----:B------:R-:W-:Y:S01]  /*1d80*/  BSSY.RECONVERGENT B2, `(.L_x_83) ;  /* 0x000001a000027945 */ /* 0x000fe20003800200 */
[----:B------:R-:W-:-:S04]  /*1d90*/  LOP3.LUT R26, R4, 0x7, RZ, 0xc0, !PT ;  /* 0x00000007041a7812 */ /* 0x000fc800078ec0ff */
[----:B------:R-:W-:-:S07]  /*1da0*/  ISETP.NE.AND P0, PT, R26, RZ, PT ;  /* 0x000000ff1a00720c */ /* 0x000fce0003f05270 */
[----:B------:R-:W-:Y:S06]  /*1db0*/  @!P1 BRA `(.L_x_84) ;  /* 0x0000000000589947 */ /* 0x000fec0003800000 */
[----:B------:R-:W0:Y:S01]  /*1dc0*/  LDCU.64 UR4, c[0x0][0x380] ;  /* 0x00007000ff0477ac */ /* 0x000e220008000a00 */
[----:B------:R-:W-:-:S05]  /*1dd0*/  IADD3 R5, P1, PT, R42, R3, RZ ;  /* 0x000000032a057210 */ /* 0x000fca0007f3e0ff */
[----:B------:R-:W-:Y:S01]  /*1de0*/  IMAD.X R10, RZ, RZ, R2, P1 ;  /* 0x000000ffff0a7224 */ /* 0x000fe200008e0602 */
        /* <DEDUP_REMOVED lines=19> */
.L_x_84:
[----:B------:R-:W-:Y:S05]  /*1f20*/  BSYNC.RECONVERGENT B2 ;  /* 0x0000000000027941 */ /* 0x000fea0003800200 */
.L_x_83:
        /* <DEDUP_REMOVED lines=20> */
.L_x_86:
[----:B------:R-:W-:Y:S05]  /*2070*/  BSYNC.RECONVERGENT B2 ;  /* 0x0000000000027941 */ /* 0x000fea0003800200 */
.L_x_85:
[----:B------:R-:W-:Y:S05]  /*2080*/  @!P0 BRA `(.L_x_79) ;  /* 0x00000000003c8947 */ /* 0x000fea0003800000 */
[----:B------:R-:W0:Y:S01]  /*2090*/  LDCU.64 UR4, c[0x0][0x380] ;  /* 0x00007000ff0477ac */ /* 0x000e220008000a00 */
[----:B------:R-:W-:Y:S01]  /*20a0*/  IADD3 R3, P0, PT, R42, R3, RZ ;  /* 0x000000032a037210 */ /* 0x000fe20007f1e0ff */
[----:B------:R-:W-:-:S04]  /*20b0*/  IMAD.MOV R4, RZ, RZ, -R16 ;  /* 0x000000ffff047224 */ /* 0x000fc800078e0a10 */
[----:B------:R-:W-:Y:S01]  /*20c0*/  IMAD.X R2, RZ, RZ, R2, P0 ;  /* 0x000000ffff027224 */ /* 0x000fe200000e0602 */
[----:B0-----:R-:W-:-:S04]  /*20d0*/  LEA R5, P1, R3, UR4, 0x3 ;  /* 0x0000000403057c11 */ /* 0x001fc8000f8218ff */
[----:B------:R-:W-:-:S09]  /*20e0*/  LEA.HI.X R8, R3, UR5, R2, 0x3, P1 ;  /* 0x0000000503087c11 */ /* 0x000fd200088f1c02 */
.L_x_87:
        /* <DEDUP_REMOVED lines=9> */
.L_x_79:
[----:B------:R-:W-:Y:S05]  /*2180*/  BSYNC.RECONVERGENT B1 ;  /* 0x0000000000017941 */ /* 0x000fea0003800200 */
.L_x_77:
        /* <DEDUP_REMOVED lines=40> */
[----:B------:R-:W-:-:S03]  /*2410*/  FSEL R5, R5, R3, P0 ;  /* 0x0000000305057208 */ /* 0x000fc60000000000 */
[----:B0-----:R-:W-:Y:S02]  /*2420*/  IMAD.MOV.U32 R2, RZ, RZ, R0 ;  /* 0x000000ffff027224 */ /* 0x001fe400078e0000 */
[----:B------:R-:W-:-:S04]  /*2430*/  IMAD.MOV.U32 R3, RZ, RZ, R5 ;  /* 0x000000ffff037224 */ /* 0x000fc800078e0005 */
[----:B------:R-:W-:Y:S05]  /*2440*/  @P1 BRA `(.L_x_75) ;  /* 0x0000000000681947 */ /* 0x000fea0003800000 */
        /* <DEDUP_REMOVED lines=26> */
.L_x_75:
[----:B------:R-:W-:Y:S05]  /*25f0*/  BSYNC.RECONVERGENT B0 ;  /* 0x0000000000007941 */ /* 0x000fea0003800200 */
.L_x_60:
[----:B------:R-:W-:Y:S05]  /*2600*/  @P1 EXIT ;  /* 0x000000000000194d */ /* 0x000fea0003800000 */
[----:B------:R-:W0:Y:S01]  /*2610*/  LDCU.64 UR4, c[0x0][0x3a0] ;  /* 0x00007400ff0477ac */ /* 0x000e220008000a00 */
[----:B------:R-:W1:Y:S01]  /*2620*/  LDC.64 R4, c[0x0][0x388] ;  /* 0x0000e200ff047b82 */ /* 0x000e620000000a00 */
[----:B0-----:R-:W-:-:S07]  /*2630*/  DADD R2, R2, UR4 ;  /* 0x0000000402027e29 */ /* 0x001fce0008000000 */
[----:B-1----:R-:W-:Y:S01]  /*2640*/  STG.E.64 desc[UR6][R4.64], R2 ;  /* 0x0000000204007986 */ /* 0x002fe2000c101b06 */
[----:B------:R-:W-:Y:S05]  /*2650*/  EXIT ;  /* 0x000000000000794d */ /* 0x000fea0003800000 */
.L_x_88:
        /* <DEDUP_REMOVED lines=10> */
.L_x_232:


//--------------------- .text._ZN3cub18CUB_300001_SM_10006detail6reduce28DeviceReduceSingleTileKernelINS2_10policy_hubIdjN4cuda3std3__44plusIdEEE10Policy1000EPdSC_iS9_ddNS7_10__identityEEEvT0_T1_T2_T3_T4_T6_ --------------------------
	.section	.text._ZN3cub18CUB_300001_SM_10006detail6reduce28DeviceReduceSingleTileKernelINS2_10policy_hubIdjN4cuda3std3__44plusIdEEE10Policy1000EPdSC_iS9_ddNS7_10__identityEEEvT0_T1_T2_T3_T4_T6_,"ax",@progbits
	.align	128
        .global         _ZN3cub18CUB_300001_SM_10006detail6reduce28DeviceReduceSingleTileKernelINS2_10policy_hubIdjN4cuda3std3__44plusIdEEE10Policy1000EPdSC_iS9_ddNS7_10__identityEEEvT0_T1_T2_T3_T4_T6_
        .type           _ZN3cub18CUB_300001_SM_10006detail6reduce28DeviceReduceSingleTileKernelINS2_10policy_hubIdjN4cuda3std3__44plusIdEEE10Policy1000EPdSC_iS9_ddNS7_10__identityEEEvT0_T1_T2_T3_T4_T6_,@function
        .size           _ZN3cub18CUB_300001_SM_10006detail6reduce28DeviceReduceSingleTileKernelINS2_10policy_hubIdjN4cuda3std3__44plusIdEEE10Policy1000EPdSC_iS9_ddNS7_10__identityEEEvT0_T1_T2_T3_T4_T6_,(.L_x_233 - _ZN3cub18CUB_300001_SM_10006detail6reduce28DeviceReduceSingleTileKernelINS2_10policy_hubIdjN4cuda3std3__44plusIdEEE10Policy1000EPdSC_iS9_ddNS7_10__identityEEEvT0_T1_T2_T3_T4_T6_)
        .other          _ZN3cub18CUB_300001_SM_10006detail6reduce28DeviceReduceSingleTileKernelINS2_10policy_hubIdjN4cuda3std3__44plusIdEEE10Policy1000EPdSC_iS9_ddNS7_10__identityEEEvT0_T1_T2_T3_T4_T6_,@"STO_CUDA_ENTRY STV_DEFAULT"
_ZN3cub18CUB_300001_SM_10006detail6reduce28DeviceReduceSingleTileKernelINS2_10policy_hubIdjN4cuda3std3__44plusIdEEE10Policy1000EPdSC_iS9_ddNS7_10__identityEEEvT0_T1_T2_T3_T4_T6_:
.text._ZN3cub18CUB_300001_SM_10006detail6reduce28DeviceReduceSingleTileKernelINS2_10policy_hubIdjN4cuda3std3__44plusIdEEE10Policy1000EPdSC_iS9_ddNS7_10__identityEEEvT0_T1_T2_T3_T4_T6_:
        /* <DEDUP_REMOVED lines=13> */
.L_x_89:
        /* <DEDUP_REMOVED lines=13> */
.L_x_93:
[----:B------:R-:W-:Y:S05]  /*01a0*/  BSYNC.RECONVERGENT B1 ;  /* 0x0000000000017941 */ /* 0x000fea0003800200 */
.L_x_92:
[----:B------:R-:W-:Y:S01]  /*01b0*/  ISETP.GE.AND P0, PT, R5, R4, PT ;  /* 0x000000040500720c */ /* 0x000fe20003f06270 */
[----:B------:R-:W-:-:S12]  /*01c0*/  BSSY.RECONVERGENT B1, `(.L_x_94) ;  /* 0x0000078000017945 */ /* 0x000fd80003800200 */
[----:B------:R-:W-:Y:S05]  /*01d0*/  @P0 BRA `(.L_x_95) ;  /* 0x0000000400d80947 */ /* 0x000fea0003800000 */
[----:B------:R-:W-:Y:S01]  /*01e0*/  LOP3.LUT R9, RZ, R5, RZ, 0x33, !PT ;  /* 0x00000005ff097212 */ /* 0x000fe200078e33ff */
[----:B------:R-:W-:Y:S04]  /*01f0*/  BSSY.RECONVERGENT B2, `(.L_x_96) ;  /* 0x0000019000027945 */ /* 0x000fe80003800200 */
[----:B------:R-:W-:-:S04]  /*0200*/  IMAD.IADD R9, R9, 0x1, R4 ;  /* 0x0000000109097824 */ /* 0x000fc800078e0204 */
[C---:B------:R-:W-:Y:S01]  /*0210*/  IMAD.HI.U32 R0, R9.reuse, -0x33333333, RZ ;  /* 0xcccccccd09007827 */ /* 0x040fe200078e00ff */
[----:B------:R-:W-:-:S04]  /*0220*/  ISETP.GE.U32.AND P0, PT, R9, 0x780, PT ;  /* 0x000007800900780c */ /* 0x000fc80003f06070 */
[----:B------:R-:W-:-:S04]  /*0230*/  SHF.R.U32.HI R0, RZ, 0x9, R0 ;  /* 0x00000009ff007819 */ /* 0x000fc80000011600 */
[----:B------:R-:W-:-:S04]  /*0240*/  LOP3.LUT R2, R0, 0x3, RZ, 0xc0, !PT ;  /* 0x0000000300027812 */ /* 0x000fc800078ec0ff */
[----:B------:R-:W-:-:S13]  /*0250*/  ISETP.NE.AND P1, PT, R2, 0x3, PT ;  /* 0x000000030200780c */ /* 0x000fda0003f25270 */
[----:B------:R-:W-:Y:S05]  /*0260*/  @!P1 BRA `(.L_x_97) ;  /* 0x0000000000449947 */ /* 0x000fea0003800000 */
[----:B------:R-:W0:Y:S01]  /*0270*/  LDC.64 R8, c[0x0][0x380] ;  /* 0x0000e000ff087b82 */ /* 0x000e220000000a00 */
[----:B------:R-:W-:-:S05]  /*0280*/  VIADD R0, R0, 0x1 ;  /* 0x0000000100007836 */ /* 0x000fca0000000000 */
[----:B------:R-:W-:-:S05]  /*0290*/  LOP3.LUT R0, R0, 0x3, RZ, 0xc0, !PT ;  /* 0x0000000300007812 */ /* 0x000fca00078ec0ff */
[----:B------:R-:W-:Y:S02]  /*02a0*/  IMAD.MOV R0, RZ, RZ, -R0 ;  /* 0x000000ffff007224 */ /* 0x000fe400078e0a00 */
[----:B0-----:R-:W-:-:S04]  /*02b0*/  IMAD.WIDE.U32 R8, R5, 0x8, R8 ;  /* 0x0000000805087825 */ /* 0x001fc800078e0008 */
[----:B------:R-:W-:Y:S02]  /*02c0*/  IMAD.MOV.U32 R2, RZ, RZ, R8 ;  /* 0x000000ffff027224 */ /* 0x000fe400078e0008 */
[----:B------:R-:W-:-:S07]  /*02d0*/  IMAD.MOV.U32 R11, RZ, RZ, R9 ;  /* 0x000000ffff0b7224 */ /* 0x000fce00078e0009 */
.L_x_98:
        /* <DEDUP_REMOVED lines=10> */
.L_x_97:
[----:B------:R-:W-:Y:S05]  /*0380*/  BSYNC.RECONVERGENT B2 ;  /* 0x0000000000027941 */ /* 0x000fea0003800200 */
.L_x_96:
        /* <DEDUP_REMOVED lines=8> */
.L_x_101:
        /* <DEDUP_REMOVED lines=43> */
.L_x_100:
[----:B------:R-:W-:Y:S05]  /*06c0*/  BSYNC.RECONVERGENT B2 ;  /* 0x0000000000027941 */ /* 0x000fea0003800200 */
.L_x_99:
        /* <DEDUP_REMOVED lines=26> */
.L_x_103:
[----:B------:R-:W-:Y:S05]  /*0870*/  BSYNC.RECONVERGENT B2 ;  /* 0x0000000000027941 */ /* 0x000fea0003800200 */
.L_x_102:
        /* <DEDUP_REMOVED lines=12> */
.L_x_95:
[----:B------:R-:W-:Y:S05]  /*0940*/  BSYNC.RECONVERGENT B1 ;  /* 0x0000000000017941 */ /* 0x000fea0003800200 */
.L_x_94:
        /* <DEDUP_REMOVED lines=47> */
[----:B------:R-:W0:Y:S04]  /*0c40*/  LDS.128 R8, [UR4+0x20] ;  /* 0x00002004ff087984 */ /* 0x000e280008000c00 */
[----:B------:R-:W1:Y:S04]  /*0c50*/  LDS.128 R16, [UR4+0x30] ;  /* 0x00003004ff107984 */ /* 0x000e680008000c00 */
[----:B--2---:R-:W2:Y:S01]  /*0c60*/  LDS.128 R4, [UR4+0x40] ;  /* 0x00004004ff047984 */ /* 0x004ea20008000c00 */
[----:B0-----:R-:W-:-:S03]  /*0c70*/  DADD R8, R12, R8 ;  /* 0x000000000c087229 */ /* 0x001fc60000000008 */
[----:B------:R-:W-:Y:S05]  /*0c80*/  LDS.128 R12, [UR4+0x60] ;  /* 0x00006004ff0c7984 */ /* 0x000fea0008000c00 */
[----:B------:R-:W-:Y:S02]  /*0c90*/  DADD R2, R8, R10 ;  /* 0x0000000008027229 */ /* 0x000fe4000000000a */
[----:B------:R-:W0:Y:S06]  /*0ca0*/  LDS.128 R8, [UR4+0x50] ;  /* 0x00005004ff087984 */ /* 0x000e2c0008000c00 */
[----:B-1----:R-:W-:-:S08]  /*0cb0*/  DADD R2, R2, R16 ;  /* 0x0000000002027229 */ /* 0x002fd00000000010 */
[----:B------:R-:W-:-:S08]  /*0cc0*/  DADD R2, R2, R18 ;  /* 0x0000000002027229 */ /* 0x000fd00000000012 */
[----:B--2---:R-:W-:-:S08]  /*0cd0*/  DADD R2, R2, R4 ;  /* 0x0000000002027229 */ /* 0x004fd00000000004 */
[----:B------:R-:W-:Y:S01]  /*0ce0*/  DADD R2, R2, R6 ;  /* 0x0000000002027229 */ /* 0x000fe20000000006 */
[----:B------:R-:W1:Y:S07]  /*0cf0*/  LDS.128 R4, [UR4+0x70] ;  /* 0x00007004ff047984 */ /* 0x000e6e0008000c00 */
[----:B0-----:R-:W-:-:S08]  /*0d00*/  DADD R2, R2, R8 ;  /* 0x0000000002027229 */ /* 0x001fd00000000008 */
[----:B------:R-:W-:Y:S01]  /*0d10*/  DADD R2, R2, R10 ;  /* 0x0000000002027229 */ /* 0x000fe2000000000a */
[----:B------:R-:W0:Y:S07]  /*0d20*/  LDS.128 R8, [UR4+0x80] ;  /* 0x00008004ff087984 */ /* 0x000e2e0008000c00 */
[----:B------:R-:W-:-:S08]  /*0d30*/  DADD R2, R2, R12 ;  /* 0x0000000002027229 */ /* 0x000fd0000000000c */
[----:B------:R-:W-:Y:S01]  /*0d40*/  DADD R2, R2, R14 ;  /* 0x0000000002027229 */ /* 0x000fe2000000000e */
[----:B------:R-:W2:Y:S07]  /*0d50*/  LDS.128 R12, [UR4+0x90] ;  /* 0x00009004ff0c7984 */ /* 0x000eae0008000c00 */
[----:B-1----:R-:W-:-:S08]  /*0d60*/  DADD R2, R2, R4 ;  /* 0x0000000002027229 */ /* 0x002fd00000000004 */
[----:B------:R-:W-:Y:S01]  /*0d70*/  DADD R2, R2, R6 ;  /* 0x0000000002027229 */ /* 0x000fe20000000006 */
[----:B------:R-:W1:Y:S07]  /*0d80*/  LDS.128 R4, [UR4+0xa0] ;  /* 0x0000a004ff047984 */ /* 0x000e6e0008000c00 */
[----:B0-----:R-:W-:Y:S01]  /*0d90*/  DADD R2, R2, R8 ;  /* 0x0000000002027229 */ /* 0x001fe20000000008 */
[----:B------:R-:W0:Y:S07]  /*0da0*/  LDS.64 R8, [UR4+0xb0] ;  /* 0x0000b004ff087984 */ /* 0x000e2e0008000a00 */
[----:B------:R-:W-:-:S08]  /*0db0*/  DADD R2, R2, R10 ;  /* 0x0000000002027229 */ /* 0x000fd0000000000a */
[----:B--2---:R-:W-:-:S08]  /*0dc0*/  DADD R2, R2, R12 ;  /* 0x0000000002027229 */ /* 0x004fd0000000000c */
[----:B------:R-:W-:-:S08]  /*0dd0*/  DADD R2, R2, R14 ;  /* 0x0000000002027229 */ /* 0x000fd0000000000e */
[----:B-1----:R-:W-:-:S08]  /*0de0*/  DADD R2, R2, R4 ;  /* 0x0000000002027229 */ /* 0x002fd00000000004 */
[----:B------:R-:W-:-:S08]  /*0df0*/  DADD R2, R2, R6 ;  /* 0x0000000002027229 */ /* 0x000fd00000000006 */
[----:B0-----:R-:W-:Y:S01]  /*0e00*/  DADD R12, R2, R8 ;  /* 0x00000000020c7229 */ /* 0x001fe20000000008 */
[----:B------:R-:W-:Y:S10]  /*0e10*/  BRA `(.L_x_105) ;  /* 0x0000001800487947 */ /* 0x000ff40003800000 */
.L_x_104:
        /* <DEDUP_REMOVED lines=32> */
[----:B------:R-:W-:Y:S01]  /*1020*/  VIADD R0, R2, 0x10 ;  /* 0x0000001002007836 */ /* 0x000fe20000000000 */
[----:B------:R-:W-:Y:S02]  /*1030*/  @!P1 SHF.R.U32.HI R2, RZ, 0x2, R3 ;  /* 0x00000002ff029819 */ /* 0x000fe40000011603 */
[----:B------:R-:W1:Y:S02]  /*1040*/  SHFL.DOWN PT, R7, R11, 0x8, R5 ;  /* 0x090000000b077989 */ /* 0x000e6400000e0005 */
[----:B------:R-:W-:Y:S01]  /*1050*/  @!P1 LOP3.LUT R2, R2, 0xf8, RZ, 0xc0, !PT ;  /* 0x000000f802029812 */ /* 0x000fe200078ec0ff */
[----:B-1----:R-:W-:-:S10]  /*1060*/  DADD R6, R6, R10 ;  /* 0x0000000006067229 */ /* 0x002fd4000000000a */
[----:B------:R-:W-:Y:S02]  /*1070*/  FSEL R8, R10, R6, P0 ;  /* 0x000000060a087208 */ /* 0x000fe40000000000 */
[----:B------:R-:W-:Y:S02]  /*1080*/  FSEL R9, R11, R7, P0 ;  /* 0x000000070b097208 */ /* 0x000fe40000000000 */
[----:B------:R-:W-:Y:S01]  /*1090*/  @!P1 MOV R10, 0x400 ;  /* 0x00000400000a9802 */ /* 0x000fe20000000f00 */
[----:B------:R-:W-:Y:S01]  /*10a0*/  SHFL.DOWN PT, R6, R8, 0x10, R5 ;  /* 0x0a00000008067989 */ /* 0x000fe200000e0005 */
[----:B------:R-:W-:Y:S02]  /*10b0*/  ISETP.GT.AND P0, PT, R0, R5, PT ;  /* 0x000000050000720c */ /* 0x000fe40003f04270 */
[----:B0-----:R-:W-:Y:S01]  /*10c0*/  @!P1 LEA R11, R13, R10, 0x18 ;  /* 0x0000000a0d0b9211 */ /* 0x001fe200078ec0ff */
        /* <DEDUP_REMOVED lines=13> */
[----:B------:R-:W0:Y:S04]  /*11a0*/  LDS.128 R16, [UR4+0x20] ;  /* 0x00002004ff107984 */ /* 0x000e280008000c00 */
[----:B-1----:R-:W1:Y:S01]  /*11b0*/  LDS.128 R8, [UR4+0x30] ;  /* 0x00003004ff087984 */ /* 0x002e620008000c00 */
[----:B0-----:R-:W-:-:S10]  /*11c0*/  DADD R16, R12, R16 ;  /* 0x000000000c107229 */ /* 0x001fd40000000010 */
[----:B------:R-:W-:Y:S02]  /*11d0*/  FSEL R2, R16, R12, P1 ;  /* 0x0000000c10027208 */ /* 0x000fe40000800000 */
[----:B------:R-:W-:Y:S02]  /*11e0*/  FSEL R3, R17, R13, P1 ;  /* 0x0000000d11037208 */ /* 0x000fe40000800000 */
[----:B------:R-:W-:Y:S01]  /*11f0*/  ISETP.GT.AND P1, PT, R4, 0x40, PT ;  /* 0x000000400400780c */ /* 0x000fe20003f24270 */
[----:B------:R-:W0:Y:S03]  /*1200*/  LDS.128 R12, [UR4+0x40] ;  /* 0x00004004ff0c7984 */ /* 0x000e260008000c00 */
        /* <DEDUP_REMOVED lines=65> */
[----:B------:R-:W1:Y:S01]  /*1620*/  LDS.64 R2, [UR4+0xb0] ;  /* 0x0000b004ff027984 */ /* 0x000e620008000a00 */
        /* <DEDUP_REMOVED lines=11> */
[----:B------:R-:W-:Y:S01]  /*16e0*/  FSEL R13, R3, R7, P1 ;  /* 0x00000007030d7208 */ /* 0x000fe20000800000 */
[----:B------:R-:W-:Y:S06]  /*16f0*/  BRA `(.L_x_105) ;  /* 0x0000001000107947 */ /* 0x000fec0003800000 */
.L_x_91:
[----:B------:R-:W0:Y:S01]  /*1700*/  S2R R0, SR_TID.X ;  /* 0x0000000000007919 */ /* 0x000e220000002100 */
[----:B------:R-:W0:Y:S02]  /*1710*/  LDC.64 R6, c[0x0][0x380] ;  /* 0x0000e000ff067b82 */ /* 0x000e240000000a00 */
[----:B0-----:R-:W-:-:S05]  /*1720*/  IMAD.WIDE.U32 R6, R0, 0x8, R6 ;  /* 0x0000000800067825 */ /* 0x001fca00078e0006 */
[----:B------:R-:W2:Y:S04]  /*1730*/  LDG.E.64.CONSTANT R20, desc[UR6][R6.64] ;  /* 0x0000000606147981 */ /* 0x000ea8000c1e9b00 */
[----:B------:R-:W2:Y:S04]  /*1740*/  LDG.E.64.CONSTANT R2, desc[UR6][R6.64+0x1400] ;  /* 0x0014000606027981 */ /* 0x000ea8000c1e9b00 */
[----:B------:R-:W3:Y:S04]  /*1750*/  LDG.E.64.CONSTANT R8, desc[UR6][R6.64+0x2800] ;  /* 0x0028000606087981 */ /* 0x000ee8000c1e9b00 */
[----:B------:R-:W4:Y:S04]  /*1760*/  LDG.E.64.CONSTANT R10, desc[UR6][R6.64+0x3c00] ;  /* 0x003c0006060a7981 */ /* 0x000f28000c1e9b00 */
[----:B------:R-:W5:Y:S04]  /*1770*/  LDG.E.64.CONSTANT R12, desc[UR6][R6.64+0x5000] ;  /* 0x00500006060c7981 */ /* 0x000f68000c1e9b00 */
[----:B------:R-:W5:Y:S04]  /*1780*/  LDG.E.64.CONSTANT R14, desc[UR6][R6.64+0x6400] ;  /* 0x00640006060e7981 */ /* 0x000f68000c1e9b00 */
[----:B------:R-:W5:Y:S04]  /*1790*/  LDG.E.64.CONSTANT R16, desc[UR6][R6.64+0x7800] ;  /* 0x0078000606107981 */ /* 0x000f68000c1e9b00 */
[----:B------:R-:W5:Y:S01]  /*17a0*/  LDG.E.64.CONSTANT R18, desc[UR6][R6.64+0x8c00] ;  /* 0x008c000606127981 */ /* 0x000f62000c1e9b00 */
[----:B------:R-:W-:Y:S01]  /*17b0*/  ISETP.GE.U32.AND P0, PT, R4, 0x2800, PT ;  /* 0x000028000400780c */ /* 0x000fe20003f06070 */
[----:B--2---:R-:W-:-:S08]  /*17c0*/  DADD R2, R20, R2 ;  /* 0x0000000014027229 */ /* 0x004fd00000000002 */
[----:B---3--:R-:W-:Y:S01]  /*17d0*/  DADD R2, R8, R2 ;  /* 0x0000000008027229 */ /* 0x008fe20000000002 */
[----:B------:R-:W-:-:S07]  /*17e0*/  IMAD.MOV.U32 R9, RZ, RZ, 0x1400 ;  /* 0x00001400ff097424 */ /* 0x000fce00078e00ff */
[----:B----4-:R-:W-:-:S08]  /*17f0*/  DADD R2, R10, R2 ;  /* 0x000000000a027229 */ /* 0x010fd00000000002 */
[----:B-----5:R-:W-:-:S08]  /*1800*/  DADD R2, R12, R2 ;  /* 0x000000000c027229 */ /* 0x020fd00000000002 */
[----:B------:R-:W-:-:S08]  /*1810*/  DADD R2, R14, R2 ;  /* 0x000000000e027229 */ /* 0x000fd00000000002 */
[----:B------:R-:W-:-:S08]  /*1820*/  DADD R2, R16, R2 ;  /* 0x0000000010027229 */ /* 0x000fd00000000002 */
[----:B------:R-:W-:Y:S01]  /*1830*/  DADD R2, R18, R2 ;  /* 0x0000000012027229 */ /* 0x000fe20000000002 */
[----:B------:R-:W-:Y:S10]  /*1840*/  @!P0 BRA `(.L_x_106) ;  /* 0x00000000006c8947 */ /* 0x000ff40003800000 */
[----:B------:R-:W0:Y:S01]  /*1850*/  LDC R26, c[0x0][0x390] ;  /* 0x0000e400ff1a7b82 */ /* 0x000e220000000800 */
[----:B------:R-:W-:Y:S02]  /*1860*/  VIADD R8, R4, 0xffffec00 ;  /* 0xffffec0004087836 */ /* 0x000fe40000000000 */
[----:B------:R-:W-:-:S07]  /*1870*/  IMAD.MOV.U32 R9, RZ, RZ, 0x1400 ;  /* 0x00001400ff097424 */ /* 0x000fce00078e00ff */
.L_x_108:
[----:B------:R-:W-:-:S05]  /*1880*/  IMAD.WIDE R12, R9, 0x8, R6 ;  /* 0x00000008090c7825 */ /* 0x000fca00078e0206 */
[----:B------:R-:W2:Y:S04]  /*1890*/  LDG.E.64.CONSTANT R4, desc[UR6][R12.64] ;  /* 0x000000060c047981 */ /* 0x000ea8000c1e9b00 */
[----:B------:R-:W3:Y:S04]  /*18a0*/  LDG.E.64.CONSTANT R14, desc[UR6][R12.64+0x1400] ;  /* 0x001400060c0e7981 */ /* 0x000ee8000c1e9b00 */
[----:B------:R-:W4:Y:S04]  /*18b0*/  LDG.E.64.CONSTANT R16, desc[UR6][R12.64+0x2800] ;  /* 0x002800060c107981 */ /* 0x000f28000c1e9b00 */
[----:B------:R-:W5:Y:S04]  /*18c0*/  LDG.E.64.CONSTANT R18, desc[UR6][R12.64+0x3c00] ;  /* 0x003c00060c127981 */ /* 0x000f68000c1e9b00 */
        /* <DEDUP_REMOVED lines=8> */
[----:B------:R-:W-:-:S08]  /*1950*/  DADD R4, R20, R4 ;  /* 0x0000000014047229 */ /* 0x000fd00000000004 */
[----:B------:R-:W-:Y:S01]  /*1960*/  DADD R22, R22, R4 ;  /* 0x0000000016167229 */ /* 0x000fe20000000004 */
[----:B0-----:R-:W-:-:S04]  /*1970*/  IMAD.MOV.U32 R4, RZ, RZ, R26 ;  /* 0x000000ffff047224 */ /* 0x001fc800078e001a */
[----:B------:R-:W-:-:S03]  /*1980*/  IMAD.IADD R2, R4, 0x1, -R9 ;  /* 0x0000000104027824 */ /* 0x000fc600078e0a09 */
[----:B------:R-:W-:Y:S02]  /*1990*/  DADD R22, R24, R22 ;  /* 0x0000000018167229 */ /* 0x000fe40000000016 */
[----:B------:R-:W-:-:S06]  /*19a0*/  ISETP.GE.AND P0, PT, R2, 0x1400, PT ;  /* 0x000014000200780c */ /* 0x000fcc0003f06270 */
[----:B------:R-:W-:-:S07]  /*19b0*/  DADD R2, R10, R22 ;  /* 0x000000000a027229 */ /* 0x000fce0000000016 */
[----:B------:R-:W-:Y:S05]  /*19c0*/  @!P0 BRA `(.L_x_107) ;  /* 0x0000000800348947 */ /* 0x000fea0003800000 */
[----:B------:R-:W-:-:S05]  /*19d0*/  VIADD R9, R9, 0x1400 ;  /* 0x0000140009097836 */ /* 0x000fca0000000000 */
[----:B------:R-:W-:-:S13]  /*19e0*/  ISETP.GT.AND P0, PT, R9, R8, PT ;  /* 0x000000080900720c */ /* 0x000fda0003f04270 */
[----:B------:R-:W-:Y:S05]  /*19f0*/  @!P0 BRA `(.L_x_108) ;  /* 0xfffffffc00a08947 */ /* 0x000fea000383ffff */
.L_x_106:
[----:B------:R-:W-:-:S13]  /*1a00*/  ISETP.GE.AND P0, PT, R9, R4, PT ;  /* 0x000000040900720c */ /* 0x000fda0003f06270 */
[----:B------:R-:W-:Y:S05]  /*1a10*/  @P0 BRA `(.L_x_107) ;  /* 0x0000000800200947 */ /* 0x000fea0003800000 */
[----:B------:R-:W-:Y:S01]  /*1a20*/  IMAD.IADD R39, R4, 0x1, -R9 ;  /* 0x0000000104277824 */ /* 0x000fe200078e0a09 */
[----:B------:R-:W-:Y:S04]  /*1a30*/  BSSY.RECONVERGENT B1, `(.L_x_107) ;  /* 0x0000086000017945 */ /* 0x000fe80003800200 */
[----:B------:R-:W-:-:S13]  /*1a40*/  ISETP.GE.AND P0, PT, R0, R39, PT ;  /* 0x000000270000720c */ /* 0x000fda0003f06270 */
[----:B------:R-:W-:Y:S05]  /*1a50*/  @P0 BRA `(.L_x_109) ;  /* 0x00000008000c0947 */ /* 0x000fea0003800000 */
[----:B------:R-:W-:Y:S01]  /*1a60*/  LOP3.LUT R5, RZ, R0, RZ, 0x33, !PT ;  /* 0x00000000ff057212 */ /* 0x000fe200078e33ff */
[----:B------:R-:W-:Y:S01]  /*1a70*/  BSSY.RECONVERGENT B2, `(.L_x_110) ;  /* 0x0000017000027945 */ /* 0x000fe20003800200 */
[----:B------:R-:W-:Y:S02]  /*1a80*/  IMAD.MOV.U32 R38, RZ, RZ, R0 ;  /* 0x000000ffff267224 */ /* 0x000fe400078e0000 */
[----:B------:R-:W-:-:S04]  /*1a90*/  IADD3 R5, PT, PT, -R9, R4, R5 ;  /* 0x0000000409057210 */ /* 0x000fc80007ffe105 */
[C---:B------:R-:W-:Y:S01]  /*1aa0*/  ISETP.GE.U32.AND P1, PT, R5.reuse, 0x780, PT ;  /* 0x000007800500780c */ /* 0x040fe20003f26070 */
[----:B------:R-:W-:-:S05]  /*1ab0*/  IMAD.HI.U32 R4, R5, -0x33333333, RZ ;  /* 0xcccccccd05047827 */ /* 0x000fca00078e00ff */
[----:B------:R-:W-:-:S04]  /*1ac0*/  SHF.R.U32.HI R4, RZ, 0x9, R4 ;  /* 0x00000009ff047819 */ /* 0x000fc80000011604 */
[----:B------:R-:W-:-:S04]  /*1ad0*/  LOP3.LUT R6, R4, 0x3, RZ, 0xc0, !PT ;  /* 0x0000000304067812 */ /* 0x000fc800078ec0ff */
[----:B------:R-:W-:-:S13]  /*1ae0*/  ISETP.NE.AND P0, PT, R6, 0x3, PT ;  /* 0x000000030600780c */ /* 0x000fda0003f05270 */
[----:B------:R-:W-:Y:S05]  /*1af0*/  @!P0 BRA `(.L_x_111) ;  /* 0x0000000000388947 */ /* 0x000fea0003800000 */
[----:B------:R-:W0:Y:S01]  /*1b00*/  LDC.64 R6, c[0x0][0x380] ;  /* 0x0000e000ff067b82 */ /* 0x000e220000000a00 */
[----:B------:R-:W-:Y:S02]  /*1b10*/  VIADD R4, R4, 0x1 ;  /* 0x0000000104047836 */ /* 0x000fe40000000000 */
[----:B------:R-:W-:Y:S02]  /*1b20*/  IMAD.IADD R11, R0, 0x1, R9 ;  /* 0x00000001000b7824 */ /* 0x000fe400078e0209 */
[----:B------:R-:W-:Y:S01]  /*1b30*/  IMAD.MOV.U32 R38, RZ, RZ, R0 ;  /* 0x000000ffff267224 */ /* 0x000fe200078e0000 */
[----:B------:R-:W-:-:S05]  /*1b40*/  LOP3.LUT R4, R4, 0x3, RZ, 0xc0, !PT ;  /* 0x0000000304047812 */ /* 0x000fca00078ec0ff */
[----:B------:R-:W-:-:S07]  /*1b50*/  IMAD.MOV R8, RZ, RZ, -R4 ;  /* 0x000000ffff087224 */ /* 0x000fce00078e0a04 */
.L_x_112:
[----:B0-----:R-:W-:-:S06]  /*1b60*/  IMAD.WIDE.U32 R4, R11, 0x8, R6 ;  /* 0x000000080b047825 */ /* 0x001fcc00078e0006 */
[----:B------:R-:W2:Y:S01]  /*1b70*/  LDG.E.64.CONSTANT R4, desc[UR6][R4.64] ;  /* 0x0000000604047981 */ /* 0x000ea2000c1e9b00 */
[----:B------:R-:W-:Y:S02]  /*1b80*/  VIADD R8, R8, 0x1 ;  /* 0x0000000108087836 */ /* 0x000fe40000000000 */
[----:B------:R-:W-:Y:S02]  /*1b90*/  VIADD R38, R38, 0x280 ;  /* 0x0000028026267836 */ /* 0x000fe40000000000 */
[----:B------:R-:W-:Y:S01]  /*1ba0*/  VIADD R11, R11, 0x280 ;  /* 0x000002800b0b7836 */ /* 0x000fe20000000000 */
[----:B------:R-:W-:Y:S01]  /*1bb0*/  ISETP.NE.AND P0, PT, R8, RZ, PT ;  /* 0x000000ff0800720c */ /* 0x000fe20003f05270 */
[----:B--2---:R-:W-:-:S12]  /*1bc0*/  DADD R2, R4, R2 ;  /* 0x0000000004027229 */ /* 0x004fd80000000002 */
[----:B------:R-:W-:Y:S05]  /*1bd0*/  @P0 BRA `(.L_x_112) ;  /* 0xfffffffc00e00947 */ /* 0x000fea000383ffff */
.L_x_111:
[----:B------:R-:W-:Y:S05]  /*1be0*/  BSYNC.RECONVERGENT B2 ;  /* 0x0000000000027941 */ /* 0x000fea0003800200 */
.L_x_110:
[----:B------:R-:W-:Y:S05]  /*1bf0*/  @!P1 BRA `(.L_x_109) ;  /* 0x0000000400a49947 */ /* 0x000fea0003800000 */
[----:B------:R-:W0:Y:S01]  /*1c00*/  LDCU.64 UR4, c[0x0][0x380] ;  /* 0x00007000ff0477ac */ /* 0x000e220008000a00 */
[----:B------:R-:W-:Y:S01]  /*1c10*/  IMAD.IADD R7, R39, 0x1, -R38 ;  /* 0x0000000127077824 */ /* 0x000fe200078e0a26 */
[C---:B------:R-:W-:Y:S01]  /*1c20*/  IADD3 R5, P0, PT, R38.reuse, R9, RZ ;  /* 0x0000000926057210 */ /* 0x040fe20007f1e0ff */
[----:B------:R-:W-:Y:S01]  /*1c30*/  BSSY.RECONVERGENT B2, `(.L_x_113) ;  /* 0x000003a000027945 */ /* 0x000fe20003800200 */
[----:B------:R-:W-:Y:S02]  /*1c40*/  IMAD.IADD R40, R38, 0x1, R9 ;  /* 0x0000000126287824 */ /* 0x000fe400078e0209 */
        /* <DEDUP_REMOVED lines=10> */
.L_x_115:
[----:B------:R-:W0:Y:S01]  /*1cf0*/  LDC.64 R30, c[0x0][0x380] ;  /* 0x0000e000ff1e7b82 */ /* 0x000e220000000a00 */
[----:B------:R-:W2:Y:S04]  /*1d00*/  LDG.E.64.CONSTANT R8, desc[UR6][R4.64+-0x1400] ;  /* 0xffec000604087981 */ /* 0x000ea8000c1e9b00 */
[----:B------:R-:W3:Y:S01]  /*1d10*/  LDG.E.64.CONSTANT R10, desc[UR6][R4.64] ;  /* 0x00000006040a7981 */ /* 0x000ee2000c1e9b00 */
[----:B------:R-:W-:-:S03]  /*1d20*/  VIADD R15, R40, 0xa00 ;  /* 0x00000a00280f7836 */ /* 0x000fc60000000000 */
[----:B------:R-:W4:Y:S04]  /*1d30*/  LDG.E.64.CONSTANT R12, desc[UR6][R4.64+0x1400] ;  /* 0x00140006040c7981 */ /* 0x000f28000c1e9b00 */
[----:B------:R-:W5:Y:S04]  /*1d40*/  LDG.E.64.CONSTANT R16, desc[UR6][R4.64+0x3c00] ;  /* 0x003c000604107981 */ /* 0x000f68000c1e9b00 */
[----:B------:R-:W5:Y:S01]  /*1d50*/  LDG.E.64.CONSTANT R18, desc[UR6][R4.64+0x5000] ;  /* 0x0050000604127981 */ /* 0x000f62000c1e9b00 */
[----:B------:R-:W-:-:S03]  /*1d60*/  VIADD R23, R40, 0x1400 ;  /* 0x0000140028177836 */ /* 0x000fc60000000000 */
[----:B------:R-:W5:Y:S01]  /*1d70*/  LDG.E.64.CONSTANT R20, desc[UR6][R4.64+0x6400] ;  /* 0x0064000604147981 */ /* 0x000f62000c1e9b00 */
[----:B0-----:R-:W-:-:S03]  /*1d80*/  IMAD.WIDE.U32 R6, R40, 0x8, R30 ;  /* 0x0000000828067825 */ /* 0x001fc600078e001e */
[----:B------:R-:W5:Y:S04]  /*1d90*/  LDG.E.64.CONSTANT R24, desc[UR6][R4.64+0x8c00] ;  /* 0x008c000604187981 */ /* 0x000f68000c1e9b00 */
[----:B------:R-:W5:Y:S04]  /*1da0*/  LDG.E.64.CONSTANT R26, desc[UR6][R4.64+0xa000] ;  /* 0x00a00006041a7981 */ /* 0x000f68000c1e9b00 */
[----:B------:R-:W2:Y:S01]  /*1db0*/  LDG.E.64.CONSTANT R6, desc[UR6][R6.64] ;  /* 0x0000000606067981 */ /* 0x000ea2000c1e9b00 */
[----:B------:R-:W-:-:S03]  /*1dc0*/  IMAD.WIDE.U32 R14, R15, 0x8, R30 ;  /* 0x000000080f0e7825 */ /* 0x000fc600078e001e */
[----:B------:R-:W5:Y:S04]  /*1dd0*/  LDG.E.64.CONSTANT R28, desc[UR6][R4.64+0xb400] ;  /* 0x00b40006041c7981 */ /* 0x000f68000c1e9b00 */
[----:B------:R-:W5:Y:S01]  /*1de0*/  LDG.E.64.CONSTANT R14, desc[UR6][R14.64] ;  /* 0x000000060e0e7981 */ /* 0x000f62000c1e9b00 */
[----:B------:R-:W-:-:S03]  /*1df0*/  IMAD.WIDE.U32 R22, R23, 0x8, R30 ;  /* 0x0000000817167825 */ /* 0x000fc600078e001e */
[----:B------:R-:W5:Y:S04]  /*1e00*/  LDG.E.64.CONSTANT R34, desc[UR6][R4.64+0xf000] ;  /* 0x00f0000604227981 */ /* 0x000f68000c1e9b00 */
[----:B------:R-:W5:Y:S01]  /*1e10*/  LDG.E.64.CONSTANT R22, desc[UR6][R22.64] ;  /* 0x0000000616167981 */ /* 0x000f62000c1e9b00 */
[----:B------:R-:W-:-:S03]  /*1e20*/  VIADD R33, R40, 0x1e00 ;  /* 0x00001e0028217836 */ /* 0x000fc60000000000 */
[----:B------:R-:W5:Y:S01]  /*1e30*/  LDG.E.64.CONSTANT R36, desc[UR6][R4.64+0x10400] ;  /* 0x0104000604247981 */ /* 0x000f62000c1e9b00 */
[----:B------:R-:W-:-:S03]  /*1e40*/  IMAD.WIDE.U32 R30, R33, 0x8, R30 ;  /* 0x00000008211e7825 */ /* 0x000fc600078e001e */
[----:B------:R0:W5:Y:S04]  /*1e50*/  LDG.E.64.CONSTANT R32, desc[UR6][R4.64+0xdc00] ;  /* 0x00dc000604207981 */ /* 0x000168000c1e9b00 */
[----:B------:R-:W5:Y:S01]  /*1e60*/  LDG.E.64.CONSTANT R30, desc[UR6][R30.64] ;  /* 0x000000061e1e7981 */ /* 0x000f62000c1e9b00 */
[----:B------:R-:W-:-:S05]  /*1e70*/  VIADD R38, R38, 0x2800 ;  /* 0x0000280026267836 */ /* 0x000fca0000000000 */
[----:B------:R-:W-:Y:S02]  /*1e80*/  ISETP.GE.AND P1, PT, R38, R41, PT ;  /* 0x000000292600720c */ /* 0x000fe40003f26270 */
[----:B0-----:R-:W-:Y:S01]  /*1e90*/  IADD3 R4, P2, PT, R4, 0x14000, RZ ;  /* 0x0001400004047810 */ /* 0x001fe20007f5e0ff */
[----:B------:R-:W-:-:S04]  /*1ea0*/  VIADD R40, R40, 0x2800 ;  /* 0x0000280028287836 */ /* 0x000fc80000000000 */
[----:B------:R-:W-:Y:S01]  /*1eb0*/  IMAD.X R5, RZ, RZ, R5, P2 ;  /* 0x000000ffff057224 */ /* 0x000fe200010e0605 */
[----:B--2---:R-:W-:-:S08]  /*1ec0*/  DADD R6, R6, R2 ;  /* 0x0000000006067229 */ /* 0x004fd00000000002 */
[----:B------:R-:W-:-:S08]  /*1ed0*/  DADD R6, R6, R8 ;  /* 0x0000000006067229 */ /* 0x000fd00000000008 */
[----:B---3--:R-:W-:-:S08]  /*1ee0*/  DADD R6, R6, R10 ;  /* 0x0000000006067229 */ /* 0x008fd0000000000a */
[----:B----4-:R-:W-:-:S08]  /*1ef0*/  DADD R6, R6, R12 ;  /* 0x0000000006067229 */ /* 0x010fd0000000000c */
        /* <DEDUP_REMOVED lines=13> */
.L_x_114:
[----:B------:R-:W-:Y:S05]  /*1fd0*/  BSYNC.RECONVERGENT B2 ;  /* 0x0000000000027941 */ /* 0x000fea0003800200 */
.L_x_113:
[----:B------:R-:W-:Y:S01]  /*1fe0*/  IMAD.IADD R6, R39, 0x1, -R38 ;  /* 0x0000000127067824 */ /* 0x000fe200078e0a26 */
[----:B------:R-:W-:Y:S04]  /*1ff0*/  BSSY.RECONVERGENT B2, `(.L_x_116) ;  /* 0x000001d000027945 */ /* 0x000fe80003800200 */
[----:B------:R-:W-:-:S13]  /*2000*/  ISETP.GT.AND P1, PT, R6, 0xa00, PT ;  /* 0x00000a000600780c */ /* 0x000fda0003f24270 */
[----:B------:R-:W-:Y:S05]  /*2010*/  @!P1 BRA `(.L_x_117) ;  /* 0x0000000000689947 */ /* 0x000fea0003800000 */
[----:B------:R-:W0:Y:S01]  /*2020*/  LDC.64 R14, c[0x0][0x380] ;  /* 0x0000e000ff0e7b82 */ /* 0x000e220000000a00 */
[----:B------:R-:W2:Y:S04]  /*2030*/  LDG.E.64.CONSTANT R8, desc[UR6][R4.64+-0x1400] ;  /* 0xffec000604087981 */ /* 0x000ea8000c1e9b00 */
[----:B------:R-:W3:Y:S01]  /*2040*/  LDG.E.64.CONSTANT R10, desc[UR6][R4.64] ;  /* 0x00000006040a7981 */ /* 0x000ee2000c1e9b00 */
[----:B------:R-:W-:-:S03]  /*2050*/  VIADD R17, R40, 0xa00 ;  /* 0x00000a0028117836 */ /* 0x000fc60000000000 */
[----:B------:R-:W4:Y:S04]  /*2060*/  LDG.E.64.CONSTANT R12, desc[UR6][R4.64+0x1400] ;  /* 0x00140006040c7981 */ /* 0x000f28000c1e9b00 */
[----:B------:R-:W5:Y:S04]  /*2070*/  LDG.E.64.CONSTANT R18, desc[UR6][R4.64+0x5000] ;  /* 0x0050000604127981 */ /* 0x000f68000c1e9b00 */
[----:B------:R1:W5:Y:S01]  /*2080*/  LDG.E.64.CONSTANT R20, desc[UR6][R4.64+0x6400] ;  /* 0x0064000604147981 */ /* 0x000362000c1e9b00 */
[----:B0-----:R-:W-:-:S06]  /*2090*/  IMAD.WIDE.U32 R6, R40, 0x8, R14 ;  /* 0x0000000828067825 */ /* 0x001fcc00078e000e */
[----:B------:R-:W2:Y:S01]  /*20a0*/  LDG.E.64.CONSTANT R6, desc[UR6][R6.64] ;  /* 0x0000000606067981 */ /* 0x000ea2000c1e9b00 */
[----:B------:R-:W-:-:S03]  /*20b0*/  IMAD.WIDE.U32 R14, R17, 0x8, R14 ;  /* 0x00000008110e7825 */ /* 0x000fc600078e000e */
[----:B------:R-:W5:Y:S04]  /*20c0*/  LDG.E.64.CONSTANT R16, desc[UR6][R4.64+0x3c00] ;  /* 0x003c000604107981 */ /* 0x000f68000c1e9b00 */
[----:B------:R-:W5:Y:S01]  /*20d0*/  LDG.E.64.CONSTANT R14, desc[UR6][R14.64] ;  /* 0x000000060e0e7981 */ /* 0x000f62000c1e9b00 */
[----:B------:R-:W-:Y:S01]  /*20e0*/  PLOP3.LUT P0, PT, PT, PT, PT, 0x8, 0x80 ;  /* 0x000000000080781c */ /* 0x000fe20003f0e170 */
[----:B------:R-:W-:Y:S02]  /*20f0*/  VIADD R38, R38, 0x1400 ;  /* 0x0000140026267836 */ /* 0x000fe40000000000 */
[----:B------:R-:W-:Y:S01]  /*2100*/  VIADD R40, R40, 0x1400 ;  /* 0x0000140028287836 */ /* 0x000fe20000000000 */
[----:B--2---:R-:W-:-:S08]  /*2110*/  DADD R2, R2, R6 ;  /* 0x0000000002027229 */ /* 0x004fd00000000006 */
[----:B------:R-:W-:-:S08]  /*2120*/  DADD R2, R2, R8 ;  /* 0x0000000002027229 */ /* 0x000fd00000000008 */
[----:B---3--:R-:W-:-:S08]  /*2130*/  DADD R2, R2, R10 ;  /* 0x0000000002027229 */ /* 0x008fd0000000000a */
[----:B----4-:R-:W-:-:S08]  /*2140*/  DADD R2, R2, R12 ;  /* 0x0000000002027229 */ /* 0x010fd0000000000c */
[----:B-----5:R-:W-:-:S08]  /*2150*/  DADD R2, R2, R14 ;  /* 0x0000000002027229 */ /* 0x020fd0000000000e */
[----:B------:R-:W-:Y:S01]  /*2160*/  DADD R2, R2, R16 ;  /* 0x0000000002027229 */ /* 0x000fe20000000010 */
[----:B------:R-:W-:-:S07]  /*2170*/  IADD3 R6, P1, PT, R4, 0xa000, RZ ;  /* 0x0000a00004067810 */ /* 0x000fce0007f3e0ff */
[----:B------:R-:W-:Y:S01]  /*2180*/  DADD R2, R2, R18 ;  /* 0x0000000002027229 */ /* 0x000fe20000000012 */
[----:B-1----:R-:W-:Y:S02]  /*2190*/  IMAD.X R5, RZ, RZ, R5, P1 ;  /* 0x000000ffff057224 */ /* 0x002fe400008e0605 */
[----:B------:R-:W-:-:S05]  /*21a0*/  IMAD.MOV.U32 R4, RZ, RZ, R6 ;  /* 0x000000ffff047224 */ /* 0x000fca00078e0006 */
[----:B------:R-:W-:-:S11]  /*21b0*/  DADD R2, R2, R20 ;  /* 0x0000000002027229 */ /* 0x000fd60000000014 */
.L_x_117:
[----:B------:R-:W-:Y:S05]  /*21c0*/  BSYNC.RECONVERGENT B2 ;  /* 0x0000000000027941 */ /* 0x000fea0003800200 */
.L_x_116:
[----:B------:R-:W-:-:S13]  /*21d0*/  ISETP.LT.OR P0, PT, R38, R39, P0 ;  /* 0x000000272600720c */ /* 0x000fda0000701670 */
[----:B------:R-:W-:Y:S05]  /*21e0*/  @!P0 BRA `(.L_x_109) ;  /* 0x0000000000288947 */ /* 0x000fea0003800000 */
[----:B------:R-:W0:Y:S01]  /*21f0*/  LDC.64 R6, c[0x0][0x380] ;  /* 0x0000e000ff067b82 */ /* 0x000e220000000a00 */
[----:B------:R-:W2:Y:S04]  /*2200*/  LDG.E.64.CONSTANT R8, desc[UR6][R4.64] ;  /* 0x0000000604087981 */ /* 0x000ea8000c1e9b00 */
[----:B------:R-:W3:Y:S01]  /*2210*/  LDG.E.64.CONSTANT R10, desc[UR6][R4.64+0x1400] ;  /* 0x00140006040a7981 */ /* 0x000ee2000c1e9b00 */
[----:B0-----:R-:W-:-:S03]  /*2220*/  IMAD.WIDE.U32 R40, R40, 0x8, R6 ;  /* 0x0000000828287825 */ /* 0x001fc600078e0006 */
[----:B------:R-:W4:Y:S04]  /*2230*/  LDG.E.64.CONSTANT R6, desc[UR6][R4.64+-0x1400] ;  /* 0xffec000604067981 */ /* 0x000f28000c1e9b00 */
[----:B------:R-:W5:Y:S02]  /*2240*/  LDG.E.64.CONSTANT R40, desc[UR6][R40.64] ;  /* 0x0000000628287981 */ /* 0x000f64000c1e9b00 */
[----:B-----5:R-:W-:-:S08]  /*2250*/  DADD R2, R2, R40 ;  /* 0x0000000002027229 */ /* 0x020fd00000000028 */
[----:B----4-:R-:W-:-:S08]  /*2260*/  DADD R2, R2, R6 ;  /* 0x0000000002027229 */ /* 0x010fd00000000006 */
[----:B--2---:R-:W-:-:S08]  /*2270*/  DADD R2, R2, R8 ;  /* 0x0000000002027229 */ /* 0x004fd00000000008 */
[----:B---3--:R-:W-:-:S11]  /*2280*/  DADD R2, R2, R10 ;  /* 0x0000000002027229 */ /* 0x008fd6000000000a */
.L_x_109:
[----:B------:R-:W-:Y:S05]  /*2290*/  BSYNC.RECONVERGENT B1 ;  /* 0x0000000000017941 */ /* 0x000fea0003800200 */
.L_x_107:
        /* <DEDUP_REMOVED lines=16> */
[----:B------:R-:W-:Y:S01]  /*23a0*/  SHFL.DOWN PT, R2, R4, 0x4, 0x1f ;  /* 0x08801f0004027f89 */ /* 0x000fe200000e0000 */
[----:B------:R-:W-:Y:S02]  /*23b0*/  @!P1 MOV R7, 0x400 ;  /* 0x0000040000079802 */ /* 0x000fe40000000f00 */
[----:B------:R-:W-:Y:S01]  /*23c0*/  @!P1 SHF.R.U32.HI R6, RZ, 0x2, R0 ;  /* 0x00000002ff069819 */ /* 0x000fe20000011600 */
[----:B------:R-:W0:Y:S01]  /*23d0*/  SHFL.DOWN PT, R3, R5, 0x4, 0x1f ;  /* 0x08801f0005037f89 */ /* 0x000e2200000e0000 */
[----:B-1----:R-:W-:-:S02]  /*23e0*/  @!P1 LEA R7, R12, R7, 0x18 ;  /* 0x000000070c079211 */ /* 0x002fc400078ec0ff */
[----:B------:R-:W-:-:S05]  /*23f0*/  @!P1 LOP3.LUT R6, R6, 0xf8, RZ, 0xc0, !PT ;  /* 0x000000f806069812 */ /* 0x000fca00078ec0ff */
[----:B------:R-:W-:Y:S01]  /*2400*/  @!P1 IMAD.IADD R7, R6, 0x1, R7 ;  /* 0x0000000106079824 */ /* 0x000fe200078e0207 */
        /* <DEDUP_REMOVED lines=22> */
[----:B------:R-:W1:Y:S04]  /*2570*/  LDS.128 R8, [UR4+0x20] ;  /* 0x00002004ff087984 */ /* 0x000e680008000c00 */
[----:B------:R-:W2:Y:S04]  /*2580*/  LDS.128 R16, [UR4+0x30] ;  /* 0x00003004ff107984 */ /* 0x000ea80008000c00 */
[----:B0-----:R-:W0:Y:S01]  /*2590*/  LDS.128 R4, [UR4+0x40] ;  /* 0x00004004ff047984 */ /* 0x001e220008000c00 */
[----:B-1----:R-:W-:-:S03]  /*25a0*/  DADD R8, R12, R8 ;  /* 0x000000000c087229 */ /* 0x002fc60000000008 */
[----:B------:R-:W-:Y:S05]  /*25b0*/  LDS.128 R12, [UR4+0x60] ;  /* 0x00006004ff0c7984 */ /* 0x000fea0008000c00 */
[----:B------:R-:W-:Y:S02]  /*25c0*/  DADD R2, R8, R10 ;  /* 0x0000000008027229 */ /* 0x000fe4000000000a */
[----:B------:R-:W1:Y:S06]  /*25d0*/  LDS.128 R8, [UR4+0x50] ;  /* 0x00005004ff087984 */ /* 0x000e6c0008000c00 */
[----:B--2---:R-:W-:-:S08]  /*25e0*/  DADD R2, R2, R16 ;  /* 0x0000000002027229 */ /* 0x004fd00000000010 */
[----:B------:R-:W-:-:S08]  /*25f0*/  DADD R2, R2, R18 ;  /* 0x0000000002027229 */ /* 0x000fd00000000012 */
[----:B0-----:R-:W-:-:S08]  /*2600*/  DADD R2, R2, R4 ;  /* 0x0000000002027229 */ /* 0x001fd00000000004 */
[----:B------:R-:W-:Y:S01]  /*2610*/  DADD R2, R2, R6 ;  /* 0x0000000002027229 */ /* 0x000fe20000000006 */
[----:B------:R-:W0:Y:S07]  /*2620*/  LDS.128 R4, [UR4+0x70] ;  /* 0x00007004ff047984 */ /* 0x000e2e0008000c00 */
[----:B-1----:R-:W-:-:S08]  /*2630*/  DADD R2, R2, R8 ;  /* 0x0000000002027229 */ /* 0x002fd00000000008 */
[----:B------:R-:W-:Y:S01]  /*2640*/  DADD R2, R2, R10 ;  /* 0x0000000002027229 */ /* 0x000fe2000000000a */
[----:B------:R-:W1:Y:S07]  /*2650*/  LDS.128 R8, [UR4+0x80] ;  /* 0x00008004ff087984 */ /* 0x000e6e0008000c00 */
[----:B------:R-:W-:-:S08]  /*2660*/  DADD R2, R2, R12 ;  /* 0x0000000002027229 */ /* 0x000fd0000000000c */
[----:B------:R-:W-:Y:S01]  /*2670*/  DADD R2, R2, R14 ;  /* 0x0000000002027229 */ /* 0x000fe2000000000e */
[----:B------:R-:W2:Y:S07]  /*2680*/  LDS.128 R12, [UR4+0x90] ;  /* 0x00009004ff0c7984 */ /* 0x000eae0008000c00 */
[----:B0-----:R-:W-:-:S08]  /*2690*/  DADD R2, R2, R4 ;  /* 0x0000000002027229 */ /* 0x001fd00000000004 */
[----:B------:R-:W-:Y:S01]  /*26a0*/  DADD R2, R2, R6 ;  /* 0x0000000002027229 */ /* 0x000fe20000000006 */
[----:B------:R-:W0:Y:S07]  /*26b0*/  LDS.128 R4, [UR4+0xa0] ;  /* 0x0000a004ff047984 */ /* 0x000e2e0008000c00 */
[----:B-1----:R-:W-:Y:S01]  /*26c0*/  DADD R2, R2, R8 ;  /* 0x0000000002027229 */ /* 0x002fe20000000008 */
[----:B------:R-:W1:Y:S07]  /*26d0*/  LDS.64 R8, [UR4+0xb0] ;  /* 0x0000b004ff087984 */ /* 0x000e6e0008000a00 */
[----:B------:R-:W-:-:S08]  /*26e0*/  DADD R2, R2, R10 ;  /* 0x0000000002027229 */ /* 0x000fd0000000000a */
[----:B--2---:R-:W-:-:S08]  /*26f0*/  DADD R2, R2, R12 ;  /* 0x0000000002027229 */ /* 0x004fd0000000000c */
[----:B------:R-:W-:-:S08]  /*2700*/  DADD R2, R2, R14 ;  /* 0x0000000002027229 */ /* 0x000fd0000000000e */
[----:B0-----:R-:W-:-:S08]  /*2710*/  DADD R2, R2, R4 ;  /* 0x0000000002027229 */ /* 0x001fd00000000004 */
[----:B------:R-:W-:-:S08]  /*2720*/  DADD R2, R2, R6 ;  /* 0x0000000002027229 */ /* 0x000fd00000000006 */
[----:B-1----:R-:W-:-:S11]  /*2730*/  DADD R12, R2, R8 ;  /* 0x00000000020c7229 */ /* 0x002fd60000000008 */
.L_x_105:
[----:B------:R-:W-:Y:S05]  /*2740*/  BSYNC.RECONVERGENT B0 ;  /* 0x0000000000007941 */ /* 0x000fea0003800200 */
.L_x_90:
[----:B------:R-:W-:Y:S05]  /*2750*/  @P0 EXIT ;  /* 0x000000000000094d */ /* 0x000fea0003800000 */
[----:B------:R-:W1:Y:S01]  /*2760*/  LDCU.64 UR4, c[0x0][0x398] ;  /* 0x00007300ff0477ac */ /* 0x000e620008000a00 */
[----:B0-----:R-:W0:Y:S01]  /*2770*/  LDC.64 R2, c[0x0][0x388] ;  /* 0x0000e200ff027b82 */ /* 0x001e220000000a00 */
[----:B-1----:R-:W-:-:S07]  /*2780*/  DADD R12, R12, UR4 ;  /* 0x000000040c0c7e29 */ /* 0x002fce0008000000 */
[----:B0-----:R-:W-:Y:S01]  /*2790*/  STG.E.64 desc[UR6][R2.64], R12 ;  /* 0x0000000c02007986 */ /* 0x001fe2000c101b06 */
[----:B------:R-:W-:Y:S05]  /*27a0*/  EXIT ;  /* 0x000000000000794d */ /* 0x000fea0003800000 */
.L_x_118:
        /* <DEDUP_REMOVED lines=13> */
.L_x_233:


//--------------------- .text._ZN3cub18CUB_300001_SM_10006detail6reduce18DeviceReduceKernelINS2_10policy_hubIdjN4cuda3std3__44plusIdEEE10Policy1000EN6thrust24THRUST_300001_SM_1000_NS10device_ptrIdEEjS9_d6squareEEvT0_PT3_T1_NS0_13GridEvenShareISK_EET2_T4_ --------------------------
	.section	.text._ZN3cub18CUB_300001_SM_10006detail6reduce18DeviceReduceKernelINS2_10policy_hubIdjN4cuda3std3__44plusIdEEE10Policy1000EN6thrust24THRUST_300001_SM_1000_NS10device_ptrIdEEjS9_d6squareEEvT0_PT3_T1_NS0_13GridEvenShareISK_EET2_T4_,"ax",@progbits
	.align	128
        .global         _ZN3cub18CUB_300001_SM_10006detail6reduce18DeviceReduceKernelINS2_10policy_hubIdjN4cuda3std3__44plusIdEEE10Policy1000EN6thrust24THRUST_300001_SM_1000_NS10device_ptrIdEEjS9_d6squareEEvT0_PT3_T1_NS0_13GridEvenShareISK_EET2_T4_
        .type           _ZN3cub18CUB_300001_SM_10006detail6reduce18DeviceReduceKernelINS2_10policy_hubIdjN4cuda3std3__44plusIdEEE10Policy1000EN6thrust24THRUST_300001_SM_1000_NS10device_ptrIdEEjS9_d6squareEEvT0_PT3_T1_NS0_13GridEvenShareISK_EET2_T4_,@function
        .size           _ZN3cub18CUB_300001_SM_10006detail6reduce18DeviceReduceKernelINS2_10policy_hubIdjN4cuda3std3__44plusIdEEE10Policy1000EN6thrust24THRUST_300001_SM_1000_NS10device_ptrIdEEjS9_d6squareEEvT0_PT3_T1_NS0_13GridEvenShareISK_EET2_T4_,(.L_x_234 - _ZN3cub18CUB_300001_SM_10006detail6reduce18DeviceReduceKernelINS2_10policy_hubIdjN4cuda3std3__44plusIdEEE10Policy1000EN6thrust24THRUST_300001_SM_1000_NS10device_ptrIdEEjS9_d6squareEEvT0_PT3_T1_NS0_13GridEvenShareISK_EET2_T4_)
        .other          _ZN3cub18CUB_300001_SM_10006detail6reduce18DeviceReduceKernelINS2_10policy_hubIdjN4cuda3std3__44plusIdEEE10Policy1000EN6thrust24THRUST_300001_SM_1000_NS10device_ptrIdEEjS9_d6squareEEvT0_PT3_T1_NS0_13GridEvenShareISK_EET2_T4_,@"STO_CUDA_ENTRY STV_DEFAULT"
_ZN3cub18CUB_300001_SM_10006detail6reduce18DeviceReduceKernelINS2_10policy_hubIdjN4cuda3std3__44plusIdEEE10Policy1000EN6thrust24THRUST_300001_SM_1000_NS10device_ptrIdEEjS9_d6squareEEvT0_PT3_T1_NS0_13GridEvenShareISK_EET2_T4_:
.text._ZN3cub18CUB_300001_SM_10006detail6reduce18DeviceReduceKernelINS2_10policy_hubIdjN4cuda3std3__44plusIdEEE10Policy1000EN6thrust24THRUST_300001_SM_1000_NS10device_ptrIdEEjS9_d6squareEEvT0_PT3_T1_NS0_13GridEvenShareISK_EET2_T4_:
[----:B------:R-:W-:Y:S01]  /*0000*/  LDC R1, c[0x0][0x37c] ;  /* 0x0000df00ff017b82 */ /* 0x000fe20000000800 */
[----:B------:R-:W0:Y:S07]  /*0010*/  S2R R0, SR_CTAID.X ;  /* 0x0000000000007919 */ /* 0x000e2e0000002500 */
[----:B------:R-:W1:Y:S01]  /*0020*/  LDC.64 R14, c[0x0][0x3a8] ;  /* 0x0000ea00ff0e7b82 */ /* 0x000e620000000a00 */
[----:B------:R-:W2:Y:S01]  /*0030*/  LDCU.64 UR6, c[0x0][0x358] ;  /* 0x00006b00ff0677ac */ /* 0x000ea20008000a00 */
[----:B------:R-:W-:Y:S01]  /*0040*/  BSSY.RECONVERGENT B0, `(.L_x_119) ;  /* 0x00002d6000007945 */ /* 0x000fe20003800200 */
[----:B-1----:R-:W-:-:S02]  /*0050*/  IMAD R5, R15, 0x1400, RZ ;  /* 0x000014000f057824 */ /* 0x002fc400078e02ff */
[----:B0-----:R-:W-:-:S05]  /*0060*/  IMAD R2, R0, -0x1400, R14 ;  /* 0xffffec0000027824 */ /* 0x001fca00078e020e */
[----:B------:R-:W-:-:S13]  /*0070*/  ISETP.GT.U32.AND P0, PT, R2, 0x13ff, PT ;  /* 0x000013ff0200780c */ /* 0x000fda0003f04070 */
[----:B--2---:R-:W-:Y:S05]  /*0080*/  @P0 BRA `(.L_x_120) ;  /* 0x0000001800400947 */ /* 0x004fea0003800000 */
[----:B------:R-:W0:Y:S01]  /*0090*/  S2R R3, SR_TID.X ;  /* 0x0000000000037919 */ /* 0x000e220000002100 */
[----:B------:R-:W-:Y:S01]  /*00a0*/  BSSY.RECONVERGENT B1, `(.L_x_121) ;  /* 0x000000b000017945 */ /* 0x000fe20003800200 */
[----:B------:R-:W-:Y:S02]  /*00b0*/  CS2R R8, SRZ ;  /* 0x0000000000087805 */ /* 0x000fe4000001ff00 */
[----:B0-----:R-:W-:Y:S01]  /*00c0*/  ISETP.GE.U32.AND P0, PT, R3, R2, PT ;  /* 0x000000020300720c */ /* 0x001fe20003f06070 */
[----:B------:R-:W-:-:S12]  /*00d0*/  IMAD.MOV.U32 R7, RZ, RZ, R3 ;  /* 0x000000ffff077224 */ /* 0x000fd800078e0003 */
[----:B------:R-:W-:Y:S05]  /*00e0*/  @P0 BRA `(.L_x_122) ;  /* 0x0000000000180947 */ /* 0x000fea0003800000 */
[----:B------:R-:W0:Y:S01]  /*00f0*/  LDC.64 R4, c[0x0][0x380] ;  /* 0x0000e000ff047b82 */ /* 0x000e220000000a00 */
[----:B------:R-:W-:-:S04]  /*0100*/  IMAD R7, R0, 0x1400, R3 ;  /* 0x0000140000077824 */ /* 0x000fc800078e0203 */
[----:B0-----:R-:W-:-:S06]  /*0110*/  IMAD.WIDE.U32 R4, R7, 0x8, R4 ;  /* 0x0000000807047825 */ /* 0x001fcc00078e0004 */
[----:B------:R-:W2:Y:S01]  /*0120*/  LDG.E.64 R4, desc[UR6][R4.64] ;  /* 0x0000000604047981 */ /* 0x000ea2000c1e1b00 */
[----:B------:R-:W-:Y:S01]  /*0130*/  VIADD R7, R3, 0x280 ;  /* 0x0000028003077836 */ /* 0x000fe20000000000 */
[----:B--2---:R-:W-:-:S11]  /*0140*/  DMUL R8, R4, R4 ;  /* 0x0000000404087228 */ /* 0x004fd60000000000 */
.L_x_122:
[----:B------:R-:W-:Y:S05]  /*0150*/  BSYNC.RECONVERGENT B1 ;  /* 0x0000000000017941 */ /* 0x000fea0003800200 */
.L_x_121:
[----:B------:R-:W-:Y:S01]  /*0160*/  ISETP.GE.U32.AND P0, PT, R7, R2, PT ;  /* 0x000000020700720c */ /* 0x000fe20003f06070 */
[----:B------:R-:W-:-:S12]  /*0170*/  BSSY.RECONVERGENT B1, `(.L_x_123) ;  /* 0x00000a6000017945 */ /* 0x000fd80003800200 */
[----:B------:R-:W-:Y:S05]  /*0180*/  @P0 BRA `(.L_x_124) ;  /* 0x0000000800900947 */ /* 0x000fea0003800000 */
[----:B------:R-:W-:Y:S01]  /*0190*/  LOP3.LUT R5, RZ, R7, RZ, 0x33, !PT ;  /* 0x00000007ff057212 */ /* 0x000fe200078e33ff */
[----:B------:R-:W-:Y:S04]  /*01a0*/  BSSY.RECONVERGENT B2, `(.L_x_125) ;  /* 0x0000054000027945 */ /* 0x000fe80003800200 */
[----:B------:R-:W-:-:S04]  /*01b0*/  IMAD.IADD R5, R5, 0x1, R14 ;  /* 0x0000000105057824 */ /* 0x000fc800078e020e */
[----:B------:R-:W-:-:S04]  /*01c0*/  IMAD R5, R0, -0x1400, R5 ;  /* 0xffffec0000057824 */ /* 0x000fc800078e0205 */
[C---:B------:R-:W-:Y:S01]  /*01d0*/  IMAD.HI.U32 R4, R5.reuse, -0x33333333, RZ ;  /* 0xcccccccd05047827 */ /* 0x040fe200078e00ff */
[----:B------:R-:W-:-:S04]  /*01e0*/  ISETP.GE.U32.AND P0, PT, R5, 0x2580, PT ;  /* 0x000025800500780c */ /* 0x000fc80003f06070 */
[----:B------:R-:W-:-:S04]  /*01f0*/  LEA.HI R5, R4, 0x1, RZ, 0x17 ;  /* 0x0000000104057811 */ /* 0x000fc800078fb8ff */
[----:B------:R-:W-:-:S05]  /*0200*/  LOP3.LUT R24, R5, 0xf, RZ, 0xc0, !PT ;  /* 0x0000000f05187812 */ /* 0x000fca00078ec0ff */
[----:B------:R-:W-:Y:S05]  /*0210*/  @!P0 BRA `(.L_x_126) ;  /* 0x0000000400308947 */ /* 0x000fea0003800000 */
[----:B------:R-:W-:Y:S01]  /*0220*/  LOP3.LUT R26, R5, 0xfffff0, RZ, 0xc0, !PT ;  /* 0x00fffff0051a7812 */ /* 0x000fe200078ec0ff */
[----:B------:R-:W-:Y:S01]  /*0230*/  BSSY.RECONVERGENT B3, `(.L_x_127) ;  /* 0x0000049000037945 */ /* 0x000fe20003800200 */
[----:B------:R-:W-:Y:S02]  /*0240*/  VIADD R4, R7, 0x1400 ;  /* 0x0000140007047836 */ /* 0x000fe40000000000 */
[----:B------:R-:W-:Y:S02]  /*0250*/  IMAD R25, R0, 0x1400, R7 ;  /* 0x0000140000197824 */ /* 0x000fe400078e0207 */
[----:B------:R-:W-:-:S07]  /*0260*/  IMAD.MOV R26, RZ, RZ, -R26 ;  /* 0x000000ffff1a7224 */ /* 0x000fce00078e0a1a */
.L_x_128:
[----:B------:R-:W0:Y:S01]  /*0270*/  LDC.64 R6, c[0x0][0x380] ;  /* 0x0000e000ff067b82 */ /* 0x000e220000000a00 */
[C---:B------:R-:W-:Y:S02]  /*0280*/  VIADD R21, R25.reuse, 0x280 ;  /* 0x0000028019157836 */ /* 0x040fe40000000000 */
[----:B0-----:R-:W-:-:S04]  /*0290*/  IMAD.WIDE.U32 R10, R25, 0x8, R6 ;  /* 0x00000008190a7825 */ /* 0x001fc800078e0006 */
[--C-:B------:R-:W-:Y:S02]  /*02a0*/  IMAD.WIDE.U32 R20, R21, 0x8, R6.reuse ;  /* 0x0000000815147825 */ /* 0x100fe400078e0006 */
[----:B------:R-:W2:Y:S04]  /*02b0*/  LDG.E.64 R10, desc[UR6][R10.64] ;  /* 0x000000060a0a7981 */ /* 0x000ea8000c1e1b00 */
[----:B------:R-:W3:Y:S01]  /*02c0*/  LDG.E.64 R20, desc[UR6][R20.64] ;  /* 0x0000000614147981 */ /* 0x000ee2000c1e1b00 */
[C---:B------:R-:W-:Y:S02]  /*02d0*/  VIADD R19, R25.reuse, 0x500 ;  /* 0x0000050019137836 */ /* 0x040fe40000000000 */
[----:B------:R-:W-:Y:S02]  /*02e0*/  VIADD R17, R25, 0x780 ;  /* 0x0000078019117836 */ /* 0x000fe40000000000 */
[----:B------:R-:W-:-:S04]  /*02f0*/  IMAD.WIDE.U32 R18, R19, 0x8, R6 ;  /* 0x0000000813127825 */ /* 0x000fc800078e0006 */
[--C-:B------:R-:W-:Y:S02]  /*0300*/  IMAD.WIDE.U32 R16, R17, 0x8, R6.reuse ;  /* 0x0000000811107825 */ /* 0x100fe400078e0006 */
[----:B------:R-:W4:Y:S02]  /*0310*/  LDG.E.64 R18, desc[UR6][R18.64] ;  /* 0x0000000612127981 */ /* 0x000f24000c1e1b00 */
[C---:B------:R-:W-:Y:S02]  /*0320*/  VIADD R15, R25.reuse, 0xa00 ;  /* 0x00000a00190f7836 */ /* 0x040fe40000000000 */
[----:B------:R-:W5:Y:S01]  /*0330*/  LDG.E.64 R16, desc[UR6][R16.64] ;  /* 0x0000000610107981 */ /* 0x000f62000c1e1b00 */
[----:B------:R-:W-:Y:S02]  /*0340*/  VIADD R13, R25, 0xc80 ;  /* 0x00000c80190d7836 */ /* 0x000fe40000000000 */
[----:B------:R-:W-:-:S04]  /*0350*/  IMAD.WIDE.U32 R14, R15, 0x8, R6 ;  /* 0x000000080f0e7825 */ /* 0x000fc800078e0006 */
[--C-:B------:R-:W-:Y:S02]  /*0360*/  IMAD.WIDE.U32 R12, R13, 0x8, R6.reuse ;  /* 0x000000080d0c7825 */ /* 0x100fe400078e0006 */
[----:B------:R-:W5:Y:S02]  /*0370*/  LDG.E.64 R14, desc[UR6][R14.64] ;  /* 0x000000060e0e7981 */ /* 0x000f64000c1e1b00 */
[----:B------:R-:W-:Y:S02]  /*0380*/  VIADD R23, R25, 0xf00 ;  /* 0x00000f0019177836 */ /* 0x000fe40000000000 */
[----:B------:R-:W5:Y:S01]  /*0390*/  LDG.E.64 R12, desc[UR6][R12.64] ;  /* 0x000000060c0c7981 */ /* 0x000f62000c1e1b00 */
[----:B--2---:R-:W-:Y:S01]  /*03a0*/  DFMA R8, R10, R10, R8 ;  /* 0x0000000a0a08722b */ /* 0x004fe20000000008 */
[----:B------:R-:W-:-:S04]  /*03b0*/  IMAD.WIDE.U32 R10, R23, 0x8, R6 ;  /* 0x00000008170a7825 */ /* 0x000fc800078e0006 */
[----:B------:R-:W-:Y:S02]  /*03c0*/  VIADD R23, R25, 0x1180 ;  /* 0x0000118019177836 */ /* 0x000fe40000000000 */
[----:B------:R-:W2:Y:S01]  /*03d0*/  LDG.E.64 R10, desc[UR6][R10.64] ;  /* 0x000000060a0a7981 */ /* 0x000ea2000c1e1b00 */
[----:B---3--:R-:W-:Y:S01]  /*03e0*/  DFMA R20, R20, R20, R8 ;  /* 0x000000141414722b */ /* 0x008fe20000000008 */
[----:B------:R-:W-:-:S04]  /*03f0*/  IMAD.WIDE.U32 R8, R23, 0x8, R6 ;  /* 0x0000000817087825 */ /* 0x000fc800078e0006 */
[----:B------:R-:W-:Y:S02]  /*0400*/  VIADD R23, R25, 0x1400 ;  /* 0x0000140019177836 */ /* 0x000fe40000000000 */
[----:B------:R-:W3:Y:S02]  /*0410*/  LDG.E.64 R8, desc[UR6][R8.64] ;  /* 0x0000000608087981 */ /* 0x000ee4000c1e1b00 */
[----:B------:R-:W-:-:S06]  /*0420*/  IMAD.WIDE.U32 R22, R23, 0x8, R6 ;  /* 0x0000000817167825 */ /* 0x000fcc00078e0006 */
[----:B------:R-:W3:Y:S01]  /*0430*/  LDG.E.64 R22, desc[UR6][R22.64] ;  /* 0x0000000616167981 */ /* 0x000ee2000c1e1b00 */
[----:B----4-:R-:W-:Y:S01]  /*0440*/  DFMA R18, R18, R18, R20 ;  /* 0x000000121212722b */ /* 0x010fe20000000014 */
[----:B------:R-:W-:-:S07]  /*0450*/  VIADD R21, R25, 0x1680 ;  /* 0x0000168019157836 */ /* 0x000fce0000000000 */
[----:B-----5:R-:W-:Y:S01]  /*0460*/  DFMA R18, R16, R16, R18 ;  /* 0x000000101012722b */ /* 0x020fe20000000012 */
[----:B------:R-:W-:Y:S01]  /*0470*/  IMAD.WIDE.U32 R16, R21, 0x8, R6 ;  /* 0x0000000815107825 */ /* 0x000fe200078e0006 */
[----:B------:R-:W-:-:S05]  /*0480*/  IADD3 R21, PT, PT, R25, 0x1900, RZ ;  /* 0x0000190019157810 */ /* 0x000fca0007ffe0ff */
[----:B------:R-:W4:Y:S01]  /*0490*/  LDG.E.64 R16, desc[UR6][R16.64] ;  /* 0x0000000610107981 */ /* 0x000f22000c1e1b00 */
[----:B------:R-:W-:Y:S01]  /*04a0*/  DFMA R18, R14, R14, R18 ;  /* 0x0000000e0e12722b */ /* 0x000fe20000000012 */
[----:B------:R-:W-:-:S04]  /*04b0*/  IMAD.WIDE.U32 R14, R21, 0x8, R6 ;  /* 0x00000008150e7825 */ /* 0x000fc800078e0006 */
[----:B------:R-:W-:Y:S02]  /*04c0*/  VIADD R21, R25, 0x1b80 ;  /* 0x00001b8019157836 */ /* 0x000fe40000000000 */
[----:B------:R-:W5:Y:S01]  /*04d0*/  LDG.E.64 R14, desc[UR6][R14.64] ;  /* 0x000000060e0e7981 */ /* 0x000f62000c1e1b00 */
[----:B------:R-:W-:Y:S01]  /*04e0*/  DFMA R18, R12, R12, R18 ;  /* 0x0000000c0c12722b */ /* 0x000fe20000000012 */
[----:B------:R-:W-:-:S04]  /*04f0*/  IMAD.WIDE.U32 R12, R21, 0x8, R6 ;  /* 0x00000008150c7825 */ /* 0x000fc800078e0006 */
        /* <DEDUP_REMOVED lines=9> */
[----:B------:R-:W3:Y:S01]  /*0590*/  LDG.E.64 R8, desc[UR6][R8.64] ;  /* 0x0000000608087981 */ /* 0x000ee2000c1e1b00 */
[----:B------:R-:W-:Y:S01]  /*05a0*/  DFMA R22, R22, R22, R18 ;  /* 0x000000161616722b */ /* 0x000fe20000000012 */
[----:B------:R-:W-:-:S04]  /*05b0*/  IMAD.WIDE.U32 R18, R21, 0x8, R6 ;  /* 0x0000000815127825 */ /* 0x000fc800078e0006 */
[----:B------:R-:W-:Y:S02]  /*05c0*/  VIADD R21, R25, 0x2580 ;  /* 0x0000258019157836 */ /* 0x000fe40000000000 */
[----:B------:R-:W3:Y:S02]  /*05d0*/  LDG.E.64 R18, desc[UR6][R18.64] ;  /* 0x0000000612127981 */ /* 0x000ee4000c1e1b00 */
[----:B------:R-:W-:-:S06]  /*05e0*/  IMAD.WIDE.U32 R6, R21, 0x8, R6 ;  /* 0x0000000815067825 */ /* 0x000fcc00078e0006 */
[----:B------:R-:W3:Y:S01]  /*05f0*/  LDG.E.64 R6, desc[UR6][R6.64] ;  /* 0x0000000606067981 */ /* 0x000ee2000c1e1b00 */
[----:B----4-:R-:W-:Y:S01]  /*0600*/  DFMA R22, R16, R16, R22 ;  /* 0x000000101016722b */ /* 0x010fe20000000016 */
[----:B------:R-:W-:Y:S02]  /*0610*/  VIADD R26, R26, 0x10 ;  /* 0x000000101a1a7836 */ /* 0x000fe40000000000 */
[----:B------:R-:W-:Y:S02]  /*0620*/  VIADD R4, R4, 0x2800 ;  /* 0x0000280004047836 */ /* 0x000fe40000000000 */
[----:B------:R-:W-:Y:S01]  /*0630*/  VIADD R25, R25, 0x2800 ;  /* 0x0000280019197836 */ /* 0x000fe20000000000 */
[----:B------:R-:W-:Y:S02]  /*0640*/  ISETP.NE.AND P0, PT, R26, RZ, PT ;  /* 0x000000ff1a00720c */ /* 0x000fe40003f05270 */
[----:B-----5:R-:W-:-:S08]  /*0650*/  DFMA R22, R14, R14, R22 ;  /* 0x0000000e0e16722b */ /* 0x020fd00000000016 */
[----:B------:R-:W-:-:S08]  /*0660*/  DFMA R22, R12, R12, R22 ;  /* 0x0000000c0c16722b */ /* 0x000fd00000000016 */
[----:B--2---:R-:W-:-:S08]  /*0670*/  DFMA R22, R10, R10, R22 ;  /* 0x0000000a0a16722b */ /* 0x004fd00000000016 */
[----:B---3--:R-:W-:-:S08]  /*0680*/  DFMA R22, R8, R8, R22 ;  /* 0x000000080816722b */ /* 0x008fd00000000016 */
[----:B------:R-:W-:-:S08]  /*0690*/  DFMA R22, R18, R18, R22 ;  /* 0x000000121216722b */ /* 0x000fd00000000016 */
[----:B------:R-:W-:Y:S01]  /*06a0*/  DFMA R8, R6, R6, R22 ;  /* 0x000000060608722b */ /* 0x000fe20000000016 */
[----:B------:R-:W-:Y:S10]  /*06b0*/  @P0 BRA `(.L_x_128) ;  /* 0xfffffff800ec0947 */ /* 0x000ff4000383ffff */
[----:B------:R-:W-:Y:S05]  /*06c0*/  BSYNC.RECONVERGENT B3 ;  /* 0x0000000000037941 */ /* 0x000fea0003800200 */
.L_x_127:
[----:B------:R-:W-:-:S07]  /*06d0*/  VIADD R7, R4, 0xffffec00 ;  /* 0xffffec0004077836 */ /* 0x000fce0000000000 */
.L_x_126:
[----:B------:R-:W-:Y:S05]  /*06e0*/  BSYNC.RECONVERGENT B2 ;  /* 0x0000000000027941 */ /* 0x000fea0003800200 */
.L_x_125:
[----:B------:R-:W-:-:S13]  /*06f0*/  ISETP.NE.AND P0, PT, R24, RZ, PT ;  /* 0x000000ff1800720c */ /* 0x000fda0003f05270 */
[----:B------:R-:W-:Y:S05]  /*0700*/  @!P0 BRA `(.L_x_124) ;  /* 0x0000000400308947 */ /* 0x000fea0003800000 */
[----:B------:R-:W-:Y:S01]  /*0710*/  ISETP.GE.U32.AND P0, PT, R24, 0x8, PT ;  /* 0x000000081800780c */ /* 0x000fe20003f06070 */
[----:B------:R-:W-:Y:S01]  /*0720*/  BSSY.RECONVERGENT B2, `(.L_x_129) ;  /* 0x0000026000027945 */ /* 0x000fe20003800200 */
[----:B------:R-:W-:-:S04]  /*0730*/  LOP3.LUT R4, R5, 0x7, RZ, 0xc0, !PT ;  /* 0x0000000705047812 */ /* 0x000fc800078ec0ff */
[----:B------:R-:W-:-:S07]  /*0740*/  ISETP.NE.AND P1, PT, R4, RZ, PT ;  /* 0x000000ff0400720c */ /* 0x000fce0003f25270 */
[----:B------:R-:W-:Y:S06]  /*0750*/  @!P0 BRA `(.L_x_130) ;  /* 0x0000000000888947 */ /* 0x000fec0003800000 */
[----:B------:R-:W0:Y:S01]  /*0760*/  LDC.64 R24, c[0x0][0x380] ;  /* 0x0000e000ff187b82 */ /* 0x000e220000000a00 */
[----:B------:R-:W-:-:S04]  /*0770*/  IMAD R27, R0, 0x1400, R7 ;  /* 0x00001400001b7824 */ /* 0x000fc800078e0207 */
[C---:B------:R-:W-:Y:S02]  /*0780*/  VIADD R21, R27.reuse, 0x280 ;  /* 0x000002801b157836 */ /* 0x040fe40000000000 */
[C---:B------:R-:W-:Y:S02]  /*0790*/  VIADD R19, R27.reuse, 0x500 ;  /* 0x000005001b137836 */ /* 0x040fe40000000000 */
[----:B0-----:R-:W-:-:S04]  /*07a0*/  IMAD.WIDE.U32 R22, R27, 0x8, R24 ;  /* 0x000000081b167825 */ /* 0x001fc800078e0018 */
[--C-:B------:R-:W-:Y:S02]  /*07b0*/  IMAD.WIDE.U32 R20, R21, 0x8, R24.reuse ;  /* 0x0000000815147825 */ /* 0x100fe400078e0018 */
[----:B------:R-:W2:Y:S02]  /*07c0*/  LDG.E.64 R22, desc[UR6][R22.64] ;  /* 0x0000000616167981 */ /* 0x000ea4000c1e1b00 */
[--C-:B------:R-:W-:Y:S02]  /*07d0*/  IMAD.WIDE.U32 R18, R19, 0x8, R24.reuse ;  /* 0x0000000813127825 */ /* 0x100fe400078e0018 */
[----:B------:R-:W3:Y:S02]  /*07e0*/  LDG.E.64 R20, desc[UR6][R20.64] ;  /* 0x0000000614147981 */ /* 0x000ee4000c1e1b00 */
[C---:B------:R-:W-:Y:S02]  /*07f0*/  VIADD R17, R27.reuse, 0x780 ;  /* 0x000007801b117836 */ /* 0x040fe40000000000 */
[----:B------:R-:W4:Y:S01]  /*0800*/  LDG.E.64 R18, desc[UR6][R18.64] ;  /* 0x0000000612127981 */ /* 0x000f22000c1e1b00 */
[----:B------:R-:W-:Y:S01]  /*0810*/  IADD3 R15, PT, PT, R27, 0xa00, RZ ;  /* 0x00000a001b0f7810 */ /* 0x000fe20007ffe0ff */
[----:B------:R-:W-:-:S04]  /*0820*/  IMAD.WIDE.U32 R16, R17, 0x8, R24 ;  /* 0x0000000811107825 */ /* 0x000fc800078e0018 */
[--C-:B------:R-:W-:Y:S02]  /*0830*/  IMAD.WIDE.U32 R14, R15, 0x8, R24.reuse ;  /* 0x000000080f0e7825 */ /* 0x100fe400078e0018 */
[----:B------:R-:W5:Y:S02]  /*0840*/  LDG.E.64 R16, desc[UR6][R16.64] ;  /* 0x0000000610107981 */ /* 0x000f64000c1e1b00 */
[C---:B------:R-:W-:Y:S02]  /*0850*/  VIADD R13, R27.reuse, 0xc80 ;  /* 0x00000c801b0d7836 */ /* 0x040fe40000000000 */
[----:B------:R-:W5:Y:S01]  /*0860*/  LDG.E.64 R14, desc[UR6][R14.64] ;  /* 0x000000060e0e7981 */ /* 0x000f62000c1e1b00 */
[----:B------:R-:W-:Y:S02]  /*0870*/  VIADD R11, R27, 0xf00 ;  /* 0x00000f001b0b7836 */ /* 0x000fe40000000000 */
[----:B------:R-:W-:-:S04]  /*0880*/  IMAD.WIDE.U32 R12, R13, 0x8, R24 ;  /* 0x000000080d0c7825 */ /* 0x000fc800078e0018 */
[--C-:B------:R-:W-:Y:S02]  /*0890*/  IMAD.WIDE.U32 R10, R11, 0x8, R24.reuse ;  /* 0x000000080b0a7825 */ /* 0x100fe400078e0018 */
[----:B------:R-:W5:Y:S02]  /*08a0*/  LDG.E.64 R12, desc[UR6][R12.64] ;  /* 0x000000060c0c7981 */ /* 0x000f64000c1e1b00 */
[----:B------:R-:W-:Y:S02]  /*08b0*/  VIADD R27, R27, 0x1180 ;  /* 0x000011801b1b7836 */ /* 0x000fe40000000000 */
[----:B------:R-:W5:Y:S02]  /*08c0*/  LDG.E.64 R10, desc[UR6][R10.64] ;  /* 0x000000060a0a7981 */ /* 0x000f64000c1e1b00 */
[----:B------:R-:W-:-:S06]  /*08d0*/  IMAD.WIDE.U32 R24, R27, 0x8, R24 ;  /* 0x000000081b187825 */ /* 0x000fcc00078e0018 */
        /* <DEDUP_REMOVED lines=10> */
.L_x_130:
[----:B------:R-:W-:Y:S05]  /*0980*/  BSYNC.RECONVERGENT B2 ;  /* 0x0000000000027941 */ /* 0x000fea0003800200 */
.L_x_129:
        /* <DEDUP_REMOVED lines=15> */
[----:B------:R-:W-:Y:S02]  /*0a80*/  VIADD R19, R19, 0x780 ;  /* 0x0000078013137836 */ /* 0x000fe40000000000 */
[----:B------:R-:W4:Y:S02]  /*0a90*/  LDG.E.64 R16, desc[UR6][R16.64] ;  /* 0x0000000610107981 */ /* 0x000f24000c1e1b00 */
[----:B------:R-:W-:-:S06]  /*0aa0*/  IMAD.WIDE.U32 R14, R19, 0x8, R14 ;  /* 0x00000008130e7825 */ /* 0x000fcc00078e000e */
[----:B------:R-:W5:Y:S01]  /*0ab0*/  LDG.E.64 R14, desc[UR6][R14.64] ;  /* 0x000000060e0e7981 */ /* 0x000f62000c1e1b00 */
[----:B------:R-:W-:Y:S01]  /*0ac0*/  VIADD R7, R7, 0xa00 ;  /* 0x00000a0007077836 */ /* 0x000fe20000000000 */
[----:B--2---:R-:W-:-:S08]  /*0ad0*/  DFMA R8, R10, R10, R8 ;  /* 0x0000000a0a08722b */ /* 0x004fd00000000008 */
[----:B---3--:R-:W-:-:S08]  /*0ae0*/  DFMA R8, R12, R12, R8 ;  /* 0x0000000c0c08722b */ /* 0x008fd00000000008 */
[----:B----4-:R-:W-:-:S08]  /*0af0*/  DFMA R8, R16, R16, R8 ;  /* 0x000000101008722b */ /* 0x010fd00000000008 */
[----:B-----5:R-:W-:-:S11]  /*0b00*/  DFMA R8, R14, R14, R8 ;  /* 0x0000000e0e08722b */ /* 0x020fd60000000008 */
.L_x_132:
[----:B------:R-:W-:Y:S05]  /*0b10*/  BSYNC.RECONVERGENT B2 ;  /* 0x0000000000027941 */ /* 0x000fea0003800200 */
.L_x_131:
[----:B------:R-:W-:Y:S05]  /*0b20*/  @!P1 BRA `(.L_x_124) ;  /* 0x0000000000289947 */ /* 0x000fea0003800000 */
[----:B------:R-:W0:Y:S01]  /*0b30*/  LDC.64 R10, c[0x0][0x380] ;  /* 0x0000e000ff0a7b82 */ /* 0x000e220000000a00 */
[----:B------:R-:W-:Y:S02]  /*0b40*/  IMAD R7, R0, 0x1400, R7 ;  /* 0x0000140000077824 */ /* 0x000fe400078e0207 */
[----:B------:R-:W-:-:S07]  /*0b50*/  IMAD.MOV R6, RZ, RZ, -R5 ;  /* 0x000000ffff067224 */ /* 0x000fce00078e0a05 */
.L_x_133:
[----:B0-----:R-:W-:-:S06]  /*0b60*/  IMAD.WIDE.U32 R4, R7, 0x8, R10 ;  /* 0x0000000807047825 */ /* 0x001fcc00078e000a */
[----:B------:R-:W2:Y:S01]  /*0b70*/  LDG.E.64 R4, desc[UR6][R4.64] ;  /* 0x0000000604047981 */ /* 0x000ea2000c1e1b00 */
[----:B------:R-:W-:Y:S02]  /*0b80*/  VIADD R6, R6, 0x1 ;  /* 0x0000000106067836 */ /* 0x000fe40000000000 */
[----:B------:R-:W-:-:S03]  /*0b90*/  VIADD R7, R7, 0x280 ;  /* 0x0000028007077836 */ /* 0x000fc60000000000 */
[----:B------:R-:W-:Y:S01]  /*0ba0*/  ISETP.NE.AND P0, PT, R6, RZ, PT ;  /* 0x000000ff0600720c */ /* 0x000fe20003f05270 */
[----:B--2---:R-:W-:-:S12]  /*0bb0*/  DFMA R8, R4, R4, R8 ;  /* 0x000000040408722b */ /* 0x004fd80000000008 */
[----:B------:R-:W-:Y:S05]  /*0bc0*/  @P0 BRA `(.L_x_133) ;  /* 0xfffffffc00e40947 */ /* 0x000fea000383ffff */
.L_x_124:
[----:B------:R-:W-:Y:S05]  /*0bd0*/  BSYNC.RECONVERGENT B1 ;  /* 0x0000000000017941 */ /* 0x000fea0003800200 */
.L_x_123:
[----:B------:R-:W-:-:S13]  /*0be0*/  ISETP.GE.U32.AND P0, PT, R2, 0x280, PT ;  /* 0x000002800200780c */ /* 0x000fda0003f06070 */
        /* <DEDUP_REMOVED lines=50> */
[----:B------:R-:W1:Y:S05]  /*0f10*/  LDS.128 R4, [UR4+0x50] ;  /* 0x00005004ff047984 */ /* 0x000e6a0008000c00 */
[----:B------:R-:W-:-:S08]  /*0f20*/  DADD R16, R16, R18 ;  /* 0x0000000010107229 */ /* 0x000fd00000000012 */
[----:B--2---:R-:W-:-:S08]  /*0f30*/  DADD R12, R16, R12 ;  /* 0x00000000100c7229 */ /* 0x004fd0000000000c */
[----:B------:R-:W-:Y:S02]  /*0f40*/  DADD R2, R12, R14 ;  /* 0x000000000c027229 */ /* 0x000fe4000000000e */
[----:B------:R-:W2:Y:S06]  /*0f50*/  LDS.128 R12, [UR4+0x60] ;  /* 0x00006004ff0c7984 */ /* 0x000eac0008000c00 */
[----:B0-----:R-:W-:-:S08]  /*0f60*/  DADD R2, R2, R8 ;  /* 0x0000000002027229 */ /* 0x001fd00000000008 */
[----:B------:R-:W-:Y:S01]  /*0f70*/  DADD R2, R2, R10 ;  /* 0x0000000002027229 */ /* 0x000fe2000000000a */
[----:B------:R-:W0:Y:S07]  /*0f80*/  LDS.128 R8, [UR4+0x70] ;  /* 0x00007004ff087984 */ /* 0x000e2e0008000c00 */
        /* <DEDUP_REMOVED lines=16> */
[----:B-1----:R-:W-:Y:S01]  /*1090*/  DADD R4, R2, R4 ;  /* 0x0000000002047229 */ /* 0x002fe20000000004 */
[----:B------:R-:W-:Y:S10]  /*10a0*/  BRA `(.L_x_135) ;  /* 0x0000001c003c7947 */ /* 0x000ff40003800000 */
.L_x_134:
[----:B------:R-:W-:-:S04]  /*10b0*/  LOP3.LUT R4, R3, 0x3e0, RZ, 0xc0, !PT ;  /* 0x000003e003047812 */ /* 0x000fc800078ec0ff */
[----:B------:R-:W-:Y:S02]  /*10c0*/  LOP3.LUT R7, RZ, R4, RZ, 0x33, !PT ;  /* 0x00000004ff077212 */ /* 0x000fe400078e33ff */
[----:B------:R-:W-:Y:S02]  /*10d0*/  IADD3 R5, PT, PT, R4, 0x20, RZ ;  /* 0x0000002004057810 */ /* 0x000fe40007ffe0ff */
[----:B------:R-:W0:Y:S01]  /*10e0*/  S2R R4, SR_LANEID ;  /* 0x0000000000047919 */ /* 0x000e220000000000 */
[----:B------:R-:W-:Y:S01]  /*10f0*/  IMAD.IADD R7, R2, 0x1, R7 ;  /* 0x0000000102077824 */ /* 0x000fe200078e0207 */
[----:B------:R-:W-:-:S04]  /*1100*/  ISETP.GT.U32.AND P0, PT, R5, R2, PT ;  /* 0x000000020500720c */ /* 0x000fc80003f04070 */
[----:B------:R-:W-:-:S05]  /*1110*/  SEL R7, R7, 0x1f, P0 ;  /* 0x0000001f07077807 */ /* 0x000fca0000000000 */
[----:B------:R-:W-:Y:S04]  /*1120*/  SHFL.DOWN PT, R10, R8, 0x1, R7 ;  /* 0x08200000080a7989 */ /* 0x000fe800000e0007 */
[----:B------:R-:W1:Y:S01]  /*1130*/  SHFL.DOWN PT, R11, R9, 0x1, R7 ;  /* 0x08200000090b7989 */ /* 0x000e6200000e0007 */
[C---:B0-----:R-:W-:Y:S01]  /*1140*/  ISETP.GE.AND P0, PT, R4.reuse, R7, PT ;  /* 0x000000070400720c */ /* 0x041fe20003f06270 */
[----:B------:R-:W-:Y:S01]  /*1150*/  VIADD R6, R4, 0x2 ;  /* 0x0000000204067836 */ /* 0x000fe20000000000 */
[----:B-1----:R-:W-:-:S10]  /*1160*/  DADD R10, R10, R8 ;  /* 0x000000000a0a7229 */ /* 0x002fd40000000008 */
        /* <DEDUP_REMOVED lines=11> */
[----:B------:R-:W-:-:S03]  /*1220*/  VIADD R6, R4, 0x8 ;  /* 0x0000000804067836 */ /* 0x000fc60000000000 */
[----:B------:R-:W0:Y:S02]  /*1230*/  SHFL.DOWN PT, R9, R11, 0x4, R7 ;  /* 0x088000000b097989 */ /* 0x000e2400000e0007 */
[----:B------:R-:W-:Y:S01]  /*1240*/  ISETP.GT.AND P1, PT, R6, R7, PT ;  /* 0x000000070600720c */ /* 0x000fe20003f24270 */
[----:B0-----:R-:W-:-:S10]  /*1250*/  DADD R8, R8, R10 ;  /* 0x0000000008087229 */ /* 0x001fd4000000000a */
[----:B------:R-:W-:Y:S02]  /*1260*/  FSEL R12, R10, R8, P0 ;  /* 0x000000080a0c7208 */ /* 0x000fe40000000000 */
[----:B------:R-:W-:Y:S02]  /*1270*/  FSEL R13, R11, R9, P0 ;  /* 0x000000090b0d7208 */ /* 0x000fe40000000000 */
[C---:B------:R-:W-:Y:S01]  /*1280*/  ISETP.NE.AND P0, PT, R4.reuse, RZ, PT ;  /* 0x000000ff0400720c */ /* 0x040fe20003f05270 */
[----:B------:R-:W-:Y:S01]  /*1290*/  SHFL.DOWN PT, R8, R12, 0x8, R7 ;  /* 0x090000000c087989 */ /* 0x000fe200000e0007 */
[----:B------:R-:W-:-:S03]  /*12a0*/  VIADD R4, R4, 0x10 ;  /* 0x0000001004047836 */ /* 0x000fc60000000000 */
[----:B------:R-:W0:Y:S08]  /*12b0*/  SHFL.DOWN PT, R9, R13, 0x8, R7 ;  /* 0x090000000d097989 */ /* 0x000e3000000e0007 */
[----:B------:R-:W1:Y:S01]  /*12c0*/  @!P0 S2R R15, SR_CgaCtaId ;  /* 0x00000000000f8919 */ /* 0x000e620000008800 */
[----:B------:R-:W-:Y:S02]  /*12d0*/  @!P0 MOV R6, 0x400 ;  /* 0x0000040000068802 */ /* 0x000fe40000000f00 */
[----:B------:R-:W-:Y:S01]  /*12e0*/  @!P0 SHF.R.U32.HI R5, RZ, 0x2, R3 ;  /* 0x00000002ff058819 */ /* 0x000fe20000011603 */
[----:B0-----:R-:W-:-:S10]  /*12f0*/  DADD R8, R8, R12 ;  /* 0x0000000008087229 */ /* 0x001fd4000000000c */
[----:B------:R-:W-:Y:S02]  /*1300*/  FSEL R10, R12, R8, P1 ;  /* 0x000000080c0a7208 */ /* 0x000fe40000800000 */
[----:B------:R-:W-:Y:S02]  /*1310*/  FSEL R11, R13, R9, P1 ;  /* 0x000000090d0b7208 */ /* 0x000fe40000800000 */
[----:B------:R-:W-:Y:S01]  /*1320*/  ISETP.GT.AND P1, PT, R4, R7, PT ;  /* 0x000000070400720c */ /* 0x000fe20003f24270 */
[----:B------:R-:W-:Y:S01]  /*1330*/  SHFL.DOWN PT, R8, R10, 0x10, R7 ;  /* 0x0a0000000a087989 */ /* 0x000fe200000e0007 */
[----:B-1----:R-:W-:Y:S02]  /*1340*/  @!P0 LEA R15, R15, R6, 0x18 ;  /* 0x000000060f0f8211 */ /* 0x002fe400078ec0ff */
[----:B------:R-:W-:Y:S01]  /*1350*/  @!P0 LOP3.LUT R6, R5, 0xf8, RZ, 0xc0, !PT ;  /* 0x000000f805068812 */ /* 0x000fe200078ec0ff */
[----:B------:R-:W0:Y:S04]  /*1360*/  SHFL.DOWN PT, R9, R11, 0x10, R7 ;  /* 0x0a0000000b097989 */ /* 0x000e2800000e0007 */
        /* <DEDUP_REMOVED lines=10> */
[----:B------:R-:W-:Y:S01]  /*1410*/  ISETP.GT.U32.AND P1, PT, R2, 0x20, PT ;  /* 0x000000200200780c */ /* 0x000fe20003f24070 */
[----:B0-----:R-:W-:-:S09]  /*1420*/  ULEA UR4, UR5, UR4, 0x18 ;  /* 0x0000000405047291 */ /* 0x001fd2000f8ec0ff */
[----:B------:R-:W0:Y:S04]  /*1430*/  LDS.128 R12, [UR4+0x20] ;  /* 0x00002004ff0c7984 */ /* 0x000e280008000c00 */
[----:B------:R-:W1:Y:S01]  /*1440*/  LDS.128 R8, [UR4+0x30] ;  /* 0x00003004ff087984 */ /* 0x000e620008000c00 */
[----:B0-----:R-:W-:-:S10]  /*1450*/  DADD R12, R4, R12 ;  /* 0x00000000040c7229 */ /* 0x001fd4000000000c */
[----:B------:R-:W-:Y:S02]  /*1460*/  FSEL R4, R12, R4, P1 ;  /* 0x000000040c047208 */ /* 0x000fe40000800000 */
[----:B------:R-:W-:Y:S02]  /*1470*/  FSEL R5, R13, R5, P1 ;  /* 0x000000050d057208 */ /* 0x000fe40000800000 */
[----:B------:R-:W-:-:S04]  /*1480*/  ISETP.GT.U32.AND P1, PT, R2, 0x40, PT ;  /* 0x000000400200780c */ /* 0x000fc80003f24070 */
[----:B------:R-:W-:-:S10]  /*1490*/  DADD R14, R4, R14 ;  /* 0x00000000040e7229 */ /* 0x000fd4000000000e */
[----:B------:R-:W-:Y:S02]  /*14a0*/  FSEL R12, R14, R4, P1 ;  /* 0x000000040e0c7208 */ /* 0x000fe40000800000 */
[----:B------:R-:W-:Y:S02]  /*14b0*/  FSEL R13, R15, R5, P1 ;  /* 0x000000050f0d7208 */ /* 0x000fe40000800000 */
[----:B------:R-:W0:Y:S01]  /*14c0*/  LDS.128 R4, [UR4+0x40] ;  /* 0x00004004ff047984 */ /* 0x000e220008000c00 */
[----:B------:R-:W-:-:S03]  /*14d0*/  ISETP.GT.U32.AND P1, PT, R2, 0x60, PT ;  /* 0x000000600200780c */ /* 0x000fc60003f24070 */
[----:B-1----:R-:W-:-:S10]  /*14e0*/  DADD R8, R8, R12 ;  /* 0x0000000008087229 */ /* 0x002fd4000000000c */
[----:B------:R-:W-:Y:S02]  /*14f0*/  FSEL R8, R8, R12, P1 ;  /* 0x0000000c08087208 */ /* 0x000fe40000800000 */
[----:B------:R-:W-:Y:S02]  /*1500*/  FSEL R9, R9, R13, P1 ;  /* 0x0000000d09097208 */ /* 0x000fe40000800000 */
[----:B------:R-:W-:-:S04]  /*1510*/  ISETP.GT.U32.AND P1, PT, R2, 0x80, PT ;  /* 0x000000800200780c */ /* 0x000fc80003f24070 */
[----:B------:R-:W-:-:S10]  /*1520*/  DADD R10, R8, R10 ;  /* 0x00000000080a7229 */ /* 0x000fd4000000000a */
[----:B------:R-:W-:Y:S02]  /*1530*/  FSEL R12, R10, R8, P1 ;  /* 0x000000080a0c7208 */ /* 0x000fe40000800000 */
[----:B------:R-:W-:Y:S02]  /*1540*/  FSEL R13, R11, R9, P1 ;  /* 0x000000090b0d7208 */ /* 0x000fe40000800000 */
[----:B------:R-:W1:Y:S01]  /*1550*/  LDS.128 R8, [UR4+0x50] ;  /* 0x00005004ff087984 */ /* 0x000e620008000c00 */
[----:B------:R-:W-:-:S03]  /*1560*/  ISETP.GT.U32.AND P1, PT, R2, 0xa0, PT ;  /* 0x000000a00200780c */ /* 0x000fc60003f24070 */
        /* <DEDUP_REMOVED lines=52> */
[----:B------:R-:W1:Y:S01]  /*18b0*/  LDS.64 R8, [UR4+0xb0] ;  /* 0x0000b004ff087984 */ /* 0x000e620008000a00 */
        /* <DEDUP_REMOVED lines=8> */
[----:B------:R-:W-:-:S04]  /*1940*/  ISETP.GT.U32.AND P1, PT, R2, 0x260, PT ;  /* 0x000002600200780c */ /* 0x000fc80003f24070 */
[----:B-1----:R-:W-:-:S10]  /*1950*/  DADD R8, R8, R4 ;  /* 0x0000000008087229 */ /* 0x002fd40000000004 */
[----:B------:R-:W-:Y:S02]  /*1960*/  FSEL R4, R8, R4, P1 ;  /* 0x0000000408047208 */ /* 0x000fe40000800000 */
[----:B------:R-:W-:Y:S01]  /*1970*/  FSEL R5, R9, R5, P1 ;  /* 0x0000000509057208 */ /* 0x000fe20000800000 */
[----:B------:R-:W-:Y:S06]  /*1980*/  BRA `(.L_x_135) ;  /* 0x0000001400047947 */ /* 0x000fec0003800000 */
.L_x_120:
[----:B------:R-:W0:Y:S01]  /*1990*/  S2R R25, SR_TID.X ;  /* 0x0000000000197919 */ /* 0x000e220000002100 */
[----:B------:R-:W1:Y:S02]  /*19a0*/  LDCU.64 UR4, c[0x0][0x380] ;  /* 0x00007000ff0477ac */ /* 0x000e640008000a00 */
[----:B-1----:R-:W-:Y:S02]  /*19b0*/  IMAD.U32 R8, RZ, RZ, UR4 ;  /* 0x00000004ff087e24 */ /* 0x002fe4000f8e00ff */
[----:B------:R-:W-:Y:S02]  /*19c0*/  IMAD.U32 R9, RZ, RZ, UR5 ;  /* 0x00000005ff097e24 */ /* 0x000fe4000f8e00ff */
[----:B0-----:R-:W-:-:S04]  /*19d0*/  IMAD R29, R0, 0x1400, R25 ;  /* 0x00001400001d7824 */ /* 0x001fc800078e0219 */
[----:B------:R-:W-:-:S05]  /*19e0*/  IMAD.WIDE.U32 R28, R29, 0x8, R8 ;  /* 0x000000081d1c7825 */ /* 0x000fca00078e0008 */
        /* <DEDUP_REMOVED lines=8> */
[----:B------:R-:W-:Y:S01]  /*1a70*/  ISETP.GE.U32.AND P0, PT, R2, R5, PT ;  /* 0x000000050200720c */ /* 0x000fe20003f06070 */
[----:B--2---:R-:W-:-:S08]  /*1a80*/  DMUL R26, R26, R26 ;  /* 0x0000001a1a1a7228 */ /* 0x004fd00000000000 */
[----:B---3--:R-:W-:-:S08]  /*1a90*/  DFMA R26, R22, R22, R26 ;  /* 0x00000016161a722b */ /* 0x008fd0000000001a */
[----:B----4-:R-:W-:-:S08]  /*1aa0*/  DFMA R26, R20, R20, R26 ;  /* 0x00000014141a722b */ /* 0x010fd0000000001a */
[----:B-----5:R-:W-:-:S08]  /*1ab0*/  DFMA R26, R18, R18, R26 ;  /* 0x00000012121a722b */ /* 0x020fd0000000001a */
[----:B------:R-:W-:-:S08]  /*1ac0*/  DFMA R26, R16, R16, R26 ;  /* 0x00000010101a722b */ /* 0x000fd0000000001a */
[----:B------:R-:W-:-:S08]  /*1ad0*/  DFMA R26, R10, R10, R26 ;  /* 0x0000000a0a1a722b */ /* 0x000fd0000000001a */
[----:B------:R-:W-:-:S08]  /*1ae0*/  DFMA R26, R6, R6, R26 ;  /* 0x00000006061a722b */ /* 0x000fd0000000001a */
[----:B------:R-:W-:Y:S01]  /*1af0*/  DFMA R12, R12, R12, R26 ;  /* 0x0000000c0c0c722b */ /* 0x000fe2000000001a */
[----:B------:R-:W-:Y:S10]  /*1b00*/  @!P0 BRA `(.L_x_136) ;  /* 0x0000000c00708947 */ /* 0x000ff40003800000 */
[----:B------:R-:W-:Y:S01]  /*1b10*/  IMAD.IADD R3, R0, 0x1, R15 ;  /* 0x0000000100037824 */ /* 0x000fe200078e020f */
[----:B------:R-:W-:Y:S01]  /*1b20*/  LOP3.LUT R4, RZ, R25, RZ, 0x33, !PT ;  /* 0x00000019ff047212 */ /* 0x000fe200078e33ff */
[----:B------:R-:W-:Y:S01]  /*1b30*/  VIADD R2, R14, 0xffffec00 ;  /* 0xffffec000e027836 */ /* 0x000fe20000000000 */
[----:B------:R-:W-:Y:S01]  /*1b40*/  UMOV UR4, URZ ;  /* 0x000000ff00047c82 */ /* 0x000fe20008000000 */
[----:B------:R-:W-:Y:S01]  /*1b50*/  IMAD R3, R3, 0x1400, RZ ;  /* 0x0000140003037824 */ /* 0x000fe200078e02ff */
[----:B------:R-:W-:-:S03]  /*1b60*/  IADD3 R7, PT, PT, -R5, R14, R4 ;  /* 0x0000000e05077210 */ /* 0x000fc60007ffe104 */
[----:B------:R-:W-:Y:S01]  /*1b70*/  IMAD.MOV.U32 R6, RZ, RZ, R3 ;  /* 0x000000ffff067224 */ /* 0x000fe200078e0003 */
[C---:B------:R-:W-:Y:S01]  /*1b80*/  ISETP.GT.U32.AND P0, PT, R3.reuse, R2, PT ;  /* 0x000000020300720c */ /* 0x040fe20003f04070 */
[----:B------:R-:W-:Y:S01]  /*1b90*/  IMAD R4, R0, -0x1400, R7 ;  /* 0xffffec0000047824 */ /* 0x000fe200078e0207 */
[----:B------:R-:W-:-:S11]  /*1ba0*/  IADD3 R25, PT, PT, R3, 0x1400, R25 ;  /* 0x0000140003197810 */ /* 0x000fd60007ffe019 */
[----:B------:R-:W-:Y:S05]  /*1bb0*/  @P0 BRA `(.L_x_137) ;  /* 0x0000000000800947 */ /* 0x000fea0003800000 */
[----:B------:R-:W0:Y:S08]  /*1bc0*/  LDC R7, c[0x0][0x3a8] ;  /* 0x0000ea00ff077b82 */ /* 0x000e300000000800 */
[----:B------:R-:W1:Y:S02]  /*1bd0*/  LDC.64 R8, c[0x0][0x380] ;  /* 0x0000e000ff087b82 */ /* 0x000e640000000a00 */
.L_x_138:
[----:B------:R-:W2:Y:S02]  /*1be0*/  S2R R10, SR_TID.X ;  /* 0x00000000000a7919 */ /* 0x000ea40000002100 */
[----:B--2---:R-:W-:-:S04]  /*1bf0*/  IMAD.IADD R11, R10, 0x1, R3 ;  /* 0x000000010a0b7824 */ /* 0x004fc800078e0203 */
[----:B-1----:R-:W-:-:S05]  /*1c00*/  IMAD.WIDE.U32 R10, R11, 0x8, R8 ;  /* 0x000000080b0a7825 */ /* 0x002fca00078e0008 */
[----:B------:R-:W2:Y:S04]  /*1c10*/  LDG.E.64 R22, desc[UR6][R10.64] ;  /* 0x000000060a167981 */ /* 0x000ea8000c1e1b00 */
[----:B------:R-:W3:Y:S04]  /*1c20*/  LDG.E.64 R20, desc[UR6][R10.64+0x1400] ;  /* 0x001400060a147981 */ /* 0x000ee8000c1e1b00 */
[----:B------:R-:W4:Y:S04]  /*1c30*/  LDG.E.64 R14, desc[UR6][R10.64+0x2800] ;  /* 0x002800060a0e7981 */ /* 0x000f28000c1e1b00 */
[----:B------:R-:W5:Y:S04]  /*1c40*/  LDG.E.64 R18, desc[UR6][R10.64+0x3c00] ;  /* 0x003c00060a127981 */ /* 0x000f68000c1e1b00 */
[----:B------:R-:W5:Y:S04]  /*1c50*/  LDG.E.64 R16, desc[UR6][R10.64+0x5000] ;  /* 0x005000060a107981 */ /* 0x000f68000c1e1b00 */
[----:B------:R-:W5:Y:S01]  /*1c60*/  LDG.E.64 R26, desc[UR6][R10.64+0x8c00] ;  /* 0x008c00060a1a7981 */ /* 0x000f62000c1e1b00 */
[----:B--2---:R-:W-:-:S03]  /*1c70*/  DFMA R12, R22, R22, R12 ;  /* 0x00000016160c722b */ /* 0x004fc6000000000c */
[----:B------:R-:W2:Y:S05]  /*1c80*/  LDG.E.64 R22, desc[UR6][R10.64+0x6400] ;  /* 0x006400060a167981 */ /* 0x000eaa000c1e1b00 */
[----:B---3--:R-:W-:Y:S01]  /*1c90*/  DFMA R12, R20, R20, R12 ;  /* 0x00000014140c722b */ /* 0x008fe2000000000c */
[----:B------:R-:W3:Y:S07]  /*1ca0*/  LDG.E.64 R20, desc[UR6][R10.64+0x7800] ;  /* 0x007800060a147981 */ /* 0x000eee000c1e1b00 */
[----:B----4-:R-:W-:-:S08]  /*1cb0*/  DFMA R12, R14, R14, R12 ;  /* 0x0000000e0e0c722b */ /* 0x010fd0000000000c */
[----:B-----5:R-:W-:Y:S01]  /*1cc0*/  DFMA R12, R18, R18, R12 ;  /* 0x00000012120c722b */ /* 0x020fe2000000000c */
[----:B0-----:R-:W-:-:S07]  /*1cd0*/  MOV R14, R7 ;  /* 0x00000007000e7202 */ /* 0x001fce0000000f00 */
[----:B------:R-:W-:Y:S01]  /*1ce0*/  DFMA R12, R16, R16, R12 ;  /* 0x00000010100c722b */ /* 0x000fe2000000000c */
[----:B------:R-:W-:-:S05]  /*1cf0*/  IMAD.IADD R16, R14, 0x1, -R3 ;  /* 0x000000010e107824 */ /* 0x000fca00078e0a03 */
[----:B------:R-:W-:Y:S02]  /*1d00*/  ISETP.GE.U32.AND P0, PT, R16, R5, PT ;  /* 0x000000051000720c */ /* 0x000fe40003f06070 */
[----:B--2---:R-:W-:-:S08]  /*1d10*/  DFMA R12, R22, R22, R12 ;  /* 0x00000016160c722b */ /* 0x004fd0000000000c */
[----:B---3--:R-:W-:-:S08]  /*1d20*/  DFMA R12, R20, R20, R12 ;  /* 0x00000014140c722b */ /* 0x008fd0000000000c */
[----:B------:R-:W-:Y:S01]  /*1d30*/  DFMA R12, R26, R26, R12 ;  /* 0x0000001a1a0c722b */ /* 0x000fe2000000000c */
[----:B------:R-:W-:Y:S10]  /*1d40*/  @!P0 BRA `(.L_x_136) ;  /* 0x0000000800e08947 */ /* 0x000ff40003800000 */
[C---:B------:R-:W-:Y:S01]  /*1d50*/  IMAD.IADD R3, R5.reuse, 0x1, R3 ;  /* 0x0000000105037824 */ /* 0x040fe200078e0203 */
[----:B------:R-:W-:Y:S01]  /*1d60*/  UIADD3 UR4, UPT, UPT, UR4, 0x1, URZ ;  /* 0x0000000104047890 */ /* 0x000fe2000fffe0ff */
[----:B------:R-:W-:Y:S02]  /*1d70*/  IMAD.IADD R6, R5, 0x1, R6 ;  /* 0x0000000105067824 */ /* 0x000fe400078e0206 */
[----:B------:R-:W-:Y:S01]  /*1d80*/  IMAD.IADD R4, R4, 0x1, -R5 ;  /* 0x0000000104047824 */ /* 0x000fe200078e0a05 */
[----:B------:R-:W-:Y:S01]  /*1d90*/  ISETP.GT.U32.AND P0, PT, R3, R2, PT ;  /* 0x000000020300720c */ /* 0x000fe20003f04070 */
[----:B------:R-:W-:-:S12]  /*1da0*/  IMAD.IADD R25, R5, 0x1, R25 ;  /* 0x0000000105197824 */ /* 0x000fd800078e0219 */
[----:B------:R-:W-:Y:S05]  /*1db0*/  @!P0 BRA `(.L_x_138) ;  /* 0xfffffffc00888947 */ /* 0x000fea000383ffff */
.L_x_137:
[----:B------:R-:W0:Y:S01]  /*1dc0*/  S2R R11, SR_TID.X ;  /* 0x00000000000b7919 */ /* 0x000e220000002100 */
[----:B------:R-:W-:Y:S01]  /*1dd0*/  IMAD.IADD R2, R14, 0x1, -R3 ;  /* 0x000000010e027824 */ /* 0x000fe200078e0a03 */
[----:B------:R-:W-:Y:S04]  /*1de0*/  BSSY.RECONVERGENT B1, `(.L_x_136) ;  /* 0x00000ae000017945 */ /* 0x000fe80003800200 */
[----:B0-----:R-:W-:-:S04]  /*1df0*/  ISETP.GE.AND P0, PT, R11, R2, PT ;  /* 0x000000020b00720c */ /* 0x001fc80003f06270 */
[----:B------:R-:W-:-:S13]  /*1e00*/  ISETP.GE.U32.OR P0, PT, R3, R14, P0 ;  /* 0x0000000e0300720c */ /* 0x000fda0000706470 */
[----:B------:R-:W-:Y:S05]  /*1e10*/  @P0 BRA `(.L_x_139) ;  /* 0x0000000800a80947 */ /* 0x000fea0003800000 */
[----:B------:R-:W0:Y:S01]  /*1e20*/  LDCU UR5, c[0x0][0x3ac] ;  /* 0x00007580ff0577ac */ /* 0x000e220008000800 */
[----:B------:R-:W1:Y:S01]  /*1e30*/  LDC R2, c[0x0][0x3ac] ;  /* 0x0000eb00ff027b82 */ /* 0x000e620000000800 */
[----:B------:R-:W-:Y:S01]  /*1e40*/  BSSY.RECONVERGENT B2, `(.L_x_140) ;  /* 0x0000059000027945 */ /* 0x000fe20003800200 */
[----:B0-----:R-:W-:-:S04]  /*1e50*/  VIADD R5, R0, UR5 ;  /* 0x0000000500057c36 */ /* 0x001fc80008000000 */
[----:B------:R-:W-:Y:S01]  /*1e60*/  IMAD R7, R5, 0x1400, RZ ;  /* 0x0000140005077824 */ /* 0x000fe200078e02ff */
[----:B------:R-:W-:-:S04]  /*1e70*/  LOP3.LUT R5, RZ, R11, RZ, 0x33, !PT ;  /* 0x0000000bff057212 */ /* 0x000fc800078e33ff */
[----:B------:R-:W-:Y:S01]  /*1e80*/  IADD3 R14, PT, PT, -R7, R14, R5 ;  /* 0x0000000e070e7210 */ /* 0x000fe20007ffe105 */
[----:B-1----:R-:W-:Y:S02]  /*1e90*/  IMAD R5, R2, UR4, RZ ;  /* 0x0000000402057c24 */ /* 0x002fe4000f8e02ff */
[----:B------:R-:W-:Y:S02]  /*1ea0*/  IMAD.MOV.U32 R2, RZ, RZ, R11 ;  /* 0x000000ffff027224 */ /* 0x000fe400078e000b */
[----:B------:R-:W-:-:S04]  /*1eb0*/  IMAD R5, R5, -0x1400, R14 ;  /* 0xffffec0005057824 */ /* 0x000fc800078e020e */
[C---:B------:R-:W-:Y:S01]  /*1ec0*/  IMAD.HI.U32 R7, R5.reuse, -0x33333333, RZ ;  /* 0xcccccccd05077827 */ /* 0x040fe200078e00ff */
[----:B------:R-:W-:-:S04]  /*1ed0*/  ISETP.GE.U32.AND P0, PT, R5, 0x2580, PT ;  /* 0x000025800500780c */ /* 0x000fc80003f06070 */
[----:B------:R-:W-:-:S04]  /*1ee0*/  LEA.HI R7, R7, 0x1, RZ, 0x17 ;  /* 0x0000000107077811 */ /* 0x000fc800078fb8ff */
[----:B------:R-:W-:-:S05]  /*1ef0*/  LOP3.LUT R24, R7, 0xf, RZ, 0xc0, !PT ;  /* 0x0000000f07187812 */ /* 0x000fca00078ec0ff */
[----:B------:R-:W-:Y:S05]  /*1f00*/  @!P0 BRA `(.L_x_141) ;  /* 0x0000000400308947 */ /* 0x000fea0003800000 */
[----:B------:R-:W-:Y:S01]  /*1f10*/  IMAD.HI.U32 R2, R4, -0x33333333, RZ ;  /* 0xcccccccd04027827 */ /* 0x000fe200078e00ff */
[----:B------:R-:W-:Y:S04]  /*1f20*/  BSSY.RECONVERGENT B3, `(.L_x_142) ;  /* 0x0000049000037945 */ /* 0x000fe80003800200 */
[----:B------:R-:W-:-:S04]  /*1f30*/  LEA.HI R2, R2, 0x1, RZ, 0x17 ;  /* 0x0000000102027811 */ /* 0x000fc800078fb8ff */
[----:B------:R-:W-:Y:S02]  /*1f40*/  LOP3.LUT R5, R2, 0xfffff0, RZ, 0xc0, !PT ;  /* 0x00fffff002057812 */ /* 0x000fe400078ec0ff */
[----:B------:R-:W-:-:S03]  /*1f50*/  LOP3.LUT R2, R11, 0x1400, RZ, 0xfc, !PT ;  /* 0x000014000b027812 */ /* 0x000fc600078efcff */
[----:B------:R-:W-:-:S07]  /*1f60*/  IMAD.MOV R5, RZ, RZ, -R5 ;  /* 0x000000ffff057224 */ /* 0x000fce00078e0a05 */
.L_x_143:
[C---:B------:R-:W-:Y:S02]  /*1f70*/  VIADD R11, R25.reuse, 0xffffec00 ;  /* 0xffffec00190b7836 */ /* 0x040fe40000000000 */
[----:B------:R-:W-:Y:S02]  /*1f80*/  VIADD R23, R25, 0xffffee80 ;  /* 0xffffee8019177836 */ /* 0x000fe40000000000 */
[----:B------:R-:W-:-:S04]  /*1f90*/  IMAD.WIDE.U32 R10, R11, 0x8, R8 ;  /* 0x000000080b0a7825 */ /* 0x000fc800078e0008 */
[--C-:B------:R-:W-:Y:S02]  /*1fa0*/  IMAD.WIDE.U32 R22, R23, 0x8, R8.reuse ;  /* 0x0000000817167825 */ /* 0x100fe400078e0008 */
[----:B------:R-:W2:Y:S02]  /*1fb0*/  LDG.E.64 R10, desc[UR6][R10.64] ;  /* 0x000000060a0a7981 */ /* 0x000ea4000c1e1b00 */
[C---:B------:R-:W-:Y:S02]  /*1fc0*/  VIADD R21, R25.reuse, 0xfffff100 ;  /* 0xfffff10019157836 */ /* 0x040fe40000000000 */
[----:B------:R-:W3:Y:S01]  /*1fd0*/  LDG.E.64 R22, desc[UR6][R22.64] ;  /* 0x0000000616167981 */ /* 0x000ee2000c1e1b00 */
[----:B------:R-:W-:Y:S01]  /*1fe0*/  IADD3 R19, PT, PT, R25, -0xc80, RZ ;  /* 0xfffff38019137810 */ /* 0x000fe20007ffe0ff */
[----:B------:R-:W-:-:S04]  /*1ff0*/  IMAD.WIDE.U32 R20, R21, 0x8, R8 ;  /* 0x0000000815147825 */ /* 0x000fc800078e0008 */
[--C-:B------:R-:W-:Y:S02]  /*2000*/  IMAD.WIDE.U32 R18, R19, 0x8, R8.reuse ;  /* 0x0000000813127825 */ /* 0x100fe400078e0008 */
[----:B------:R-:W4:Y:S04]  /*2010*/  LDG.E.64 R20, desc[UR6][R20.64] ;  /* 0x0000000614147981 */ /* 0x000f28000c1e1b00 */
[----:B------:R-:W5:Y:S01]  /*2020*/  LDG.E.64 R18, desc[UR6][R18.64] ;  /* 0x0000000612127981 */ /* 0x000f62000c1e1b00 */
[C---:B------:R-:W-:Y:S02]  /*2030*/  VIADD R17, R25.reuse, 0xfffff600 ;  /* 0xfffff60019117836 */ /* 0x040fe40000000000 */
[----:B------:R-:W-:Y:S02]  /*2040*/  VIADD R15, R25, 0xfffff880 ;  /* 0xfffff880190f7836 */ /* 0x000fe40000000000 */
[----:B------:R-:W-:-:S04]  /*2050*/  IMAD.WIDE.U32 R16, R17, 0x8, R8 ;  /* 0x0000000811107825 */ /* 0x000fc800078e0008 */
[----:B------:R-:W-:Y:S02]  /*2060*/  IMAD.WIDE.U32 R14, R15, 0x8, R8 ;  /* 0x000000080f0e7825 */ /* 0x000fe400078e0008 */
[----:B------:R-:W5:Y:S04]  /*2070*/  LDG.E.64 R16, desc[UR6][R16.64] ;  /* 0x0000000610107981 */ /* 0x000f68000c1e1b00 */
[----:B------:R-:W5:Y:S01]  /*2080*/  LDG.E.64 R14, desc[UR6][R14.64] ;  /* 0x000000060e0e7981 */ /* 0x000f62000c1e1b00 */
[----:B--2---:R-:W-:Y:S01]  /*2090*/  DFMA R10, R10, R10, R12 ;  /* 0x0000000a0a0a722b */ /* 0x004fe2000000000c */
[----:B------:R-:W-:-:S04]  /*20a0*/  VIADD R13, R25, 0xfffffb00 ;  /* 0xfffffb00190d7836 */ /* 0x000fc80000000000 */
[----:B------:R-:W-:-:S03]  /*20b0*/  IMAD.WIDE.U32 R12, R13, 0x8, R8 ;  /* 0x000000080d0c7825 */ /* 0x000fc600078e0008 */
[----:B---3--:R-:W-:Y:S01]  /*20c0*/  DFMA R22, R22, R22, R10 ;  /* 0x000000161616722b */ /* 0x008fe2000000000a */
[----:B------:R-:W-:Y:S02]  /*20d0*/  VIADD R11, R25, 0xfffffd80 ;  /* 0xfffffd80190b7836 */ /* 0x000fe40000000000 */
[----:B------:R-:W2:Y:S02]  /*20e0*/  LDG.E.64 R12, desc[UR6][R12.64] ;  /* 0x000000060c0c7981 */ /* 0x000ea4000c1e1b00 */
[----:B------:R-:W-:-:S03]  /*20f0*/  IMAD.WIDE.U32 R10, R11, 0x8, R8 ;  /* 0x000000080b0a7825 */ /* 0x000fc600078e0008 */
[----:B----4-:R-:W-:Y:S01]  /*2100*/  DFMA R20, R20, R20, R22 ;  /* 0x000000141414722b */ /* 0x010fe20000000016 */
[C---:B------:R-:W-:Y:S02]  /*2110*/  IMAD.WIDE.U32 R22, R25.reuse, 0x8, R8 ;  /* 0x0000000819167825 */ /* 0x040fe400078e0008 */
[----:B------:R-:W3:Y:S05]  /*2120*/  LDG.E.64 R10, desc[UR6][R10.64] ;  /* 0x000000060a0a7981 */ /* 0x000eea000c1e1b00 */
[----:B-----5:R-:W-:Y:S01]  /*2130*/  DFMA R18, R18, R18, R20 ;  /* 0x000000121212722b */ /* 0x020fe20000000014 */
[----:B------:R-:W4:Y:S01]  /*2140*/  LDG.E.64 R22, desc[UR6][R22.64] ;  /* 0x0000000616167981 */ /* 0x000f22000c1e1b00 */
[----:B------:R-:W-:-:S04]  /*2150*/  VIADD R21, R25, 0x280 ;  /* 0x0000028019157836 */ /* 0x000fc80000000000 */
[----:B------:R-:W-:-:S06]  /*2160*/  IMAD.WIDE.U32 R20, R21, 0x8, R8 ;  /* 0x0000000815147825 */ /* 0x000fcc00078e0008 */
[----:B------:R-:W5:Y:S01]  /*2170*/  LDG.E.64 R20, desc[UR6][R20.64] ;  /* 0x0000000614147981 */ /* 0x000f62000c1e1b00 */
[----:B------:R-:W-:Y:S01]  /*2180*/  DFMA R16, R16, R16, R18 ;  /* 0x000000101010722b */ /* 0x000fe20000000012 */
[----:B------:R-:W-:-:S04]  /*2190*/  VIADD R19, R25, 0x500 ;  /* 0x0000050019137836 */ /* 0x000fc80000000000 */
[----:B------:R-:W-:-:S03]  /*21a0*/  IMAD.WIDE.U32 R18, R19, 0x8, R8 ;  /* 0x0000000813127825 */ /* 0x000fc600078e0008 */
[----:B------:R-:W-:Y:S01]  /*21b0*/  DFMA R14, R14, R14, R16 ;  /* 0x0000000e0e0e722b */ /* 0x000fe20000000010 */
[----:B------:R-:W-:Y:S02]  /*21c0*/  VIADD R17, R25, 0x780 ;  /* 0x0000078019117836 */ /* 0x000fe40000000000 */
[----:B------:R-:W5:Y:S02]  /*21d0*/  LDG.E.64 R18, desc[UR6][R18.64] ;  /* 0x0000000612127981 */ /* 0x000f64000c1e1b00 */
[----:B------:R-:W-:-:S06]  /*21e0*/  IMAD.WIDE.U32 R16, R17, 0x8, R8 ;  /* 0x0000000811107825 */ /* 0x000fcc00078e0008 */
        /* <DEDUP_REMOVED lines=9> */
[----:B------:R-:W-:Y:S02]  /*2280*/  VIADD R11, R25, 0xf00 ;  /* 0x00000f00190b7836 */ /* 0x000fe40000000000 */
[----:B------:R-:W3:Y:S02]  /*2290*/  LDG.E.64 R12, desc[UR6][R12.64] ;  /* 0x000000060c0c7981 */ /* 0x000ee4000c1e1b00 */
[----:B------:R-:W-:-:S03]  /*22a0*/  IMAD.WIDE.U32 R10, R11, 0x8, R8 ;  /* 0x000000080b0a7825 */ /* 0x000fc600078e0008 */
[----:B-----5:R-:W-:Y:S01]  /*22b0*/  DFMA R20, R20, R20, R22 ;  /* 0x000000141414722b */ /* 0x020fe20000000016 */
[----:B------:R-:W-:Y:S02]  /*22c0*/  VIADD R23, R25, 0x1180 ;  /* 0x0000118019177836 */ /* 0x000fe40000000000 */
[----:B------:R-:W4:Y:S02]  /*22d0*/  LDG.E.64 R10, desc[UR6][R10.64] ;  /* 0x000000060a0a7981 */ /* 0x000f24000c1e1b00 */
[----:B------:R-:W-:-:S06]  /*22e0*/  IMAD.WIDE.U32 R22, R23, 0x8, R8 ;  /* 0x0000000817167825 */ /* 0x000fcc00078e0008 */
[----:B------:R-:W5:Y:S01]  /*22f0*/  LDG.E.64 R22, desc[UR6][R22.64] ;  /* 0x0000000616167981 */ /* 0x000f62000c1e1b00 */
[----:B------:R-:W-:-:S08]  /*2300*/  DFMA R20, R18, R18, R20 ;  /* 0x000000121214722b */ /* 0x000fd00000000014 */
[----:B------:R-:W-:Y:S01]  /*2310*/  DFMA R20, R16, R16, R20 ;  /* 0x000000101014722b */ /* 0x000fe20000000014 */
[----:B------:R-:W-:-:S05]  /*2320*/  VIADD R5, R5, 0x10 ;  /* 0x0000001005057836 */ /* 0x000fca0000000000 */
[----:B------:R-:W-:Y:S01]  /*2330*/  ISETP.NE.AND P0, PT, R5, RZ, PT ;  /* 0x000000ff0500720c */ /* 0x000fe20003f05270 */
[----:B------:R-:W-:Y:S01]  /*2340*/  VIADD R25, R25, 0x2800 ;  /* 0x0000280019197836 */ /* 0x000fe20000000000 */
[----:B------:R-:W-:Y:S01]  /*2350*/  IADD3 R2, PT, PT, R2, 0x2800, RZ ;  /* 0x0000280002027810 */ /* 0x000fe20007ffe0ff */
[----:B--2---:R-:W-:-:S08]  /*2360*/  DFMA R20, R14, R14, R20 ;  /* 0x0000000e0e14722b */ /* 0x004fd00000000014 */
[----:B---3--:R-:W-:-:S08]  /*2370*/  DFMA R20, R12, R12, R20 ;  /* 0x0000000c0c14722b */ /* 0x008fd00000000014 */
[----:B----4-:R-:W-:-:S08]  /*2380*/  DFMA R20, R10, R10, R20 ;  /* 0x0000000a0a14722b */ /* 0x010fd00000000014 */
[----:B-----5:R-:W-:Y:S01]  /*2390*/  DFMA R12, R22, R22, R20 ;  /* 0x00000016160c722b */ /* 0x020fe20000000014 */
[----:B------:R-:W-:Y:S10]  /*23a0*/  @P0 BRA `(.L_x_143) ;  /* 0xfffffff800f00947 */ /* 0x000ff4000383ffff */
[----:B------:R-:W-:Y:S05]  /*23b0*/  BSYNC.RECONVERGENT B3 ;  /* 0x0000000000037941 */ /* 0x000fea0003800200 */
.L_x_142:
[----:B------:R-:W-:-:S07]  /*23c0*/  VIADD R2, R2, 0xffffec00 ;  /* 0xffffec0002027836 */ /* 0x000fce0000000000 */
.L_x_141:
[----:B------:R-:W-:Y:S05]  /*23d0*/  BSYNC.RECONVERGENT B2 ;  /* 0x0000000000027941 */ /* 0x000fea0003800200 */
.L_x_140:
[----:B------:R-:W-:-:S13]  /*23e0*/  ISETP.NE.AND P0, PT, R24, RZ, PT ;  /* 0x000000ff1800720c */ /* 0x000fda0003f05270 */
[----:B------:R-:W-:Y:S05]  /*23f0*/  @!P0 BRA `(.L_x_139) ;  /* 0x0000000400308947 */ /* 0x000fea0003800000 */
[----:B------:R-:W-:Y:S01]  /*2400*/  ISETP.GE.U32.AND P0, PT, R24, 0x8, PT ;  /* 0x000000081800780c */ /* 0x000fe20003f06070 */
[----:B------:R-:W-:Y:S01]  /*2410*/  BSSY.RECONVERGENT B2, `(.L_x_144) ;  /* 0x0000025000027945 */ /* 0x000fe20003800200 */
[----:B------:R-:W-:-:S04]  /*2420*/  LOP3.LUT R5, R7, 0x7, RZ, 0xc0, !PT ;  /* 0x0000000707057812 */ /* 0x000fc800078ec0ff */
[----:B------:R-:W-:-:S07]  /*2430*/  ISETP.NE.AND P1, PT, R5, RZ, PT ;  /* 0x000000ff0500720c */ /* 0x000fce0003f25270 */
[----:B------:R-:W-:Y:S06]  /*2440*/  @!P0 BRA `(.L_x_145) ;  /* 0x0000000000848947 */ /* 0x000fec0003800000 */
[----:B------:R-:W-:-:S04]  /*2450*/  IMAD.IADD R25, R2, 0x1, R3 ;  /* 0x0000000102197824 */ /* 0x000fc800078e0203 */
[----:B------:R-:W-:-:S06]  /*2460*/  IMAD.WIDE.U32 R22, R25, 0x8, R8 ;  /* 0x0000000819167825 */ /* 0x000fcc00078e0008 */
[----:B------:R-:W2:Y:S01]  /*2470*/  LDG.E.64 R22, desc[UR6][R22.64] ;  /* 0x0000000616167981 */ /* 0x000ea2000c1e1b00 */
[C---:B------:R-:W-:Y:S02]  /*2480*/  VIADD R21, R25.reuse, 0x280 ;  /* 0x0000028019157836 */ /* 0x040fe40000000000 */
[----:B------:R-:W-:Y:S02]  /*2490*/  VIADD R19, R25, 0x500 ;  /* 0x0000050019137836 */ /* 0x000fe40000000000 */
[----:B------:R-:W-:-:S04]  /*24a0*/  IMAD.WIDE.U32 R20, R21, 0x8, R8 ;  /* 0x0000000815147825 */ /* 0x000fc800078e0008 */
[--C-:B------:R-:W-:Y:S02]  /*24b0*/  IMAD.WIDE.U32 R18, R19, 0x8, R8.reuse ;  /* 0x0000000813127825 */ /* 0x100fe400078e0008 */
[----:B------:R-:W3:Y:S02]  /*24c0*/  LDG.E.64 R20, desc[UR6][R20.64] ;  /* 0x0000000614147981 */ /* 0x000ee4000c1e1b00 */
[C---:B------:R-:W-:Y:S02]  /*24d0*/  VIADD R17, R25.reuse, 0x780 ;  /* 0x0000078019117836 */ /* 0x040fe40000000000 */
[----:B------:R-:W4:Y:S01]  /*24e0*/  LDG.E.64 R18, desc[UR6][R18.64] ;  /* 0x0000000612127981 */ /* 0x000f22000c1e1b00 */
[----:B------:R-:W-:Y:S02]  /*24f0*/  VIADD R15, R25, 0xa00 ;  /* 0x00000a00190f7836 */ /* 0x000fe40000000000 */
[----:B------:R-:W-:-:S04]  /*2500*/  IMAD.WIDE.U32 R16, R17, 0x8, R8 ;  /* 0x0000000811107825 */ /* 0x000fc800078e0008 */
[--C-:B------:R-:W-:Y:S02]  /*2510*/  IMAD.WIDE.U32 R14, R15, 0x8, R8.reuse ;  /* 0x000000080f0e7825 */ /* 0x100fe400078e0008 */
[----:B------:R-:W5:Y:S02]  /*2520*/  LDG.E.64 R16, desc[UR6][R16.64] ;  /* 0x0000000610107981 */ /* 0x000f64000c1e1b00 */
[C---:B------:R-:W-:Y:S02]  /*2530*/  VIADD R11, R25.reuse, 0xc80 ;  /* 0x00000c80190b7836 */ /* 0x040fe40000000000 */
[----:B------:R-:W5:Y:S01]  /*2540*/  LDG.E.64 R14, desc[UR6][R14.64] ;  /* 0x000000060e0e7981 */ /* 0x000f62000c1e1b00 */
[----:B------:R-:W-:Y:S02]  /*2550*/  VIADD R27, R25, 0xf00 ;  /* 0x00000f00191b7836 */ /* 0x000fe40000000000 */
[----:B------:R-:W-:-:S06]  /*2560*/  IMAD.WIDE.U32 R10, R11, 0x8, R8 ;  /* 0x000000080b0a7825 */ /* 0x000fcc00078e0008 */
[----:B------:R-:W5:Y:S01]  /*2570*/  LDG.E.64 R10, desc[UR6][R10.64] ;  /* 0x000000060a0a7981 */ /* 0x000f62000c1e1b00 */
[----:B------:R-:W-:-:S04]  /*2580*/  VIADD R25, R25, 0x1180 ;  /* 0x0000118019197836 */ /* 0x000fc80000000000 */
[----:B------:R-:W-:-:S06]  /*2590*/  IMAD.WIDE.U32 R24, R25, 0x8, R8 ;  /* 0x0000000819187825 */ /* 0x000fcc00078e0008 */
[----:B------:R-:W5:Y:S01]  /*25a0*/  LDG.E.64 R24, desc[UR6][R24.64] ;  /* 0x0000000618187981 */ /* 0x000f62000c1e1b00 */
[----:B--2---:R-:W-:Y:S01]  /*25b0*/  DFMA R12, R22, R22, R12 ;  /* 0x00000016160c722b */ /* 0x004fe2000000000c */
[----:B------:R-:W-:-:S06]  /*25c0*/  IMAD.WIDE.U32 R22, R27, 0x8, R8 ;  /* 0x000000081b167825 */ /* 0x000fcc00078e0008 */
[----:B------:R-:W2:Y:S01]  /*25d0*/  LDG.E.64 R22, desc[UR6][R22.64] ;  /* 0x0000000616167981 */ /* 0x000ea2000c1e1b00 */
[----:B---3--:R-:W-:-:S08]  /*25e0*/  DFMA R12, R20, R20, R12 ;  /* 0x00000014140c722b */ /* 0x008fd0000000000c */
[----:B----4-:R-:W-:-:S08]  /*25f0*/  DFMA R12, R18, R18, R12 ;  /* 0x00000012120c722b */ /* 0x010fd0000000000c */
[----:B-----5:R-:W-:-:S08]  /*2600*/  DFMA R12, R16, R16, R12 ;  /* 0x00000010100c722b */ /* 0x020fd0000000000c */
[----:B------:R-:W-:-:S08]  /*2610*/  DFMA R12, R14, R14, R12 ;  /* 0x0000000e0e0c722b */ /* 0x000fd0000000000c */
[----:B------:R-:W-:Y:S01]  /*2620*/  DFMA R12, R10, R10, R12 ;  /* 0x0000000a0a0c722b */ /* 0x000fe2000000000c */
[----:B------:R-:W-:-:S07]  /*2630*/  VIADD R2, R2, 0x1400 ;  /* 0x0000140002027836 */ /* 0x000fce0000000000 */
[----:B--2---:R-:W-:-:S08]  /*2640*/  DFMA R12, R22, R22, R12 ;  /* 0x00000016160c722b */ /* 0x004fd0000000000c */
[----:B------:R-:W-:-:S11]  /*2650*/  DFMA R12, R24, R24, R12 ;  /* 0x00000018180c722b */ /* 0x000fd6000000000c */
.L_x_145:
[----:B------:R-:W-:Y:S05]  /*2660*/  BSYNC.RECONVERGENT B2 ;  /* 0x0000000000027941 */ /* 0x000fea0003800200 */
.L_x_144:
[----:B------:R-:W-:Y:S05]  /*2670*/  @!P1 BRA `(.L_x_139) ;  /* 0x0000000000909947 */ /* 0x000fea0003800000 */
[----:B------:R-:W-:Y:S01]  /*2680*/  ISETP.GE.U32.AND P0, PT, R5, 0x4, PT ;  /* 0x000000040500780c */ /* 0x000fe20003f06070 */
[----:B------:R-:W-:Y:S01]  /*2690*/  BSSY.RECONVERGENT B2, `(.L_x_146) ;  /* 0x0000014000027945 */ /* 0x000fe20003800200 */
[----:B------:R-:W-:-:S11]  /*26a0*/  LOP3.LUT P1, RZ, R7, 0x3, RZ, 0xc0, !PT ;  /* 0x0000000307ff7812 */ /* 0x000fd6000782c0ff */
[----:B------:R-:W-:Y:S05]  /*26b0*/  @!P0 BRA `(.L_x_147) ;  /* 0x0000000000448947 */ /* 0x000fea0003800000 */
[----:B------:R-:W-:-:S04]  /*26c0*/  IMAD.IADD R3, R2, 0x1, R3 ;  /* 0x0000000102037824 */ /* 0x000fc800078e0203 */
[C---:B------:R-:W-:Y:S01]  /*26d0*/  IMAD.WIDE.U32 R10, R3.reuse, 0x8, R8 ;  /* 0x00000008030a7825 */ /* 0x040fe200078e0008 */
[----:B------:R-:W-:-:S05]  /*26e0*/  IADD3 R15, PT, PT, R3, 0x280, RZ ;  /* 0x00000280030f7810 */ /* 0x000fca0007ffe0ff */
[----:B------:R-:W2:Y:S01]  /*26f0*/  LDG.E.64 R10, desc[UR6][R10.64] ;  /* 0x000000060a0a7981 */ /* 0x000ea2000c1e1b00 */
[----:B------:R-:W-:-:S04]  /*2700*/  IMAD.WIDE.U32 R14, R15, 0x8, R8 ;  /* 0x000000080f0e7825 */ /* 0x000fc800078e0008 */
[C---:B------:R-:W-:Y:S02]  /*2710*/  VIADD R17, R3.reuse, 0x500 ;  /* 0x0000050003117836 */ /* 0x040fe40000000000 */
[----:B------:R-:W3:Y:S01]  /*2720*/  LDG.E.64 R14, desc[UR6][R14.64] ;  /* 0x000000060e0e7981 */ /* 0x000ee2000c1e1b00 */
[----:B------:R-:W-:Y:S02]  /*2730*/  VIADD R19, R3, 0x780 ;  /* 0x0000078003137836 */ /* 0x000fe40000000000 */
[----:B------:R-:W-:-:S04]  /*2740*/  IMAD.WIDE.U32 R16, R17, 0x8, R8 ;  /* 0x0000000811107825 */ /* 0x000fc800078e0008 */
[----:B------:R-:W-:Y:S02]  /*2750*/  IMAD.WIDE.U32 R18, R19, 0x8, R8 ;  /* 0x0000000813127825 */ /* 0x000fe400078e0008 */
[----:B------:R-:W4:Y:S04]  /*2760*/  LDG.E.64 R16, desc[UR6][R16.64] ;  /* 0x0000000610107981 */ /* 0x000f28000c1e1b00 */
[----:B------:R-:W5:Y:S01]  /*2770*/  LDG.E.64 R18, desc[UR6][R18.64] ;  /* 0x0000000612127981 */ /* 0x000f62000c1e1b00 */
[----:B------:R-:W-:Y:S01]  /*2780*/  VIADD R2, R2, 0xa00 ;  /* 0x00000a0002027836 */ /* 0x000fe20000000000 */
[----:B--2---:R-:W-:-:S08]  /*2790*/  DFMA R12, R10, R10, R12 ;  /* 0x0000000a0a0c722b */ /* 0x004fd0000000000c */
[----:B---3--:R-:W-:-:S08]  /*27a0*/  DFMA R12, R14, R14, R12 ;  /* 0x0000000e0e0c722b */ /* 0x008fd0000000000c */
[----:B----4-:R-:W-:-:S08]  /*27b0*/  DFMA R12, R16, R16, R12 ;  /* 0x00000010100c722b */ /* 0x010fd0000000000c */
[----:B-----5:R-:W-:-:S11]  /*27c0*/  DFMA R12, R18, R18, R12 ;  /* 0x00000012120c722b */ /* 0x020fd6000000000c */
.L_x_147:
[----:B------:R-:W-:Y:S05]  /*27d0*/  BSYNC.RECONVERGENT B2 ;  /* 0x0000000000027941 */ /* 0x000fea0003800200 */
.L_x_146:
[----:B------:R-:W-:Y:S05]  /*27e0*/  @!P1 BRA `(.L_x_139) ;  /* 0x0000000000349947 */ /* 0x000fea0003800000 */
[----:B------:R-:W-:-:S04]  /*27f0*/  IMAD.HI.U32 R3, R4, -0x33333333, RZ ;  /* 0xcccccccd04037827 */ /* 0x000fc800078e00ff */
[----:B------:R-:W-:Y:S01]  /*2800*/  IMAD.IADD R5, R2, 0x1, R6 ;  /* 0x0000000102057824 */ /* 0x000fe200078e0206 */
[----:B------:R-:W-:-:S04]  /*2810*/  LOP3.LUT R3, R3, 0xffff, RZ, 0xc0, !PT ;  /* 0x0000ffff03037812 */ /* 0x000fc800078ec0ff */
[----:B------:R-:W-:-:S04]  /*2820*/  LEA.HI R3, R3, 0x1, RZ, 0x17 ;  /* 0x0000000103037811 */ /* 0x000fc800078fb8ff */
[----:B------:R-:W-:-:S05]  /*2830*/  LOP3.LUT R3, R3, 0x3, RZ, 0xc0, !PT ;  /* 0x0000000303037812 */ /* 0x000fca00078ec0ff */
[----:B------:R-:W-:-:S07]  /*2840*/  IMAD.MOV R4, RZ, RZ, -R3 ;  /* 0x000000ffff047224 */ /* 0x000fce00078e0a03 */
.L_x_148:
[----:B------:R-:W-:-:S06]  /*2850*/  IMAD.WIDE.U32 R2, R5, 0x8, R8 ;  /* 0x0000000805027825 */ /* 0x000fcc00078e0008 */
[----:B------:R-:W2:Y:S01]  /*2860*/  LDG.E.64 R2, desc[UR6][R2.64] ;  /* 0x0000000602027981 */ /* 0x000ea2000c1e1b00 */
[----:B------:R-:W-:Y:S02]  /*2870*/  VIADD R4, R4, 0x1 ;  /* 0x0000000104047836 */ /* 0x000fe40000000000 */
[----:B------:R-:W-:-:S03]  /*2880*/  VIADD R5, R5, 0x280 ;  /* 0x0000028005057836 */ /* 0x000fc60000000000 */
[----:B------:R-:W-:Y:S01]  /*2890*/  ISETP.NE.AND P0, PT, R4, RZ, PT ;  /* 0x000000ff0400720c */ /* 0x000fe20003f05270 */
[----:B--2---:R-:W-:-:S12]  /*28a0*/  DFMA R12, R2, R2, R12 ;  /* 0x00000002020c722b */ /* 0x004fd8000000000c */
[----:B------:R-:W-:Y:S05]  /*28b0*/  @P0 BRA `(.L_x_148) ;  /* 0xfffffffc00e40947 */ /* 0x000fea000383ffff */
.L_x_139:
[----:B------:R-:W-:Y:S05]  /*28c0*/  BSYNC.RECONVERGENT B1 ;  /* 0x0000000000017941 */ /* 0x000fea0003800200 */
.L_x_136:
[----:B------:R-:W0:Y:S01]  /*28d0*/  S2R R2, SR_LANEID ;  /* 0x0000000000027919 */ /* 0x000e220000000000 */
[----:B------:R-:W-:Y:S04]  /*28e0*/  SHFL.DOWN PT, R4, R12, 0x1, 0x1f ;  /* 0x08201f000c047f89 */ /* 0x000fe800000e0000 */
[----:B------:R-:W1:Y:S02]  /*28f0*/  SHFL.DOWN PT, R5, R13, 0x1, 0x1f ;  /* 0x08201f000d057f89 */ /* 0x000e6400000e0000 */
[----:B-1----:R-:W-:Y:S01]  /*2900*/  DADD R4, R4, R12 ;  /* 0x0000000004047229 */ /* 0x002fe2000000000c */
[C---:B0-----:R-:W-:Y:S02]  /*2910*/  ISETP.GT.AND P0, PT, R2.reuse, 0x1e, PT ;  /* 0x0000001e0200780c */ /* 0x041fe40003f04270 */
[----:B------:R-:W-:-:S07]  /*2920*/  ISETP.NE.AND P1, PT, R2, RZ, PT ;  /* 0x000000ff0200720c */ /* 0x000fce0003f25270 */
[----:B------:R-:W-:Y:S02]  /*2930*/  FSEL R6, R12, R4, P0 ;  /* 0x000000040c067208 */ /* 0x000fe40000000000 */
[----:B------:R-:W-:Y:S01]  /*2940*/  FSEL R7, R13, R5, P0 ;  /* 0x000000050d077208 */ /* 0x000fe20000000000 */
[----:B------:R-:W0:Y:S01]  /*2950*/  S2R R12, SR_TID.X ;  /* 0x00000000000c7919 */ /* 0x000e220000002100 */
[----:B------:R-:W-:Y:S01]  /*2960*/  ISETP.GT.AND P0, PT, R2, 0x1d, PT ;  /* 0x0000001d0200780c */ /* 0x000fe20003f04270 */
[----:B------:R-:W-:Y:S04]  /*2970*/  SHFL.DOWN PT, R4, R6, 0x2, 0x1f ;  /* 0x08401f0006047f89 */ /* 0x000fe800000e0000 */
[----:B------:R-:W1:Y:S01]  /*2980*/  SHFL.DOWN PT, R5, R7, 0x2, 0x1f ;  /* 0x08401f0007057f89 */ /* 0x000e6200000e0000 */
[----:B------:R-:W2:Y:S01]  /*2990*/  @!P1 S2R R13, SR_CgaCtaId ;  /* 0x00000000000d9919 */ /* 0x000ea20000008800 */
[----:B-1----:R-:W-:Y:S01]  /*29a0*/  DADD R4, R4, R6 ;  /* 0x0000000004047229 */ /* 0x002fe20000000006 */
[----:B0-----:R-:W-:-:S04]  /*29b0*/  @!P1 SHF.R.U32.HI R3, RZ, 0x2, R12 ;  /* 0x00000002ff039819 */ /* 0x001fc8000001160c */
[----:B------:R-:W-:-:S05]  /*29c0*/  @!P1 LOP3.LUT R3, R3, 0xf8, RZ, 0xc0, !PT ;  /* 0x000000f803039812 */ /* 0x000fca00078ec0ff */
        /* <DEDUP_REMOVED lines=12> */
[----:B--2---:R-:W-:-:S05]  /*2a90*/  @!P1 LEA R8, R13, R8, 0x18 ;  /* 0x000000080d089211 */ /* 0x004fca00078ec0ff */
        /* <DEDUP_REMOVED lines=19> */
[----:B------:R-:W0:Y:S04]  /*2bd0*/  LDS.128 R16, [UR4+0x20] ;  /* 0x00002004ff107984 */ /* 0x000e280008000c00 */
[----:B------:R-:W1:Y:S04]  /*2be0*/  LDS.128 R12, [UR4+0x30] ;  /* 0x00003004ff0c7984 */ /* 0x000e680008000c00 */
[----:B------:R-:W2:Y:S01]  /*2bf0*/  LDS.128 R8, [UR4+0x40] ;  /* 0x00004004ff087984 */ /* 0x000ea20008000c00 */
[----:B0-----:R-:W-:-:S03]  /*2c00*/  DADD R16, R4, R16 ;  /* 0x0000000004107229 */ /* 0x001fc60000000010 */
[----:B------:R-:W0:Y:S05]  /*2c10*/  LDS.128 R4, [UR4+0x50] ;  /* 0x00005004ff047984 */ /* 0x000e2a0008000c00 */
[----:B------:R-:W-:-:S08]  /*2c20*/  DADD R16, R16, R18 ;  /* 0x0000000010107229 */ /* 0x000fd00000000012 */
[----:B-1----:R-:W-:-:S08]  /*2c30*/  DADD R12, R16, R12 ;  /* 0x00000000100c7229 */ /* 0x002fd0000000000c */
[----:B------:R-:W-:Y:S02]  /*2c40*/  DADD R2, R12, R14 ;  /* 0x000000000c027229 */ /* 0x000fe4000000000e */
[----:B------:R-:W1:Y:S06]  /*2c50*/  LDS.128 R12, [UR4+0x60] ;  /* 0x00006004ff0c7984 */ /* 0x000e6c0008000c00 */
        /* <DEDUP_REMOVED lines=12> */
[----:B0-----:R-:W-:Y:S01]  /*2d20*/  DADD R2, R2, R4 ;  /* 0x0000000002027229 */ /* 0x001fe20000000004 */
[----:B------:R-:W0:Y:S07]  /*2d30*/  LDS.64 R4, [UR4+0xb0] ;  /* 0x0000b004ff047984 */ /* 0x000e2e0008000a00 */
[----:B------:R-:W-:-:S08]  /*2d40*/  DADD R2, R2, R6 ;  /* 0x0000000002027229 */ /* 0x000fd00000000006 */
[----:B-1----:R-:W-:-:S08]  /*2d50*/  DADD R2, R2, R12 ;  /* 0x0000000002027229 */ /* 0x002fd0000000000c */
[----:B------:R-:W-:-:S08]  /*2d60*/  DADD R2, R2, R14 ;  /* 0x0000000002027229 */ /* 0x000fd0000000000e */
[----:B--2---:R-:W-:-:S08]  /*2d70*/  DADD R2, R2, R8 ;  /* 0x0000000002027229 */ /* 0x004fd00000000008 */
[----:B------:R-:W-:-:S08]  /*2d80*/  DADD R2, R2, R10 ;  /* 0x0000000002027229 */ /* 0x000fd0000000000a */
[----:B0-----:R-:W-:-:S11]  /*2d90*/  DADD R4, R2, R4 ;  /* 0x0000000002047229 */ /* 0x001fd60000000004 */
.L_x_135:
[----:B------:R-:W-:Y:S05]  /*2da0*/  BSYNC.RECONVERGENT B0 ;  /* 0x0000000000007941 */ /* 0x000fea0003800200 */
.L_x_119:
[----:B------:R-:W-:Y:S05]  /*2db0*/  @P0 EXIT ;  /* 0x000000000000094d */ /* 0x000fea0003800000 */
[----:B------:R-:W1:Y:S02]  /*2dc0*/  LDC.64 R2, c[0x0][0x388] ;  /* 0x0000e200ff027b82 */ /* 0x000e640000000a00 */
[----:B-1----:R-:W-:-:S05]  /*2dd0*/  IMAD.WIDE.U32 R2, R0, 0x8, R2 ;  /* 0x0000000800027825 */ /* 0x002fca00078e0002 */
[----:B------:R-:W-:Y:S01]  /*2de0*/  STG.E.64 desc[UR6][R2.64], R4 ;  /* 0x0000000402007986 */ /* 0x000fe2000c101b06 */
[----:B------:R-:W-:Y:S05]  /*2df0*/  EXIT ;  /* 0x000000000000794d */ /* 0x000fea0003800000 */
.L_x_149:
        /* <DEDUP_REMOVED lines=16> */
.L_x_234:


//--------------------- .text._ZN3cub18CUB_300001_SM_10006detail6reduce28DeviceReduceSingleTileKernelINS2_10policy_hubIdjN4cuda3std3__44plusIdEEE10Policy1000EN6thrust24THRUST_300001_SM_1000_NS10device_ptrIdEEPdjS9_dd6squareEEvT0_T1_T2_T3_T4_T6_ --------------------------
	.section	.text._ZN3cub18CUB_300001_SM_10006detail6reduce28DeviceReduceSingleTileKernelINS2_10policy_hubIdjN4cuda3std3__44plusIdEEE10Policy1000EN6thrust24THRUST_300001_SM_1000_NS10device_ptrIdEEPdjS9_dd6squareEEvT0_T1_T2_T3_T4_T6_,"ax",@progbits
	.align	128
        .global         _ZN3cub18CUB_300001_SM_10006detail6reduce28DeviceReduceSingleTileKernelINS2_10policy_hubIdjN4cuda3std3__44plusIdEEE10Policy1000EN6thrust24THRUST_300001_SM_1000_NS10device_ptrIdEEPdjS9_dd6squareEEvT0_T1_T2_T3_T4_T6_
        .type           _ZN3cub18CUB_300001_SM_10006detail6reduce28DeviceReduceSingleTileKernelINS2_10policy_hubIdjN4cuda3std3__44plusIdEEE10Policy1000EN6thrust24THRUST_300001_SM_1000_NS10device_ptrIdEEPdjS9_dd6squareEEvT0_T1_T2_T3_T4_T6_,@function
        .size           _ZN3cub18CUB_300001_SM_10006detail6reduce28DeviceReduceSingleTileKernelINS2_10policy_hubIdjN4cuda3std3__44plusIdEEE10Policy1000EN6thrust24THRUST_300001_SM_1000_NS10device_ptrIdEEPdjS9_dd6squareEEvT0_T1_T2_T3_T4_T6_,(.L_x_235 - _ZN3cub18CUB_300001_SM_10006detail6reduce28DeviceReduceSingleTileKernelINS2_10policy_hubIdjN4cuda3std3__44plusIdEEE10Policy1000EN6thrust24THRUST_300001_SM_1000_NS10device_ptrIdEEPdjS9_dd6squareEEvT0_T1_T2_T3_T4_T6_)
        .other          _ZN3cub18CUB_300001_SM_10006detail6reduce28DeviceReduceSingleTileKernelINS2_10policy_hubIdjN4cuda3std3__44plusIdEEE10Policy1000EN6thrust24THRUST_300001_SM_1000_NS10device_ptrIdEEPdjS9_dd6squareEEvT0_T1_T2_T3_T4_T6_,@"STO_CUDA_ENTRY STV_DEFAULT"
_ZN3cub18CUB_300001_SM_10006detail6reduce28DeviceReduceSingleTileKernelINS2_10policy_hubIdjN4cuda3std3__44plusIdEEE10Policy1000EN6thrust24THRUST_300001_SM_1000_NS10device_ptrIdEEPdjS9_dd6squareEEvT0_T1_T2_T3_T4_T6_:
.text._ZN3cub18CUB_300001_SM_10006detail6reduce28DeviceReduceSingleTileKernelINS2_10policy_hubIdjN4cuda3std3__44plusIdEEE10Policy1000EN6thrust24THRUST_300001_SM_1000_NS10device_ptrIdEEPdjS9_dd6squareEEvT0_T1_T2_T3_T4_T6_:
        /* <DEDUP_REMOVED lines=13> */
.L_x_150:
[----:B------:R-:W-:Y:S01]  /*00d0*/  ISETP.GT.U32.AND P0, PT, R2, 0x13ff, PT ;  /* 0x000013ff0200780c */ /* 0x000fe20003f04070 */
[----:B------:R-:W-:-:S12]  /*00e0*/  BSSY.RECONVERGENT B0, `(.L_x_151) ;  /* 0x0000282000007945 */ /* 0x000fd80003800200 */
        /* <DEDUP_REMOVED lines=12> */
.L_x_154:
[----:B------:R-:W-:Y:S05]  /*01b0*/  BSYNC.RECONVERGENT B1 ;  /* 0x0000000000017941 */ /* 0x000fea0003800200 */
.L_x_153:
[----:B------:R-:W-:Y:S01]  /*01c0*/  ISETP.GE.U32.AND P0, PT, R41, R2, PT ;  /* 0x000000022900720c */ /* 0x000fe20003f06070 */
[----:B------:R-:W-:-:S12]  /*01d0*/  BSSY.RECONVERGENT B1, `(.L_x_155) ;  /* 0x0000073000017945 */ /* 0x000fd80003800200 */
[----:B------:R-:W-:Y:S05]  /*01e0*/  @P0 BRA `(.L_x_156) ;  /* 0x0000000400c40947 */ /* 0x000fea0003800000 */
[----:B------:R-:W-:Y:S01]  /*01f0*/  LOP3.LUT R5, RZ, R41, RZ, 0x33, !PT ;  /* 0x00000029ff057212 */ /* 0x000fe200078e33ff */
[----:B------:R-:W-:Y:S04]  /*0200*/  BSSY.RECONVERGENT B2, `(.L_x_157) ;  /* 0x0000034000027945 */ /* 0x000fe80003800200 */
[----:B------:R-:W-:-:S04]  /*0210*/  IMAD.IADD R5, R5, 0x1, R2 ;  /* 0x0000000105057824 */ /* 0x000fc800078e0202 */
[C---:B------:R-:W-:Y:S01]  /*0220*/  IMAD.HI.U32 R40, R5.reuse, -0x33333333, RZ ;  /* 0xcccccccd05287827 */ /* 0x040fe200078e00ff */
[----:B------:R-:W-:-:S04]  /*0230*/  ISETP.GE.U32.AND P1, PT, R5, 0x2580, PT ;  /* 0x000025800500780c */ /* 0x000fc80003f26070 */
[----:B------:R-:W-:-:S04]  /*0240*/  LEA.HI R40, R40, 0x1, RZ, 0x17 ;  /* 0x0000000128287811 */ /* 0x000fc800078fb8ff */
[----:B------:R-:W-:-:S04]  /*0250*/  LOP3.LUT R42, R40, 0xf, RZ, 0xc0, !PT ;  /* 0x0000000f282a7812 */ /* 0x000fc800078ec0ff */
[----:B------:R-:W-:Y:S01]  /*0260*/  ISETP.NE.AND P0, PT, R42, RZ, PT ;  /* 0x000000ff2a00720c */ /* 0x000fe20003f05270 */
[----:B------:R-:W-:-:S12]  /*0270*/  @!P1 BRA `(.L_x_158) ;  /* 0x0000000000b09947 */ /* 0x000fd80003800000 */
[----:B------:R-:W0:Y:S01]  /*0280*/  LDC.64 R4, c[0x0][0x380] ;  /* 0x0000e000ff047b82 */ /* 0x000e220000000a00 */
[----:B------:R-:W-:-:S05]  /*0290*/  LOP3.LUT R0, R40, 0xfffff0, RZ, 0xc0, !PT ;  /* 0x00fffff028007812 */ /* 0x000fca00078ec0ff */
[----:B------:R-:W-:Y:S02]  /*02a0*/  IMAD.MOV R0, RZ, RZ, -R0 ;  /* 0x000000ffff007224 */ /* 0x000fe400078e0a00 */
[----:B0-----:R-:W-:-:S03]  /*02b0*/  IMAD.WIDE.U32 R4, R41, 0x8, R4 ;  /* 0x0000000829047825 */ /* 0x001fc600078e0004 */
[----:B------:R-:W-:-:S05]  /*02c0*/  IADD3 R4, P1, PT, R4, 0xa000, RZ ;  /* 0x0000a00004047810 */ /* 0x000fca0007f3e0ff */
[----:B------:R-:W-:-:S08]  /*02d0*/  IMAD.X R5, RZ, RZ, R5, P1 ;  /* 0x000000ffff057224 */ /* 0x000fd000008e0605 */
.L_x_159:
        /* <DEDUP_REMOVED lines=38> */
.L_x_158:
[----:B------:R-:W-:Y:S05]  /*0540*/  BSYNC.RECONVERGENT B2 ;  /* 0x0000000000027941 */ /* 0x000fea0003800200 */
.L_x_157:
[----:B------:R-:W-:Y:S05]  /*0550*/  @!P0 BRA `(.L_x_156) ;  /* 0x0000000000e88947 */ /* 0x000fea0003800000 */
[----:B------:R-:W-:Y:S01]  /*0560*/  ISETP.GE.U32.AND P0, PT, R42, 0x8, PT ;  /* 0x000000082a00780c */ /* 0x000fe20003f06070 */
[----:B------:R-:W-:Y:S01]  /*0570*/  BSSY.RECONVERGENT B2, `(.L_x_160) ;  /* 0x0000017000027945 */ /* 0x000fe20003800200 */
[----:B------:R-:W-:-:S04]  /*0580*/  LOP3.LUT R22, R40, 0x7, RZ, 0xc0, !PT ;  /* 0x0000000728167812 */ /* 0x000fc800078ec0ff */
[----:B------:R-:W-:-:S07]  /*0590*/  ISETP.NE.AND P1, PT, R22, RZ, PT ;  /* 0x000000ff1600720c */ /* 0x000fce0003f25270 */
[----:B------:R-:W-:Y:S06]  /*05a0*/  @!P0 BRA `(.L_x_161) ;  /* 0x00000000004c8947 */ /* 0x000fec0003800000 */
        /* <DEDUP_REMOVED lines=19> */
.L_x_161:
[----:B------:R-:W-:Y:S05]  /*06e0*/  BSYNC.RECONVERGENT B2 ;  /* 0x0000000000027941 */ /* 0x000fea0003800200 */
.L_x_160:
        /* <DEDUP_REMOVED lines=17> */
.L_x_163:
[----:B------:R-:W-:Y:S05]  /*0800*/  BSYNC.RECONVERGENT B2 ;  /* 0x0000000000027941 */ /* 0x000fea0003800200 */
.L_x_162:
[----:B------:R-:W-:Y:S05]  /*0810*/  @!P1 BRA `(.L_x_156) ;  /* 0x0000000000389947 */ /* 0x000fea0003800000 */
[----:B------:R-:W0:Y:S01]  /*0820*/  LDC.64 R4, c[0x0][0x380] ;  /* 0x0000e000ff047b82 */ /* 0x000e220000000a00 */
[----:B------:R-:W-:Y:S02]  /*0830*/  IMAD.MOV R0, RZ, RZ, -R0 ;  /* 0x000000ffff007224 */ /* 0x000fe400078e0a00 */
[----:B0-----:R-:W-:-:S04]  /*0840*/  IMAD.WIDE.U32 R4, R41, 0x8, R4 ;  /* 0x0000000829047825 */ /* 0x001fc800078e0004 */
[----:B------:R-:W-:Y:S02]  /*0850*/  IMAD.MOV.U32 R6, RZ, RZ, R4 ;  /* 0x000000ffff067224 */ /* 0x000fe400078e0004 */
[----:B------:R-:W-:-:S07]  /*0860*/  IMAD.MOV.U32 R7, RZ, RZ, R5 ;  /* 0x000000ffff077224 */ /* 0x000fce00078e0005 */
.L_x_164:
        /* <DEDUP_REMOVED lines=9> */
.L_x_156:
[----:B------:R-:W-:Y:S05]  /*0900*/  BSYNC.RECONVERGENT B1 ;  /* 0x0000000000017941 */ /* 0x000fea0003800200 */
.L_x_155:
        /* <DEDUP_REMOVED lines=28> */
[----:B-1----:R-:W-:-:S03]  /*0ad0*/  @!P1 LEA R9, R13, R2, 0x18 ;  /* 0x000000020d099211 */ /* 0x002fc600078ec0ff */
[----:B------:R-:W0:Y:S02]  /*0ae0*/  SHFL.DOWN PT, R5, R11, 0x8, 0x1f ;  /* 0x09001f000b057f89 */ /* 0x000e2400000e0000 */
[----:B0-----:R-:W-:-:S10]  /*0af0*/  DADD R4, R4, R10 ;  /* 0x0000000004047229 */ /* 0x001fd4000000000a */
[----:B------:R-:W-:Y:S02]  /*0b00*/  FSEL R6, R10, R4, P0 ;  /* 0x000000040a067208 */ /* 0x000fe40000000000 */
[----:B------:R-:W-:Y:S01]  /*0b10*/  FSEL R7, R11, R5, P0 ;  /* 0x000000050b077208 */ /* 0x000fe20000000000 */
[----:B------:R-:W-:Y:S01]  /*0b20*/  @!P1 IMAD.IADD R11, R0, 0x1, R9 ;  /* 0x00000001000b9824 */ /* 0x000fe200078e0209 */
        /* <DEDUP_REMOVED lines=14> */
[----:B------:R-:W2:Y:S04]  /*0c10*/  LDS.128 R16, [UR4+0x30] ;  /* 0x00003004ff107984 */ /* 0x000ea80008000c00 */
[----:B-1----:R-:W1:Y:S01]  /*0c20*/  LDS.128 R4, [UR4+0x40] ;  /* 0x00004004ff047984 */ /* 0x002e620008000c00 */
[----:B0-----:R-:W-:-:S03]  /*0c30*/  DADD R12, R8, R12 ;  /* 0x00000000080c7229 */ /* 0x001fc6000000000c */
[----:B------:R-:W0:Y:S05]  /*0c40*/  LDS.128 R8, [UR4+0x50] ;  /* 0x00005004ff087984 */ /* 0x000e2a0008000c00 */
[----:B------:R-:W-:-:S08]  /*0c50*/  DADD R12, R12, R14 ;  /* 0x000000000c0c7229 */ /* 0x000fd0000000000e */
[----:B--2---:R-:W-:-:S08]  /*0c60*/  DADD R12, R12, R16 ;  /* 0x000000000c0c7229 */ /* 0x004fd00000000010 */
[----:B------:R-:W-:Y:S02]  /*0c70*/  DADD R18, R12, R18 ;  /* 0x000000000c127229 */ /* 0x000fe40000000012 */
[----:B------:R-:W2:Y:S06]  /*0c80*/  LDS.128 R12, [UR4+0x60] ;  /* 0x00006004ff0c7984 */ /* 0x000eac0008000c00 */
[----:B-1----:R-:W-:-:S08]  /*0c90*/  DADD R4, R18, R4 ;  /* 0x0000000012047229 */ /* 0x002fd00000000004 */
[----:B------:R-:W-:Y:S02]  /*0ca0*/  DADD R2, R4, R6 ;  /* 0x0000000004027229 */ /* 0x000fe40000000006 */
[----:B------:R-:W1:Y:S06]  /*0cb0*/  LDS.128 R4, [UR4+0x70] ;  /* 0x00007004ff047984 */ /* 0x000e6c0008000c00 */
[----:B0-----:R-:W-:-:S08]  /*0cc0*/  DADD R2, R2, R8 ;  /* 0x0000000002027229 */ /* 0x001fd00000000008 */
[----:B------:R-:W-:Y:S01]  /*0cd0*/  DADD R2, R2, R10 ;  /* 0x0000000002027229 */ /* 0x000fe2000000000a */
[----:B------:R-:W0:Y:S07]  /*0ce0*/  LDS.128 R8, [UR4+0x80] ;  /* 0x00008004ff087984 */ /* 0x000e2e0008000c00 */
[----:B--2---:R-:W-:-:S08]  /*0cf0*/  DADD R2, R2, R12 ;  /* 0x0000000002027229 */ /* 0x004fd0000000000c */
        /* <DEDUP_REMOVED lines=14> */
.L_x_165:
        /* <DEDUP_REMOVED lines=26> */
[----:B0-----:R-:W-:-:S10]  /*0f80*/  DADD R4, R4, R8 ;  /* 0x0000000004047229 */ /* 0x001fd40000000008 */
[----:B------:R-:W-:Y:S02]  /*0f90*/  FSEL R6, R8, R4, P0 ;  /* 0x0000000408067208 */ /* 0x000fe40000000000 */
[----:B------:R-:W-:Y:S01]  /*0fa0*/  FSEL R7, R9, R5, P0 ;  /* 0x0000000509077208 */ /* 0x000fe20000000000 */
[----:B------:R-:W0:Y:S01]  /*0fb0*/  @!P1 S2R R8, SR_CgaCtaId ;  /* 0x0000000000089919 */ /* 0x000e220000008800 */
[----:B------:R-:W-:Y:S01]  /*0fc0*/  ISETP.GT.AND P0, PT, R0, R13, PT ;  /* 0x0000000d0000720c */ /* 0x000fe20003f04270 */
[----:B------:R-:W-:Y:S01]  /*0fd0*/  VIADD R0, R12, 0x10 ;  /* 0x000000100c007836 */ /* 0x000fe20000000000 */
[----:B------:R-:W-:Y:S04]  /*0fe0*/  SHFL.DOWN PT, R4, R6, 0x8, R13 ;  /* 0x0900000006047989 */ /* 0x000fe800000e000d */
[----:B------:R-:W1:Y:S02]  /*0ff0*/  SHFL.DOWN PT, R5, R7, 0x8, R13 ;  /* 0x0900000007057989 */ /* 0x000e6400000e000d */
[----:B-1----:R-:W-:-:S10]  /*1000*/  DADD R4, R4, R6 ;  /* 0x0000000004047229 */ /* 0x002fd40000000006 */
[----:B------:R-:W-:Y:S02]  /*1010*/  FSEL R10, R6, R4, P0 ;  /* 0x00000004060a7208 */ /* 0x000fe40000000000 */
[----:B------:R-:W-:Y:S02]  /*1020*/  FSEL R11, R7, R5, P0 ;  /* 0x00000005070b7208 */ /* 0x000fe40000000000 */
[----:B------:R-:W-:Y:S01]  /*1030*/  @!P1 MOV R7, 0x400 ;  /* 0x0000040000079802 */ /* 0x000fe20000000f00 */
[----:B------:R-:W-:Y:S01]  /*1040*/  SHFL.DOWN PT, R4, R10, 0x10, R13 ;  /* 0x0a0000000a047989 */ /* 0x000fe200000e000d */
[----:B------:R-:W-:Y:S02]  /*1050*/  ISETP.GT.AND P0, PT, R0, R13, PT ;  /* 0x0000000d0000720c */ /* 0x000fe40003f04270 */
        /* <DEDUP_REMOVED lines=14> */
[----:B------:R-:W-:Y:S01]  /*1140*/  ISETP.GT.U32.AND P1, PT, R2, 0x20, PT ;  /* 0x000000200200780c */ /* 0x000fe20003f24070 */
[----:B-1----:R-:W-:-:S09]  /*1150*/  ULEA UR4, UR5, UR4, 0x18 ;  /* 0x0000000405047291 */ /* 0x002fd2000f8ec0ff */
[----:B------:R-:W1:Y:S04]  /*1160*/  LDS.128 R12, [UR4+0x20] ;  /* 0x00002004ff0c7984 */ /* 0x000e680008000c00 */
[----:B0-----:R-:W0:Y:S01]  /*1170*/  LDS.128 R4, [UR4+0x30] ;  /* 0x00003004ff047984 */ /* 0x001e220008000c00 */
        /* <DEDUP_REMOVED lines=70> */
[----:B------:R-:W0:Y:S01]  /*15e0*/  LDS.64 R4, [UR4+0xb0] ;  /* 0x0000b004ff047984 */ /* 0x000e220008000a00 */
        /* <DEDUP_REMOVED lines=8> */
[----:B------:R-:W-:-:S04]  /*1670*/  ISETP.GT.U32.AND P1, PT, R2, 0x260, PT ;  /* 0x000002600200780c */ /* 0x000fc80003f24070 */
[----:B0-----:R-:W-:-:S10]  /*1680*/  DADD R4, R4, R6 ;  /* 0x0000000004047229 */ /* 0x001fd40000000006 */
[----:B------:R-:W-:Y:S02]  /*1690*/  FSEL R8, R4, R6, P1 ;  /* 0x0000000604087208 */ /* 0x000fe40000800000 */
[----:B------:R-:W-:Y:S01]  /*16a0*/  FSEL R9, R5, R7, P1 ;  /* 0x0000000705097208 */ /* 0x000fe20000800000 */
[----:B------:R-:W-:Y:S06]  /*16b0*/  BRA `(.L_x_166) ;  /* 0x0000001000907947 */ /* 0x000fec0003800000 */
.L_x_152:
[----:B------:R-:W0:Y:S01]  /*16c0*/  S2R R0, SR_TID.X ;  /* 0x0000000000007919 */ /* 0x000e220000002100 */
[----:B------:R-:W1:Y:S02]  /*16d0*/  LDCU.64 UR4, c[0x0][0x380] ;  /* 0x00007000ff0477ac */ /* 0x000e640008000a00 */
[----:B-1----:R-:W-:Y:S02]  /*16e0*/  IMAD.U32 R6, RZ, RZ, UR4 ;  /* 0x00000004ff067e24 */ /* 0x002fe4000f8e00ff */
[----:B------:R-:W-:Y:S02]  /*16f0*/  IMAD.U32 R7, RZ, RZ, UR5 ;  /* 0x00000005ff077e24 */ /* 0x000fe4000f8e00ff */
        /* <DEDUP_REMOVED lines=10> */
[----:B------:R-:W-:-:S04]  /*17a0*/  UMOV UR4, 0x1400 ;  /* 0x0000140000047882 */ /* 0x000fc80000000000 */
[----:B------:R-:W-:Y:S01]  /*17b0*/  ISETP.GE.U32.AND P0, PT, R3, 0x1400, PT ;  /* 0x000014000300780c */ /* 0x000fe20003f06070 */
        /* <DEDUP_REMOVED lines=9> */
[----:B------:R-:W0:Y:S01]  /*1850*/  LDC R2, c[0x0][0x390] ;  /* 0x0000e400ff027b82 */ /* 0x000e220000000800 */
[----:B------:R-:W-:-:S07]  /*1860*/  UMOV UR4, 0x1400 ;  /* 0x0000140000047882 */ /* 0x000fce0000000000 */
[----:B------:R-:W1:Y:S02]  /*1870*/  LDC.64 R6, c[0x0][0x380] ;  /* 0x0000e000ff067b82 */ /* 0x000e640000000a00 */
.L_x_169:
[----:B------:R-:W-:-:S04]  /*1880*/  VIADD R9, R0, UR4 ;  /* 0x0000000400097c36 */ /* 0x000fc80008000000 */
[----:B-1----:R-:W-:-:S05]  /*1890*/  IMAD.WIDE.U32 R8, R9, 0x8, R6 ;  /* 0x0000000809087825 */ /* 0x002fca00078e0006 */
        /* <DEDUP_REMOVED lines=8> */
[----:B--2---:R-:W-:-:S08]  /*1920*/  DFMA R10, R10, R10, R38 ;  /* 0x0000000a0a0a722b */ /* 0x004fd00000000026 */
[----:B---3--:R-:W-:Y:S01]  /*1930*/  DFMA R10, R12, R12, R10 ;  /* 0x0000000c0c0a722b */ /* 0x008fe2000000000a */
[----:B0-----:R-:W-:-:S05]  /*1940*/  VIADD R12, R2, -UR4 ;  /* 0x80000004020c7c36 */ /* 0x001fca0008000000 */
[----:B------:R-:W-:Y:S02]  /*1950*/  ISETP.GE.U32.AND P0, PT, R12, 0x1400, PT ;  /* 0x000014000c00780c */ /* 0x000fe40003f06070 */
[----:B----4-:R-:W-:-:S08]  /*1960*/  DFMA R10, R14, R14, R10 ;  /* 0x0000000e0e0a722b */ /* 0x010fd0000000000a */
[----:B-----5:R-:W-:-:S08]  /*1970*/  DFMA R10, R16, R16, R10 ;  /* 0x00000010100a722b */ /* 0x020fd0000000000a */
[----:B------:R-:W-:-:S08]  /*1980*/  DFMA R10, R18, R18, R10 ;  /* 0x00000012120a722b */ /* 0x000fd0000000000a */
[----:B------:R-:W-:-:S08]  /*1990*/  DFMA R10, R20, R20, R10 ;  /* 0x00000014140a722b */ /* 0x000fd0000000000a */
[----:B------:R-:W-:-:S08]  /*19a0*/  DFMA R10, R22, R22, R10 ;  /* 0x00000016160a722b */ /* 0x000fd0000000000a */
[----:B------:R-:W-:Y:S01]  /*19b0*/  DFMA R38, R4, R4, R10 ;  /* 0x000000040426722b */ /* 0x000fe2000000000a */
[----:B------:R-:W-:Y:S10]  /*19c0*/  @!P0 BRA `(.L_x_168) ;  /* 0x0000000800a48947 */ /* 0x000ff40003800000 */
[----:B------:R-:W-:-:S06]  /*19d0*/  UIADD3 UR4, UPT, UPT, UR4, 0x1400, URZ ;  /* 0x0000140004047890 */ /* 0x000fcc000fffe0ff */
[----:B------:R-:W-:-:S13]  /*19e0*/  ISETP.LT.U32.AND P0, PT, R3, UR4, PT ;  /* 0x0000000403007c0c */ /* 0x000fda000bf01070 */
[----:B------:R-:W-:Y:S05]  /*19f0*/  @!P0 BRA `(.L_x_169) ;  /* 0xfffffffc00a08947 */ /* 0x000fea000383ffff */
.L_x_167:
[----:B------:R-:W-:Y:S01]  /*1a00*/  VIADD R3, R2, -UR4 ;  /* 0x8000000402037c36 */ /* 0x000fe20008000000 */
[----:B------:R-:W-:Y:S04]  /*1a10*/  BSSY.RECONVERGENT B1, `(.L_x_168) ;  /* 0x00000a4000017945 */ /* 0x000fe80003800200 */
[----:B------:R-:W-:-:S04]  /*1a20*/  ISETP.GE.AND P0, PT, R0, R3, PT ;  /* 0x000000030000720c */ /* 0x000fc80003f06270 */
[----:B------:R-:W-:-:S13]  /*1a30*/  ISETP.LE.U32.OR P0, PT, R2, UR4, P0 ;  /* 0x0000000402007c0c */ /* 0x000fda0008703470 */
[----:B------:R-:W-:Y:S05]  /*1a40*/  @P0 BRA `(.L_x_170) ;  /* 0x0000000800800947 */ /* 0x000fea0003800000 */
[----:B------:R-:W-:Y:S01]  /*1a50*/  LOP3.LUT R3, RZ, R0, RZ, 0x33, !PT ;  /* 0x00000000ff037212 */ /* 0x000fe200078e33ff */
[----:B------:R-:W-:Y:S03]  /*1a60*/  BSSY.RECONVERGENT B2, `(.L_x_171) ;  /* 0x0000053000027945 */ /* 0x000fe60003800200 */
[----:B------:R-:W-:-:S04]  /*1a70*/  IADD3 R3, PT, PT, R2, -UR4, R3 ;  /* 0x8000000402037c10 */ /* 0x000fc8000fffe003 */
[C---:B------:R-:W-:Y:S01]  /*1a80*/  ISETP.GE.U32.AND P0, PT, R3.reuse, 0x2580, PT ;  /* 0x000025800300780c */ /* 0x040fe20003f06070 */
[----:B------:R-:W-:-:S05]  /*1a90*/  IMAD.HI.U32 R2, R3, -0x33333333, RZ ;  /* 0xcccccccd03027827 */ /* 0x000fca00078e00ff */
[----:B------:R-:W-:Y:S01]  /*1aa0*/  LEA.HI R3, R2, 0x1, RZ, 0x17 ;  /* 0x0000000102037811 */ /* 0x000fe200078fb8ff */
[----:B------:R-:W-:-:S03]  /*1ab0*/  IMAD.MOV.U32 R2, RZ, RZ, R0 ;  /* 0x000000ffff027224 */ /* 0x000fc600078e0000 */
[----:B------:R-:W-:-:S03]  /*1ac0*/  LOP3.LUT R4, R3, 0xf, RZ, 0xc0, !PT ;  /* 0x0000000f03047812 */ /* 0x000fc600078ec0ff */
[----:B------:R-:W-:Y:S05]  /*1ad0*/  @!P0 BRA `(.L_x_172) ;  /* 0x00000004002c8947 */ /* 0x000fea0003800000 */
[----:B------:R-:W-:Y:S01]  /*1ae0*/  LOP3.LUT R42, R3, 0xfffff0, RZ, 0xc0, !PT ;  /* 0x00fffff0032a7812 */ /* 0x000fe200078ec0ff */
[----:B------:R-:W-:Y:S01]  /*1af0*/  BSSY.RECONVERGENT B3, `(.L_x_173) ;  /* 0x0000048000037945 */ /* 0x000fe20003800200 */
[C---:B------:R-:W-:Y:S01]  /*1b00*/  LOP3.LUT R2, R0.reuse, 0x1400, RZ, 0xfc, !PT ;  /* 0x0000140000027812 */ /* 0x040fe200078efcff */
[----:B------:R-:W-:Y:S02]  /*1b10*/  VIADD R5, R0, UR4 ;  /* 0x0000000400057c36 */ /* 0x000fe40008000000 */
[----:B------:R-:W-:-:S07]  /*1b20*/  IMAD.MOV R42, RZ, RZ, -R42 ;  /* 0x000000ffff2a7224 */ /* 0x000fce00078e0a2a */
.L_x_174:
[----:B------:R-:W-:-:S04]  /*1b30*/  IMAD.WIDE.U32 R36, R5, 0x8, R6 ;  /* 0x0000000805247825 */ /* 0x000fc800078e0006 */
[C---:B------:R-:W-:Y:S02]  /*1b40*/  VIADD R35, R5.reuse, 0x280 ;  /* 0x0000028005237836 */ /* 0x040fe40000000000 */
[----:B------:R-:W2:Y:S01]  /*1b50*/  LDG.E.64 R36, desc[UR6][R36.64] ;  /* 0x0000000624247981 */ /* 0x000ea2000c1e1b00 */
        /* <DEDUP_REMOVED lines=44> */
[----:B------:R-:W-:Y:S02]  /*1e20*/  VIADD R42, R42, 0x10 ;  /* 0x000000102a2a7836 */ /* 0x000fe40000000000 */
[----:B------:R-:W-:Y:S02]  /*1e30*/  VIADD R2, R2, 0x2800 ;  /* 0x0000280002027836 */ /* 0x000fe40000000000 */
[----:B------:R-:W-:Y:S01]  /*1e40*/  VIADD R5, R5, 0x2800 ;  /* 0x0000280005057836 */ /* 0x000fe20000000000 */
[----:B------:R-:W-:Y:S01]  /*1e50*/  ISETP.NE.AND P0, PT, R42, RZ, PT ;  /* 0x000000ff2a00720c */ /* 0x000fe20003f05270 */
        /* <DEDUP_REMOVED lines=17> */
[----:B------:R-:W-:Y:S05]  /*1f70*/  BSYNC.RECONVERGENT B3 ;  /* 0x0000000000037941 */ /* 0x000fea0003800200 */
.L_x_173:
[----:B------:R-:W-:-:S07]  /*1f80*/  VIADD R2, R2, 0xffffec00 ;  /* 0xffffec0002027836 */ /* 0x000fce0000000000 */
.L_x_172:
[----:B------:R-:W-:Y:S05]  /*1f90*/  BSYNC.RECONVERGENT B2 ;  /* 0x0000000000027941 */ /* 0x000fea0003800200 */
.L_x_171:
[----:B------:R-:W-:-:S13]  /*1fa0*/  ISETP.NE.AND P0, PT, R4, RZ, PT ;  /* 0x000000ff0400720c */ /* 0x000fda0003f05270 */
[----:B------:R-:W-:Y:S05]  /*1fb0*/  @!P0 BRA `(.L_x_170) ;  /* 0x0000000400248947 */ /* 0x000fea0003800000 */
[----:B------:R-:W-:Y:S01]  /*1fc0*/  ISETP.GE.U32.AND P0, PT, R4, 0x8, PT ;  /* 0x000000080400780c */ /* 0x000fe20003f06070 */
[----:B------:R-:W-:Y:S01]  /*1fd0*/  BSSY.RECONVERGENT B2, `(.L_x_175) ;  /* 0x0000025000027945 */ /* 0x000fe20003800200 */
[----:B------:R-:W-:-:S04]  /*1fe0*/  LOP3.LUT R18, R3, 0x7, RZ, 0xc0, !PT ;  /* 0x0000000703127812 */ /* 0x000fc800078ec0ff */
[----:B------:R-:W-:-:S07]  /*1ff0*/  ISETP.NE.AND P1, PT, R18, RZ, PT ;  /* 0x000000ff1200720c */ /* 0x000fce0003f25270 */
[----:B------:R-:W-:Y:S06]  /*2000*/  @!P0 BRA `(.L_x_176) ;  /* 0x0000000000848947 */ /* 0x000fec0003800000 */
[----:B------:R-:W-:-:S04]  /*2010*/  VIADD R19, R2, UR4 ;  /* 0x0000000402137c36 */ /* 0x000fc80008000000 */
        /* <DEDUP_REMOVED lines=32> */
.L_x_176:
[----:B------:R-:W-:Y:S05]  /*2220*/  BSYNC.RECONVERGENT B2 ;  /* 0x0000000000027941 */ /* 0x000fea0003800200 */
.L_x_175:
        /* <DEDUP_REMOVED lines=23> */
.L_x_178:
[----:B------:R-:W-:Y:S05]  /*23a0*/  BSYNC.RECONVERGENT B2 ;  /* 0x0000000000027941 */ /* 0x000fea0003800200 */
.L_x_177:
[----:B------:R-:W-:Y:S05]  /*23b0*/  @!P1 BRA `(.L_x_170) ;  /* 0x0000000000249947 */ /* 0x000fea0003800000 */
[----:B------:R-:W-:Y:S02]  /*23c0*/  VIADD R5, R2, UR4 ;  /* 0x0000000402057c36 */ /* 0x000fe40008000000 */
[----:B------:R-:W-:-:S07]  /*23d0*/  IMAD.MOV R4, RZ, RZ, -R3 ;  /* 0x000000ffff047224 */ /* 0x000fce00078e0a03 */
.L_x_179:
[----:B------:R-:W-:-:S06]  /*23e0*/  IMAD.WIDE.U32 R2, R5, 0x8, R6 ;  /* 0x0000000805027825 */ /* 0x000fcc00078e0006 */
[----:B------:R-:W2:Y:S01]  /*23f0*/  LDG.E.64 R2, desc[UR6][R2.64] ;  /* 0x0000000602027981 */ /* 0x000ea2000c1e1b00 */
[----:B------:R-:W-:Y:S02]  /*2400*/  VIADD R4, R4, 0x1 ;  /* 0x0000000104047836 */ /* 0x000fe40000000000 */
[----:B------:R-:W-:-:S03]  /*2410*/  VIADD R5, R5, 0x280 ;  /* 0x0000028005057836 */ /* 0x000fc60000000000 */
[----:B------:R-:W-:Y:S01]  /*2420*/  ISETP.NE.AND P0, PT, R4, RZ, PT ;  /* 0x000000ff0400720c */ /* 0x000fe20003f05270 */
[----:B--2---:R-:W-:-:S12]  /*2430*/  DFMA R38, R2, R2, R38 ;  /* 0x000000020226722b */ /* 0x004fd80000000026 */
[----:B------:R-:W-:Y:S05]  /*2440*/  @P0 BRA `(.L_x_179) ;  /* 0xfffffffc00e40947 */ /* 0x000fea000383ffff */
.L_x_170:
[----:B------:R-:W-:Y:S05]  /*2450*/  BSYNC.RECONVERGENT B1 ;  /* 0x0000000000017941 */ /* 0x000fea0003800200 */
.L_x_168:
        /* <DEDUP_REMOVED lines=49> */
[----:B------:R-:W0:Y:S05]  /*2770*/  LDS.128 R8, [UR4+0x50] ;  /* 0x00005004ff087984 */ /* 0x000e2a0008000c00 */
[----:B------:R-:W-:-:S08]  /*2780*/  DADD R12, R12, R14 ;  /* 0x000000000c0c7229 */ /* 0x000fd0000000000e */
[----:B-1----:R-:W-:-:S08]  /*2790*/  DADD R12, R12, R16 ;  /* 0x000000000c0c7229 */ /* 0x002fd00000000010 */
[----:B------:R-:W-:Y:S02]  /*27a0*/  DADD R18, R12, R18 ;  /* 0x000000000c127229 */ /* 0x000fe40000000012 */
[----:B------:R-:W1:Y:S06]  /*27b0*/  LDS.128 R12, [UR4+0x60] ;  /* 0x00006004ff0c7984 */ /* 0x000e6c0008000c00 */
        /* <DEDUP_REMOVED lines=20> */
.L_x_166:
[----:B------:R-:W-:Y:S05]  /*2900*/  BSYNC.RECONVERGENT B0 ;  /* 0x0000000000007941 */ /* 0x000fea0003800200 */
.L_x_151:
[----:B------:R-:W-:Y:S05]  /*2910*/  @P0 EXIT ;  /* 0x000000000000094d */ /* 0x000fea0003800000 */
[----:B------:R-:W0:Y:S01]  /*2920*/  LDCU.64 UR4, c[0x0][0x398] ;  /* 0x00007300ff0477ac */ /* 0x000e220008000a00 */
[----:B--2---:R-:W2:Y:S01]  /*2930*/  LDC.64 R2, c[0x0][0x388] ;  /* 0x0000e200ff027b82 */ /* 0x004ea20000000a00 */
[----:B0-----:R-:W-:-:S07]  /*2940*/  DADD R8, R8, UR4 ;  /* 0x0000000408087e29 */ /* 0x001fce0008000000 */
[----:B--2---:R-:W-:Y:S01]  /*2950*/  STG.E.64 desc[UR6][R2.64], R8 ;  /* 0x0000000802007986 */ /* 0x004fe2000c101b06 */
[----:B------:R-:W-:Y:S05]  /*2960*/  EXIT ;  /* 0x000000000000794d */ /* 0x000fea0003800000 */
.L_x_180:
        /* <DEDUP_REMOVED lines=9> */
.L_x_235:


//--------------------- .text._ZN3cub18CUB_300001_SM_10006detail11EmptyKernelIvEEvv --------------------------
	.section	.text._ZN3cub18CUB_300001_SM_10006detail11EmptyKernelIvEEvv,"ax",@progbits
	.align	128
        .global         _ZN3cub18CUB_300001_SM_10006detail11EmptyKernelIvEEvv
        .type           _ZN3cub18CUB_300001_SM_10006detail11EmptyKernelIvEEvv,@function
        .size           _ZN3cub18CUB_300001_SM_10006detail11EmptyKernelIvEEvv,(.L_x_236 - _ZN3cub18CUB_300001_SM_10006detail11EmptyKernelIvEEvv)
        .other          _ZN3cub18CUB_300001_SM_10006detail11EmptyKernelIvEEvv,@"STO_CUDA_ENTRY STV_DEFAULT"
_ZN3cub18CUB_300001_SM_10006detail11EmptyKernelIvEEvv:
.text._ZN3cub18CUB_300001_SM_10006detail11EmptyKernelIvEEvv:
[----:B------:R-:W-:Y:S01]  /*0000*/  LDC R1, c[0x0][0x37c] ;  /* 0x0000df00ff017b82 */ /* 0x000fe20000000800 */
[----:B------:R-:W-:Y:S05]  /*0010*/  EXIT ;  /* 0x000000000000794d */ /* 0x000fea0003800000 */
.L_x_181:
        /* <DEDUP_REMOVED lines=14> */
.L_x_236:


//--------------------- .text._Z12gauss_seidelPdS_S_ii --------------------------
	.section	.text._Z12gauss_seidelPdS_S_ii,"ax",@progbits
	.align	128
        .global         _Z12gauss_seidelPdS_S_ii
        .type           _Z12gauss_seidelPdS_S_ii,@function
        .size           _Z12gauss_seidelPdS_S_ii,(.L_x_227 - _Z12gauss_seidelPdS_S_ii)
        .other          _Z12gauss_seidelPdS_S_ii,@"STO_CUDA_ENTRY STV_DEFAULT"
_Z12gauss_seidelPdS_S_ii:
.text._Z12gauss_seidelPdS_S_ii:
[----:B------:R-:W0:Y:S01]  /*0000*/  LDC R1, c[0x0][0x37c] ;  /* 0x0000df00ff017b82 */ /* 0x000e220000000800 */
[----:B------:R-:W1:Y:S01]  /*0010*/  S2R R0, SR_TID.Y ;  /* 0x0000000000007919 */ /* 0x000e620000002200 */
[----:B------:R-:W2:Y:S06]  /*0020*/  LDCU UR5, c[0x0][0x2fc] ;  /* 0x00005f80ff0577ac */ /* 0x000eac0008000800 */
[----:B------:R-:W3:Y:S01]  /*0030*/  LDC R4, c[0x0][0x360] ;  /* 0x0000d800ff047b82 */ /* 0x000ee20000000800 */
[----:B0-----:R-:W-:Y:S01]  /*0040*/  VIADD R1, R1, 0xffffffb8 ;  /* 0xffffffb801017836 */ /* 0x001fe20000000000 */
[----:B------:R-:W3:Y:S01]  /*0050*/  S2R R3, SR_TID.X ;  /* 0x0000000000037919 */ /* 0x000ee20000002100 */
[----:B------:R-:W0:Y:S05]  /*0060*/  LDCU UR4, c[0x0][0x2f8] ;  /* 0x00005f00ff0477ac */ /* 0x000e2a0008000800 */
[----:B------:R-:W1:Y:S08]  /*0070*/  S2UR UR7, SR_CTAID.Y ;  /* 0x00000000000779c3 */ /* 0x000e700000002600 */
[----:B------:R-:W1:Y:S01]  /*0080*/  LDC R5, c[0x0][0x364] ;  /* 0x0000d900ff057b82 */ /* 0x000e620000000800 */
[----:B0-----:R-:W-:-:S07]  /*0090*/  IADD3 R6, P1, PT, R1, UR4, RZ ;  /* 0x0000000401067c10 */ /* 0x001fce000ff3e0ff */
[----:B------:R-:W3:Y:S01]  /*00a0*/  S2UR UR6, SR_CTAID.X ;  /* 0x00000000000679c3 */ /* 0x000ee20000002500 */
[----:B--2---:R-:W-:-:S07]  /*00b0*/  IMAD.X R7, RZ, RZ, UR5, P1 ;  /* 0x00000005ff077e24 */ /* 0x004fce00088e06ff */
[----:B------:R-:W0:Y:S01]  /*00c0*/  LDC.64 R20, c[0x0][0x398] ;  /* 0x0000e600ff147b82 */ /* 0x000e220000000a00 */
[----:B-1----:R-:W-:Y:S02]  /*00d0*/  IMAD R5, R5, UR7, R0 ;  /* 0x0000000705057c24 */ /* 0x002fe4000f8e0200 */
[----:B---3--:R-:W-:-:S03]  /*00e0*/  IMAD R4, R4, UR6, R3 ;  /* 0x0000000604047c24 */ /* 0x008fc6000f8e0203 */
[----:B0-----:R-:W-:-:S04]  /*00f0*/  ISETP.GE.AND P0, PT, R5, R21, PT ;  /* 0x000000150500720c */ /* 0x001fc80003f06270 */
[----:B------:R-:W-:-:S13]  /*0100*/  ISETP.GE.OR P0, PT, R4, R20, P0 ;  /* 0x000000140400720c */ /* 0x000fda0000706670 */
[----:B------:R-:W-:Y:S05]  /*0110*/  @P0 EXIT ;  /* 0x000000000000094d */ /* 0x000fea0003800000 */
[----:B------:R-:W0:Y:S01]  /*0120*/  LDC.64 R28, c[0x0][0x388] ;  /* 0x0000e200ff1c7b82 */ /* 0x000e220000000a00 */
[----:B------:R-:W1:Y:S01]  /*0130*/  LDCU.64 UR4, c[0x0][0x358] ;  /* 0x00006b00ff0477ac */ /* 0x000e620008000a00 */
[----:B------:R-:W-:Y:S01]  /*0140*/  IMAD R23, R5, R20, R4 ;  /* 0x0000001405177224 */ /* 0x000fe200078e0204 */
[----:B------:R-:W-:-:S03]  /*0150*/  ISETP.NE.AND P0, PT, R4, RZ, PT ;  /* 0x000000ff0400720c */ /* 0x000fc60003f05270 */
[----:B------:R-:W-:Y:S02]  /*0160*/  IMAD R3, R23, 0x5, RZ ;  /* 0x0000000517037824 */ /* 0x000fe400078e02ff */
[----:B------:R-:W2:Y:S02]  /*0170*/  LDC.64 R26, c[0x0][0x380] ;  /* 0x0000e000ff1a7b82 */ /* 0x000ea40000000a00 */
[----:B0-----:R-:W-:-:S05]  /*0180*/  IMAD.WIDE R28, R3, 0x8, R28 ;  /* 0x00000008031c7825 */ /* 0x001fca00078e021c */
[----:B-1----:R0:W5:Y:S01]  /*0190*/  LDG.E.64 R14, desc[UR4][R28.64] ;  /* 0x000000041c0e7981 */ /* 0x002162000c1e1b00 */
[----:B--2---:R-:W-:-:S03]  /*01a0*/  IMAD.WIDE R24, R23, 0x8, R26 ;  /* 0x0000000817187825 */ /* 0x004fc600078e021a */
[----:B------:R0:W5:Y:S04]  /*01b0*/  LDG.E.64 R12, desc[UR4][R28.64+0x8] ;  /* 0x000008041c0c7981 */ /* 0x000168000c1e1b00 */
[----:B------:R0:W5:Y:S04]  /*01c0*/  LDG.E.64 R10, desc[UR4][R28.64+0x10] ;  /* 0x000010041c0a7981 */ /* 0x000168000c1e1b00 */
[----:B------:R0:W5:Y:S04]  /*01d0*/  LDG.E.64 R8, desc[UR4][R28.64+0x18] ;  /* 0x000018041c087981 */ /* 0x000168000c1e1b00 */
[----:B------:R0:W5:Y:S04]  /*01e0*/  LDG.E.64 R2, desc[UR4][R28.64+0x20] ;  /* 0x000020041c027981 */ /* 0x000168000c1e1b00 */
[----:B------:R0:W5:Y:S01]  /*01f0*/  @!P0 LDG.E.64 R16, desc[UR4][R24.64+0x8] ;  /* 0x0000080418108981 */ /* 0x000162000c1e1b00 */
[----:B------:R-:W-:Y:S01]  /*0200*/  BSSY.RECONVERGENT B0, `(.L_x_182) ;  /* 0x0000009000007945 */ /* 0x000fe20003800200 */
[----:B------:R-:W-:-:S02]  /*0210*/  ISETP.NE.AND P1, PT, R5, RZ, PT ;  /* 0x000000ff0500720c */ /* 0x000fc40003f25270 */
[----:B------:R-:W-:Y:S01]  /*0220*/  @!P0 CS2R R18, SRZ ;  /* 0x0000000000128805 */ /* 0x000fe2000001ff00 */
[----:B------:R-:W-:Y:S10]  /*0230*/  @!P0 BRA `(.L_x_183) ;  /* 0x0000000000148947 */ /* 0x000ff40003800000 */
[----:B-----5:R-:W-:Y:S01]  /*0240*/  VIADD R17, R20, 0xffffffff ;  /* 0xffffffff14117836 */ /* 0x020fe20000000000 */
[----:B------:R1:W5:Y:S04]  /*0250*/  LDG.E.64 R18, desc[UR4][R24.64+-0x8] ;  /* 0xfffff80418127981 */ /* 0x000368000c1e1b00 */
[----:B------:R-:W-:-:S13]  /*0260*/  ISETP.NE.AND P0, PT, R4, R17, PT ;  /* 0x000000110400720c */ /* 0x000fda0003f05270 */
[----:B------:R-:W-:-:S06]  /*0270*/  @!P0 CS2R R16, SRZ ;  /* 0x0000000000108805 */ /* 0x000fcc000001ff00 */
[----:B------:R1:W5:Y:S02]  /*0280*/  @P0 LDG.E.64 R16, desc[UR4][R24.64+0x8] ;  /* 0x0000080418100981 */ /* 0x000364000c1e1b00 */
.L_x_183:
[----:B------:R-:W-:Y:S05]  /*0290*/  BSYNC.RECONVERGENT B0 ;  /* 0x0000000000007941 */ /* 0x000fea0003800200 */
.L_x_182:
[----:B------:R-:W-:Y:S04]  /*02a0*/  BSSY.RECONVERGENT B0, `(.L_x_184) ;  /* 0x000000e000007945 */ /* 0x000fe80003800200 */
[----:B------:R-:W-:Y:S05]  /*02b0*/  @P1 BRA `(.L_x_185) ;  /* 0x0000000000101947 */ /* 0x000fea0003800000 */
[----:B------:R-:W-:-:S06]  /*02c0*/  IMAD.WIDE R20, R20, 0x8, R24 ;  /* 0x0000000814147825 */ /* 0x000fcc00078e0218 */
[----:B------:R-:W5:Y:S01]  /*02d0*/  LDG.E.64 R20, desc[UR4][R20.64] ;  /* 0x0000000414147981 */ /* 0x000f62000c1e1b00 */
[----:B------:R-:W-:Y:S01]  /*02e0*/  CS2R R26, SRZ ;  /* 0x00000000001a7805 */ /* 0x000fe2000001ff00 */
[----:B------:R-:W-:Y:S06]  /*02f0*/  BRA `(.L_x_186) ;  /* 0x0000000000207947 */ /* 0x000fec0003800000 */
.L_x_185:
[----:B------:R-:W-:Y:S02]  /*0300*/  VIADD R0, R21, 0xffffffff ;  /* 0xffffffff15007836 */ /* 0x000fe40000000000 */
[----:B0-----:R-:W-:-:S03]  /*0310*/  IMAD.IADD R29, R23, 0x1, -R20 ;  /* 0x00000001171d7824 */ /* 0x001fc600078e0a14 */
[----:B------:R-:W-:Y:S01]  /*0320*/  ISETP.NE.AND P0, PT, R5, R0, PT ;  /* 0x000000000500720c */ /* 0x000fe20003f05270 */
[----:B------:R-:W-:-:S05]  /*0330*/  IMAD.WIDE R28, R29, 0x8, R26 ;  /* 0x000000081d1c7825 */ /* 0x000fca00078e021a */
[----:B------:R0:W5:Y:S07]  /*0340*/  LDG.E.64 R26, desc[UR4][R28.64] ;  /* 0x000000041c1a7981 */ /* 0x00016e000c1e1b00 */
[----:B------:R-:W-:Y:S01]  /*0350*/  @P0 IMAD.WIDE R30, R20, 0x8, R24 ;  /* 0x00000008141e0825 */ /* 0x000fe200078e0218 */
[----:B------:R-:W-:-:S06]  /*0360*/  @!P0 CS2R R20, SRZ ;  /* 0x0000000000148805 */ /* 0x000fcc000001ff00 */
[----:B------:R0:W5:Y:S02]  /*0370*/  @P0 LDG.E.64 R20, desc[UR4][R30.64] ;  /* 0x000000041e140981 */ /* 0x000164000c1e1b00 */
.L_x_186:
[----:B------:R-:W-:Y:S05]  /*0380*/  BSYNC.RECONVERGENT B0 ;  /* 0x0000000000007941 */ /* 0x000fea0003800200 */
.L_x_184:
[----:B0-----:R-:W0:Y:S02]  /*0390*/  LDC.64 R28, c[0x0][0x390] ;  /* 0x0000e400ff1c7b82 */ /* 0x001e240000000a00 */
[----:B0-----:R-:W-:-:S05]  /*03a0*/  IMAD.WIDE R22, R23, 0x8, R28 ;  /* 0x0000000817167825 */ /* 0x001fca00078e021c */
[----:B------:R-:W2:Y:S01]  /*03b0*/  LDG.E.64 R30, desc[UR4][R22.64] ;  /* 0x00000004161e7981 */ /* 0x000ea2000c1e1b00 */
[----:B-----5:R-:W0:Y:S01]  /*03c0*/  MUFU.RCP64H R29, R15 ;  /* 0x0000000f001d7308 */ /* 0x020e220000001800 */
[----:B------:R-:W-:Y:S01]  /*03d0*/  IMAD.MOV.U32 R28, RZ, RZ, 0x1 ;  /* 0x00000001ff1c7424 */ /* 0x000fe200078e00ff */
[----:B------:R-:W-:Y:S05]  /*03e0*/  BSSY.RECONVERGENT B0, `(.L_x_187) ;  /* 0x0000016000007945 */ /* 0x000fea0003800200 */
[----:B0-----:R-:W-:-:S08]  /*03f0*/  DFMA R32, -R14, R28, 1 ;  /* 0x3ff000000e20742b */ /* 0x001fd0000000011c */
[----:B------:R-:W-:-:S08]  /*0400*/  DFMA R32, R32, R32, R32 ;  /* 0x000000202020722b */ /* 0x000fd00000000020 */
[----:B------:R-:W-:Y:S02]  /*0410*/  DFMA R32, R28, R32, R28 ;  /* 0x000000201c20722b */ /* 0x000fe4000000001c */
[----:B--2---:R-:W-:-:S08]  /*0420*/  DFMA R18, -R12, R18, R30 ;  /* 0x000000120c12722b */ /* 0x004fd0000000011e */
[----:B------:R-:W-:Y:S02]  /*0430*/  DFMA R16, -R10, R16, R18 ;  /* 0x000000100a10722b */ /* 0x000fe40000000112 */
[----:B------:R-:W-:-:S06]  /*0440*/  DFMA R18, -R14, R32, 1 ;  /* 0x3ff000000e12742b */ /* 0x000fcc0000000120 */
[----:B------:R-:W-:Y:S02]  /*0450*/  DFMA R16, -R8, R26, R16 ;  /* 0x0000001a0810722b */ /* 0x000fe40000000110 */
[----:B------:R-:W-:-:S06]  /*0460*/  DFMA R18, R32, R18, R32 ;  /* 0x000000122012722b */ /* 0x000fcc0000000020 */
[----:B------:R-:W-:-:S08]  /*0470*/  DFMA R16, -R2, R20, R16 ;  /* 0x000000140210722b */ /* 0x000fd00000000110 */
[----:B------:R-:W-:-:S08]  /*0480*/  DMUL R26, R16, 0.5 ;  /* 0x3fe00000101a7828 */ /* 0x000fd00000000000 */
[----:B------:R-:W-:Y:S02]  /*0490*/  DMUL R16, R26, R18 ;  /* 0x000000121a107228 */ /* 0x000fe40000000000 */
[----:B------:R-:W-:-:S06]  /*04a0*/  FSETP.GEU.AND P1, PT, |R27|, 6.5827683646048100446e-37, PT ;  /* 0x036000001b00780b */ /* 0x000fcc0003f2e200 */
[----:B------:R-:W-:-:S08]  /*04b0*/  DFMA R20, -R14, R16, R26 ;  /* 0x000000100e14722b */ /* 0x000fd0000000011a */
[----:B------:R-:W-:-:S10]  /*04c0*/  DFMA R16, R18, R20, R16 ;  /* 0x000000141210722b */ /* 0x000fd40000000010 */
[----:B------:R-:W-:-:S05]  /*04d0*/  FFMA R0, RZ, R15, R17 ;  /* 0x0000000fff007223 */ /* 0x000fca0000000011 */
[----:B------:R-:W-:-:S13]  /*04e0*/  FSETP.GT.AND P0, PT, |R0|, 1.469367938527859385e-39, PT ;  /* 0x001000000000780b */ /* 0x000fda0003f04200 */
[----:B------:R-:W-:Y:S05]  /*04f0*/  @P0 BRA P1, `(.L_x_188) ;  /* 0x0000000000100947 */ /* 0x000fea0000800000 */
[----:B------:R-:W-:-:S07]  /*0500*/  MOV R0, 0x520 ;  /* 0x0000052000007802 */ /* 0x000fce0000000f00 */
[----:B-1----:R-:W-:Y:S05]  /*0510*/  CALL.REL.NOINC `($__internal_0_$__cuda_sm20_div_rn_f64_full) ;  /* 0x00000000006c7944 */ /* 0x002fea0003c00000 */
[----:B------:R-:W-:Y:S02]  /*0520*/  IMAD.MOV.U32 R16, RZ, RZ, R18 ;  /* 0x000000ffff107224 */ /* 0x000fe400078e0012 */
[----:B------:R-:W-:-:S07]  /*0530*/  IMAD.MOV.U32 R17, RZ, RZ, R19 ;  /* 0x000000ffff117224 */ /* 0x000fce00078e0013 */
.L_x_188:
[----:B------:R-:W-:Y:S05]  /*0540*/  BSYNC.RECONVERGENT B0 ;  /* 0x0000000000007941 */ /* 0x000fea0003800200 */
.L_x_187:
[----:B------:R-:W-:Y:S01]  /*0550*/  UMOV UR6, 0xe2308c3a ;  /* 0xe2308c3a00067882 */ /* 0x000fe20000000000 */
[----:B------:R-:W-:Y:S01]  /*0560*/  UMOV UR7, 0x3e45798e ;  /* 0x3e45798e00077882 */ /* 0x000fe20000000000 */
[----:B------:R0:W-:Y:S01]  /*0570*/  STG.E.64 desc[UR4][R24.64], R16 ;  /* 0x0000001018007986 */ /* 0x0001e2000c101b04 */
[----:B------:R-:W-:-:S14]  /*0580*/  DSETP.GEU.AND P0, PT, |R14|, UR6, PT ;  /* 0x000000060e007e2a */ /* 0x000fdc000bf0e200 */
[----:B0-----:R-:W-:Y:S05]  /*0590*/  @P0 EXIT ;  /* 0x000000000000094d */ /* 0x001fea0003800000 */
[----:B------:R-:W2:Y:S01]  /*05a0*/  LDG.E.64 R22, desc[UR4][R22.64] ;  /* 0x0000000416167981 */ /* 0x000ea2000c1e1b00 */
[----:B------:R-:W0:Y:S01]  /*05b0*/  LDC.64 R20, c[0x0][0x398] ;  /* 0x0000e600ff147b82 */ /* 0x000e220000000a00 */
[----:B------:R-:W-:Y:S01]  /*05c0*/  MOV R0, 0x168 ;  /* 0x0000016800007802 */ /* 0x000fe20000000f00 */
[----:B------:R-:W3:Y:S01]  /*05d0*/  LDCU.64 UR4, c[0x4][0x160] ;  /* 0x01002c00ff0477ac */ /* 0x000ee20008000a00 */
[----:B------:R-:W-:Y:S04]  /*05e0*/  STL.64 [R1+0x10], R16 ;  /* 0x0000101001007387 */ /* 0x000fe80000100a00 */
[----:B------:R-:W-:Y:S01]  /*05f0*/  STL.64 [R1+0x20], R12 ;  /* 0x0000200c01007387 */ /* 0x000fe20000100a00 */
[----:B------:R4:W1:Y:S03]  /*0600*/  LDC.64 R18, c[0x4][R0] ;  /* 0x0100000000127b82 */ /* 0x0008660000000a00 */
[----:B------:R-:W-:Y:S04]  /*0610*/  STL.64 [R1+0x28], R10 ;  /* 0x0000280a01007387 */ /* 0x000fe80000100a00 */
[----:B------:R-:W-:Y:S04]  /*0620*/  STL.64 [R1+0x30], R8 ;  /* 0x0000300801007387 */ /* 0x000fe80000100a00 */
[----:B------:R-:W-:Y:S04]  /*0630*/  STL.64 [R1+0x38], R2 ;  /* 0x0000380201007387 */ /* 0x000fe80000100a00 */
[----:B------:R-:W-:Y:S04]  /*0640*/  STL.64 [R1+0x40], R14 ;  /* 0x0000400e01007387 */ /* 0x000fe80000100a00 */
[----:B0-----:R-:W-:Y:S04]  /*0650*/  STL.64 [R1], R20 ;  /* 0x0000001401007387 */ /* 0x001fe80000100a00 */
[----:B------:R3:W-:Y:S02]  /*0660*/  STL.64 [R1+0x8], R4 ;  /* 0x0000080401007387 */ /* 0x0007e40000100a00 */
[----:B---3--:R-:W-:-:S02]  /*0670*/  IMAD.U32 R4, RZ, RZ, UR4 ;  /* 0x00000004ff047e24 */ /* 0x008fc4000f8e00ff */
[----:B------:R-:W-:Y:S01]  /*0680*/  IMAD.U32 R5, RZ, RZ, UR5 ;  /* 0x00000005ff057e24 */ /* 0x000fe2000f8e00ff */
[----:B-12---:R4:W-:Y:S06]  /*0690*/  STL.64 [R1+0x18], R22 ;  /* 0x0000181601007387 */ /* 0x0069ec0000100a00 */
[----:B------:R-:W-:-:S07]  /*06a0*/  LEPC R20, `(.L_x_189) ;  /* 0x000000001014794e */ /* 0x000fce0000000000 */
[----:B----4-:R-:W-:Y:S05]  /*06b0*/  CALL.ABS.NOINC R18 ;  /* 0x0000000012007343 */ /* 0x010fea0003c00000 */
.L_x_189:
[----:B------:R-:W-:Y:S05]  /*06c0*/  EXIT ;  /* 0x000000000000794d */ /* 0x000fea0003800000 */
        .weak           $__internal_0_$__cuda_sm20_div_rn_f64_full
        .type           $__internal_0_$__cuda_sm20_div_rn_f64_full,@function
        .size           $__internal_0_$__cuda_sm20_div_rn_f64_full,(.L_x_227 - $__internal_0_$__cuda_sm20_div_rn_f64_full)
$__internal_0_$__cuda_sm20_div_rn_f64_full:
[----:B------:R-:W-:Y:S01]  /*06d0*/  IMAD.MOV.U32 R21, RZ, RZ, R27 ;  /* 0x000000ffff157224 */ /* 0x000fe200078e001b */
[C---:B------:R-:W-:Y:S01]  /*06e0*/  FSETP.GEU.AND P0, PT, |R15|.reuse, 1.469367938527859385e-39, PT ;  /* 0x001000000f00780b */ /* 0x040fe20003f0e200 */
[----:B------:R-:W-:Y:S01]  /*06f0*/  IMAD.MOV.U32 R20, RZ, RZ, R26 ;  /* 0x000000ffff147224 */ /* 0x000fe200078e001a */
[----:B------:R-:W-:Y:S01]  /*0700*/  LOP3.LUT R18, R15, 0x800fffff, RZ, 0xc0, !PT ;  /* 0x800fffff0f127812 */ /* 0x000fe200078ec0ff */
[----:B------:R-:W-:Y:S01]  /*0710*/  IMAD.MOV.U32 R28, RZ, RZ, 0x1 ;  /* 0x00000001ff1c7424 */ /* 0x000fe200078e00ff */
[C---:B------:R-:W-:Y:S01]  /*0720*/  FSETP.GEU.AND P2, PT, |R21|.reuse, 1.469367938527859385e-39, PT ;  /* 0x001000001500780b */ /* 0x040fe20003f4e200 */
[----:B------:R-:W-:Y:S01]  /*0730*/  IMAD.MOV.U32 R26, RZ, RZ, R20 ;  /* 0x000000ffff1a7224 */ /* 0x000fe200078e0014 */
[----:B------:R-:W-:Y:S01]  /*0740*/  LOP3.LUT R19, R18, 0x3ff00000, RZ, 0xfc, !PT ;  /* 0x3ff0000012137812 */ /* 0x000fe200078efcff */
[----:B------:R-:W-:Y:S01]  /*0750*/  IMAD.MOV.U32 R18, RZ, RZ, R14 ;  /* 0x000000ffff127224 */ /* 0x000fe200078e000e */
[----:B------:R-:W-:Y:S01]  /*0760*/  LOP3.LUT R16, R21, 0x7ff00000, RZ, 0xc0, !PT ;  /* 0x7ff0000015107812 */ /* 0x000fe200078ec0ff */
[----:B------:R-:W-:Y:S01]  /*0770*/  BSSY.RECONVERGENT B1, `(.L_x_190) ;  /* 0x000004f000017945 */ /* 0x000fe20003800200 */
[----:B------:R-:W-:-:S03]  /*0780*/  LOP3.LUT R35, R15, 0x7ff00000, RZ, 0xc0, !PT ;  /* 0x7ff000000f237812 */ /* 0x000fc600078ec0ff */
[----:B------:R-:W-:Y:S01]  /*0790*/  @!P0 DMUL R18, R14, 8.98846567431157953865e+307 ;  /* 0x7fe000000e128828 */ /* 0x000fe20000000000 */
[----:B------:R-:W-:-:S03]  /*07a0*/  ISETP.GE.U32.AND P1, PT, R16, R35, PT ;  /* 0x000000231000720c */ /* 0x000fc60003f26070 */
[----:B------:R-:W-:Y:S01]  /*07b0*/  @!P2 LOP3.LUT R17, R15, 0x7ff00000, RZ, 0xc0, !PT ;  /* 0x7ff000000f11a812 */ /* 0x000fe200078ec0ff */
[----:B------:R-:W-:Y:S01]  /*07c0*/  @!P2 IMAD.MOV.U32 R30, RZ, RZ, RZ ;  /* 0x000000ffff1ea224 */ /* 0x000fe200078e00ff */
[----:B------:R-:W0:Y:S02]  /*07d0*/  MUFU.RCP64H R29, R19 ;  /* 0x00000013001d7308 */ /* 0x000e240000001800 */
[----:B------:R-:W-:Y:S01]  /*07e0*/  @!P2 ISETP.GE.U32.AND P3, PT, R16, R17, PT ;  /* 0x000000111000a20c */ /* 0x000fe20003f66070 */
[----:B------:R-:W-:Y:S01]  /*07f0*/  IMAD.MOV.U32 R17, RZ, RZ, 0x1ca00000 ;  /* 0x1ca00000ff117424 */ /* 0x000fe200078e00ff */
[----:B------:R-:W-:-:S04]  /*0800*/  @!P0 LOP3.LUT R35, R19, 0x7ff00000, RZ, 0xc0, !PT ;  /* 0x7ff0000013238812 */ /* 0x000fc800078ec0ff */
[C---:B------:R-:W-:Y:S02]  /*0810*/  @!P2 SEL R31, R17.reuse, 0x63400000, !P3 ;  /* 0x63400000111fa807 */ /* 0x040fe40005800000 */
[----:B------:R-:W-:Y:S02]  /*0820*/  SEL R27, R17, 0x63400000, !P1 ;  /* 0x63400000111b7807 */ /* 0x000fe40004800000 */
[--C-:B------:R-:W-:Y:S02]  /*0830*/  @!P2 LOP3.LUT R31, R31, 0x80000000, R21.reuse, 0xf8, !PT ;  /* 0x800000001f1fa812 */ /* 0x100fe400078ef815 */
[----:B------:R-:W-:Y:S02]  /*0840*/  LOP3.LUT R27, R27, 0x800fffff, R21, 0xf8, !PT ;  /* 0x800fffff1b1b7812 */ /* 0x000fe400078ef815 */
[----:B------:R-:W-:-:S06]  /*0850*/  @!P2 LOP3.LUT R31, R31, 0x100000, RZ, 0xfc, !PT ;  /* 0x001000001f1fa812 */ /* 0x000fcc00078efcff */
[----:B------:R-:W-:Y:S02]  /*0860*/  @!P2 DFMA R26, R26, 2, -R30 ;  /* 0x400000001a1aa82b */ /* 0x000fe4000000081e */
[----:B0-----:R-:W-:-:S08]  /*0870*/  DFMA R30, R28, -R18, 1 ;  /* 0x3ff000001c1e742b */ /* 0x001fd00000000812 */
[----:B------:R-:W-:-:S08]  /*0880*/  DFMA R30, R30, R30, R30 ;  /* 0x0000001e1e1e722b */ /* 0x000fd0000000001e */
[----:B------:R-:W-:-:S08]  /*0890*/  DFMA R30, R28, R30, R28 ;  /* 0x0000001e1c1e722b */ /* 0x000fd0000000001c */
[----:B------:R-:W-:-:S08]  /*08a0*/  DFMA R28, R30, -R18, 1 ;  /* 0x3ff000001e1c742b */ /* 0x000fd00000000812 */
[----:B------:R-:W-:-:S08]  /*08b0*/  DFMA R28, R30, R28, R30 ;  /* 0x0000001c1e1c722b */ /* 0x000fd0000000001e */
[----:B------:R-:W-:-:S08]  /*08c0*/  DMUL R30, R28, R26 ;  /* 0x0000001a1c1e7228 */ /* 0x000fd00000000000 */
[----:B------:R-:W-:-:S08]  /*08d0*/  DFMA R32, R30, -R18, R26 ;  /* 0x800000121e20722b */ /* 0x000fd0000000001a */
[----:B------:R-:W-:Y:S01]  /*08e0*/  DFMA R32, R28, R32, R30 ;  /* 0x000000201c20722b */ /* 0x000fe2000000001e */
[----:B------:R-:W-:Y:S01]  /*08f0*/  IMAD.MOV.U32 R28, RZ, RZ, R16 ;  /* 0x000000ffff1c7224 */ /* 0x000fe200078e0010 */
[----:B------:R-:W-:-:S05]  /*0900*/  @!P2 LOP3.LUT R28, R27, 0x7ff00000, RZ, 0xc0, !PT ;  /* 0x7ff000001b1ca812 */ /* 0x000fca00078ec0ff */
[----:B------:R-:W-:-:S05]  /*0910*/  VIADD R29, R28, 0xffffffff ;  /* 0xffffffff1c1d7836 */ /* 0x000fca0000000000 */
[----:B------:R-:W-:Y:S01]  /*0920*/  ISETP.GT.U32.AND P0, PT, R29, 0x7feffffe, PT ;  /* 0x7feffffe1d00780c */ /* 0x000fe20003f04070 */
[----:B------:R-:W-:-:S05]  /*0930*/  VIADD R29, R35, 0xffffffff ;  /* 0xffffffff231d7836 */ /* 0x000fca0000000000 */
[----:B------:R-:W-:-:S13]  /*0940*/  ISETP.GT.U32.OR P0, PT, R29, 0x7feffffe, P0 ;  /* 0x7feffffe1d00780c */ /* 0x000fda0000704470 */
[----:B------:R-:W-:Y:S05]  /*0950*/  @P0 BRA `(.L_x_191) ;  /* 0x00000000006c0947 */ /* 0x000fea0003800000 */
[----:B------:R-:W-:-:S04]  /*0960*/  LOP3.LUT R21, R15, 0x7ff00000, RZ, 0xc0, !PT ;  /* 0x7ff000000f157812 */ /* 0x000fc800078ec0ff */
[CC--:B------:R-:W-:Y:S02]  /*0970*/  VIADDMNMX R20, R16.reuse, -R21.reuse, 0xb9600000, !PT ;  /* 0xb960000010147446 */ /* 0x0c0fe40007800915 */
[----:B------:R-:W-:Y:S02]  /*0980*/  ISETP.GE.U32.AND P0, PT, R16, R21, PT ;  /* 0x000000151000720c */ /* 0x000fe40003f06070 */
[----:B------:R-:W-:Y:S02]  /*0990*/  VIMNMX R20, PT, PT, R20, 0x46a00000, PT ;  /* 0x46a0000014147848 */ /* 0x000fe40003fe0100 */
[----:B------:R-:W-:-:S05]  /*09a0*/  SEL R17, R17, 0x63400000, !P0 ;  /* 0x6340000011117807 */ /* 0x000fca0004000000 */
[----:B------:R-:W-:Y:S02]  /*09b0*/  IMAD.IADD R28, R20, 0x1, -R17 ;  /* 0x00000001141c7824 */ /* 0x000fe400078e0a11 */
[----:B------:R-:W-:Y:S02]  /*09c0*/  IMAD.MOV.U32 R20, RZ, RZ, RZ ;  /* 0x000000ffff147224 */ /* 0x000fe400078e00ff */
[----:B------:R-:W-:-:S06]  /*09d0*/  VIADD R21, R28, 0x7fe00000 ;  /* 0x7fe000001c157836 */ /* 0x000fcc0000000000 */
[----:B------:R-:W-:-:S10]  /*09e0*/  DMUL R16, R32, R20 ;  /* 0x0000001420107228 */ /* 0x000fd40000000000 */
[----:B------:R-:W-:-:S13]  /*09f0*/  FSETP.GTU.AND P0, PT, |R17|, 1.469367938527859385e-39, PT ;  /* 0x001000001100780b */ /* 0x000fda0003f0c200 */
[----:B------:R-:W-:Y:S05]  /*0a00*/  @P0 BRA `(.L_x_192) ;  /* 0x0000000000940947 */ /* 0x000fea0003800000 */
[----:B------:R-:W-:-:S06]  /*0a10*/  DFMA R26, R32, -R18, R26 ;  /* 0x80000012201a722b */ /* 0x000fcc000000001a */
[----:B------:R-:W-:-:S04]  /*0a20*/  IMAD.MOV.U32 R26, RZ, RZ, RZ ;  /* 0x000000ffff1a7224 */ /* 0x000fc800078e00ff */
[C---:B------:R-:W-:Y:S02]  /*0a30*/  FSETP.NEU.AND P0, PT, R27.reuse, RZ, PT ;  /* 0x000000ff1b00720b */ /* 0x040fe40003f0d000 */
[----:B------:R-:W-:-:S04]  /*0a40*/  LOP3.LUT R19, R27, 0x80000000, R15, 0x48, !PT ;  /* 0x800000001b137812 */ /* 0x000fc800078e480f */
[----:B------:R-:W-:-:S07]  /*0a50*/  LOP3.LUT R27, R19, R21, RZ, 0xfc, !PT ;  /* 0x00000015131b7212 */ /* 0x000fce00078efcff */
[----:B------:R-:W-:Y:S05]  /*0a60*/  @!P0 BRA `(.L_x_192) ;  /* 0x00000000007c8947 */ /* 0x000fea0003800000 */
[----:B------:R-:W-:Y:S01]  /*0a70*/  IMAD.MOV R21, RZ, RZ, -R28 ;  /* 0x000000ffff157224 */ /* 0x000fe200078e0a1c */
[----:B------:R-:W-:Y:S01]  /*0a80*/  DMUL.RP R26, R32, R26 ;  /* 0x0000001a201a7228 */ /* 0x000fe20000008000 */
[----:B------:R-:W-:-:S06]  /*0a90*/  IMAD.MOV.U32 R20, RZ, RZ, RZ ;  /* 0x000000ffff147224 */ /* 0x000fcc00078e00ff */
[----:B------:R-:W-:-:S03]  /*0aa0*/  DFMA R20, R16, -R20, R32 ;  /* 0x800000141014722b */ /* 0x000fc60000000020 */
[----:B------:R-:W-:-:S03]  /*0ab0*/  LOP3.LUT R19, R27, R19, RZ, 0x3c, !PT ;  /* 0x000000131b137212 */ /* 0x000fc600078e3cff */
[----:B------:R-:W-:-:S04]  /*0ac0*/  IADD3 R20, PT, PT, -R28, -0x43300000, RZ ;  /* 0xbcd000001c147810 */ /* 0x000fc80007ffe1ff */
[----:B------:R-:W-:-:S04]  /*0ad0*/  FSETP.NEU.AND P0, PT, |R21|, R20, PT ;  /* 0x000000141500720b */ /* 0x000fc80003f0d200 */
[----:B------:R-:W-:Y:S02]  /*0ae0*/  FSEL R16, R26, R16, !P0 ;  /* 0x000000101a107208 */ /* 0x000fe40004000000 */
[----:B------:R-:W-:Y:S01]  /*0af0*/  FSEL R17, R19, R17, !P0 ;  /* 0x0000001113117208 */ /* 0x000fe20004000000 */
[----:B------:R-:W-:Y:S06]  /*0b00*/  BRA `(.L_x_192) ;  /* 0x0000000000547947 */ /* 0x000fec0003800000 */
.L_x_191:
[----:B------:R-:W-:-:S14]  /*0b10*/  DSETP.NAN.AND P0, PT, R20, R20, PT ;  /* 0x000000141400722a */ /* 0x000fdc0003f08000 */
[----:B------:R-:W-:Y:S05]  /*0b20*/  @P0 BRA `(.L_x_193) ;  /* 0x0000000000440947 */ /* 0x000fea0003800000 */
[----:B------:R-:W-:-:S14]  /*0b30*/  DSETP.NAN.AND P0, PT, R14, R14, PT ;  /* 0x0000000e0e00722a */ /* 0x000fdc0003f08000 */
[----:B------:R-:W-:Y:S05]  /*0b40*/  @P0 BRA `(.L_x_194) ;  /* 0x0000000000300947 */ /* 0x000fea0003800000 */
[----:B------:R-:W-:Y:S01]  /*0b50*/  ISETP.NE.AND P0, PT, R28, R35, PT ;  /* 0x000000231c00720c */ /* 0x000fe20003f05270 */
[----:B------:R-:W-:Y:S02]  /*0b60*/  IMAD.MOV.U32 R16, RZ, RZ, 0x0 ;  /* 0x00000000ff107424 */ /* 0x000fe400078e00ff */
[----:B------:R-:W-:-:S10]  /*0b70*/  IMAD.MOV.U32 R17, RZ, RZ, -0x80000 ;  /* 0xfff80000ff117424 */ /* 0x000fd400078e00ff */
[----:B------:R-:W-:Y:S05]  /*0b80*/  @!P0 BRA `(.L_x_192) ;  /* 0x0000000000348947 */ /* 0x000fea0003800000 */
[----:B------:R-:W-:Y:S02]  /*0b90*/  ISETP.NE.AND P0, PT, R28, 0x7ff00000, PT ;  /* 0x7ff000001c00780c */ /* 0x000fe40003f05270 */
[----:B------:R-:W-:Y:S02]  /*0ba0*/  LOP3.LUT R17, R21, 0x80000000, R15, 0x48, !PT ;  /* 0x8000000015117812 */ /* 0x000fe400078e480f */
[----:B------:R-:W-:-:S13]  /*0bb0*/  ISETP.EQ.OR P0, PT, R35, RZ, !P0 ;  /* 0x000000ff2300720c */ /* 0x000fda0004702670 */
[----:B------:R-:W-:Y:S01]  /*0bc0*/  @P0 LOP3.LUT R18, R17, 0x7ff00000, RZ, 0xfc, !PT ;  /* 0x7ff0000011120812 */ /* 0x000fe200078efcff */
[----:B------:R-:W-:Y:S02]  /*0bd0*/  @!P0 IMAD.MOV.U32 R16, RZ, RZ, RZ ;  /* 0x000000ffff108224 */ /* 0x000fe400078e00ff */
[----:B------:R-:W-:Y:S02]  /*0be0*/  @P0 IMAD.MOV.U32 R16, RZ, RZ, RZ ;  /* 0x000000ffff100224 */ /* 0x000fe400078e00ff */
[----:B------:R-:W-:Y:S01]  /*0bf0*/  @P0 IMAD.MOV.U32 R17, RZ, RZ, R18 ;  /* 0x000000ffff110224 */ /* 0x000fe200078e0012 */
[----:B------:R-:W-:Y:S06]  /*0c00*/  BRA `(.L_x_192) ;  /* 0x0000000000147947 */ /* 0x000fec0003800000 */
.L_x_194:
[----:B------:R-:W-:Y:S01]  /*0c10*/  LOP3.LUT R17, R15, 0x80000, RZ, 0xfc, !PT ;  /* 0x000800000f117812 */ /* 0x000fe200078efcff */
[----:B------:R-:W-:Y:S01]  /*0c20*/  IMAD.MOV.U32 R16, RZ, RZ, R14 ;  /* 0x000000ffff107224 */ /* 0x000fe200078e000e */
[----:B------:R-:W-:Y:S06]  /*0c30*/  BRA `(.L_x_192) ;  /* 0x0000000000087947 */ /* 0x000fec0003800000 */
.L_x_193:
[----:B------:R-:W-:Y:S01]  /*0c40*/  LOP3.LUT R17, R21, 0x80000, RZ, 0xfc, !PT ;  /* 0x0008000015117812 */ /* 0x000fe200078efcff */
[----:B------:R-:W-:-:S07]  /*0c50*/  IMAD.MOV.U32 R16, RZ, RZ, R20 ;  /* 0x000000ffff107224 */ /* 0x000fce00078e0014 */
.L_x_192:
[----:B------:R-:W-:Y:S05]  /*0c60*/  BSYNC.RECONVERGENT B1 ;  /* 0x0000000000017941 */ /* 0x000fea0003800200 */
.L_x_190:
[----:B------:R-:W-:Y:S02]  /*0c70*/  IMAD.MOV.U32 R18, RZ, RZ, R16 ;  /* 0x000000ffff127224 */ /* 0x000fe400078e0010 */
[----:B------:R-:W-:Y:S02]  /*0c80*/  IMAD.MOV.U32 R19, RZ, RZ, R17 ;  /* 0x000000ffff137224 */ /* 0x000fe400078e0011 */
[----:B------:R-:W-:Y:S02]  /*0c90*/  IMAD.MOV.U32 R16, RZ, RZ, R0 ;  /* 0x000000ffff107224 */ /* 0x000fe400078e0000 */
[----:B------:R-:W-:-:S04]  /*0ca0*/  IMAD.MOV.U32 R17, RZ, RZ, 0x0 ;  /* 0x00000000ff117424 */ /* 0x000fc800078e00ff */
[----:B------:R-:W-:Y:S05]  /*0cb0*/  RET.REL.NODEC R16 `(_Z12gauss_seidelPdS_S_ii) ;  /* 0xfffffff010d07950 */ /* 0x000fea0003c3ffff */
.L_x_195:
        /* <DEDUP_REMOVED lines=12> */
.L_x_227:


//--------------------- .text._Z10restrict_jPdS_iiii --------------------------
	.section	.text._Z10restrict_jPdS_iiii,"ax",@progbits
	.align	128
        .global         _Z10restrict_jPdS_iiii
        .type           _Z10restrict_jPdS_iiii,@function
        .size           _Z10restrict_jPdS_iiii,(.L_x_238 - _Z10restrict_jPdS_iiii)
        .other          _Z10restrict_jPdS_iiii,@"STO_CUDA_ENTRY STV_DEFAULT"
_Z10restrict_jPdS_iiii:
.text._Z10restrict_jPdS_iiii:
[----:B------:R-:W-:Y:S01]  /*0000*/  LDC R1, c[0x0][0x37c] ;  /* 0x0000df00ff017b82 */ /* 0x000fe20000000800 */
[----:B------:R-:W0:Y:S07]  /*0010*/  S2R R0, SR_TID.Y ;  /* 0x0000000000007919 */ /* 0x000e2e0000002200 */
[----:B------:R-:W1:Y:S01]  /*0020*/  LDC R2, c[0x0][0x360] ;  /* 0x0000d800ff027b82 */ /* 0x000e620000000800 */
[----:B------:R-:W2:Y:S01]  /*0030*/  LDCU.64 UR6, c[0x0][0x390] ;  /* 0x00007200ff0677ac */ /* 0x000ea20008000a00 */
[----:B------:R-:W1:Y:S06]  /*0040*/  S2R R5, SR_TID.X ;  /* 0x0000000000057919 */ /* 0x000e6c0000002100 */
[----:B------:R-:W0:Y:S08]  /*0050*/  S2UR UR5, SR_CTAID.Y ;  /* 0x00000000000579c3 */ /* 0x000e300000002600 */
[----:B------:R-:W0:Y:S08]  /*0060*/  LDC R3, c[0x0][0x364] ;  /* 0x0000d900ff037b82 */ /* 0x000e300000000800 */
[----:B------:R-:W1:Y:S01]  /*0070*/  S2UR UR4, SR_CTAID.X ;  /* 0x00000000000479c3 */ /* 0x000e620000002500 */
[----:B0-----:R-:W-:-:S05]  /*0080*/  IMAD R3, R3, UR5, R0 ;  /* 0x0000000503037c24 */ /* 0x001fca000f8e0200 */
[C---:B--2---:R-:W-:Y:S01]  /*0090*/  ISETP.GE.AND P0, PT, R3.reuse, UR7, PT ;  /* 0x0000000703007c0c */ /* 0x044fe2000bf06270 */
[----:B-1----:R-:W-:Y:S02]  /*00a0*/  IMAD R2, R2, UR4, R5 ;  /* 0x0000000402027c24 */ /* 0x002fe4000f8e0205 */
[----:B------:R-:W0:Y:S02]  /*00b0*/  LDC R5, c[0x0][0x398] ;  /* 0x0000e600ff057b82 */ /* 0x000e240000000800 */
[----:B------:R-:W-:Y:S01]  /*00c0*/  IMAD R0, R3, UR6, R2 ;  /* 0x0000000603007c24 */ /* 0x000fe2000f8e0202 */
[----:B------:R-:W-:-:S13]  /*00d0*/  ISETP.GE.OR P0, PT, R2, UR6, P0 ;  /* 0x0000000602007c0c */ /* 0x000fda0008706670 */
[----:B------:R-:W-:Y:S05]  /*00e0*/  @P0 EXIT ;  /* 0x000000000000094d */ /* 0x000fea0003800000 */
[----:B------:R-:W1:Y:S01]  /*00f0*/  LDC.64 R16, c[0x0][0x388] ;  /* 0x0000e200ff107b82 */ /* 0x000e620000000a00 */
[----:B0-----:R-:W-:Y:S01]  /*0100*/  IMAD R2, R3, R5, R2 ;  /* 0x0000000503027224 */ /* 0x001fe200078e0202 */
[----:B------:R-:W0:Y:S04]  /*0110*/  LDCU.64 UR4, c[0x0][0x358] ;  /* 0x00006b00ff0477ac */ /* 0x000e280008000a00 */
[----:B------:R-:W-:-:S04]  /*0120*/  SHF.L.U32 R2, R2, 0x1, RZ ;  /* 0x0000000102027819 */ /* 0x000fc800000006ff */
[-C--:B------:R-:W-:Y:S02]  /*0130*/  LEA R19, R2, R2.reuse, 0x2 ;  /* 0x0000000202137211 */ /* 0x080fe400078e10ff */
[----:B------:R-:W-:-:S04]  /*0140*/  LEA R2, R5, R2, 0x1 ;  /* 0x0000000205027211 */ /* 0x000fc800078e08ff */
[----:B------:R-:W-:Y:S01]  /*0150*/  LEA R3, R2, R2, 0x2 ;  /* 0x0000000202037211 */ /* 0x000fe200078e10ff */
[----:B-1----:R-:W-:-:S05]  /*0160*/  IMAD.WIDE R18, R19, 0x8, R16 ;  /* 0x0000000813127825 */ /* 0x002fca00078e0210 */
[----:B0-----:R-:W2:Y:S01]  /*0170*/  LDG.E.64 R10, desc[UR4][R18.64] ;  /* 0x00000004120a7981 */ /* 0x001ea2000c1e1b00 */
[----:B------:R-:W-:-:S03]  /*0180*/  IMAD.WIDE R16, R3, 0x8, R16 ;  /* 0x0000000803107825 */ /* 0x000fc600078e0210 */
        /* <DEDUP_REMOVED lines=10> */
[----:B------:R-:W5:Y:S01]  /*0230*/  LDG.E.64 R28, desc[UR4][R16.64+0x40] ;  /* 0x00004004101c7981 */ /* 0x000f62000c1e1b00 */
[----:B--2---:R-:W-:-:S03]  /*0240*/  DADD R10, R10, R14 ;  /* 0x000000000a0a7229 */ /* 0x004fc6000000000e */
[----:B------:R-:W2:Y:S05]  /*0250*/  LDG.E.64 R14, desc[UR4][R16.64+0x10] ;  /* 0x00001004100e7981 */ /* 0x000eaa000c1e1b00 */
[----:B---3--:R-:W-:Y:S01]  /*0260*/  DADD R10, R10, R20 ;  /* 0x000000000a0a7229 */ /* 0x008fe20000000014 */
[----:B------:R-:W3:Y:S07]  /*0270*/  LDG.E.64 R20, desc[UR4][R16.64+0x48] ;  /* 0x0000480410147981 */ /* 0x000eee000c1e1b00 */
[----:B----4-:R-:W-:Y:S01]  /*0280*/  DADD R10, R10, R22 ;  /* 0x000000000a0a7229 */ /* 0x010fe20000000016 */
[----:B------:R-:W4:Y:S07]  /*0290*/  LDG.E.64 R22, desc[UR4][R16.64+0x38] ;  /* 0x0000380410167981 */ /* 0x000f2e000c1e1b00 */
[----:B-----5:R-:W-:-:S02]  /*02a0*/  DADD R8, R10, R8 ;  /* 0x000000000a087229 */ /* 0x020fc40000000008 */
[----:B------:R-:W5:Y:S06]  /*02b0*/  LDG.E.64 R10, desc[UR4][R18.64+0x8] ;  /* 0x00000804120a7981 */ /* 0x000f6c000c1e1b00 */
[----:B------:R-:W-:Y:S02]  /*02c0*/  DADD R6, R8, R6 ;  /* 0x0000000008067229 */ /* 0x000fe40000000006 */
[----:B------:R-:W5:Y:S06]  /*02d0*/  LDG.E.64 R8, desc[UR4][R18.64+0x18] ;  /* 0x0000180412087981 */ /* 0x000f6c000c1e1b00 */
[----:B------:R-:W-:-:S02]  /*02e0*/  DADD R4, R6, R4 ;  /* 0x0000000006047229 */ /* 0x000fc40000000004 */
[----:B------:R-:W5:Y:S06]  /*02f0*/  LDG.E.64 R6, desc[UR4][R16.64+0x8] ;  /* 0x0000080410067981 */ /* 0x000f6c000c1e1b00 */
[----:B------:R-:W-:Y:S02]  /*0300*/  DADD R2, R4, R2 ;  /* 0x0000000004027229 */ /* 0x000fe40000000002 */
[----:B------:R-:W5:Y:S06]  /*0310*/  LDG.E.64 R4, desc[UR4][R16.64+0x30] ;  /* 0x0000300410047981 */ /* 0x000f6c000c1e1b00 */
[----:B------:R-:W-:-:S02]  /*0320*/  DADD R12, R2, R12 ;  /* 0x00000000020c7229 */ /* 0x000fc4000000000c */
[----:B------:R-:W5:Y:S06]  /*0330*/  LDG.E.64 R2, desc[UR4][R18.64+0x40] ;  /* 0x0000400412027981 */ /* 0x000f6c000c1e1b00 */
[----:B--2---:R-:W-:Y:S02]  /*0340*/  DADD R14, R12, R14 ;  /* 0x000000000c0e7229 */ /* 0x004fe4000000000e */
[----:B------:R-:W0:Y:S01]  /*0350*/  LDC.64 R12, c[0x0][0x380] ;  /* 0x0000e000ff0c7b82 */ /* 0x000e220000000a00 */
[----:B---3--:R-:W-:Y:S02]  /*0360*/  DADD R20, R24, R20 ;  /* 0x0000000018147229 */ /* 0x008fe40000000014 */
[----:B----4-:R-:W-:-:S06]  /*0370*/  DADD R22, R26, R22 ;  /* 0x000000001a167229 */ /* 0x010fcc0000000016 */
[----:B------:R-:W-:Y:S02]  /*0380*/  DMUL R20, R20, 0.5 ;  /* 0x3fe0000014147828 */ /* 0x000fe40000000000 */
[----:B------:R-:W-:Y:S02]  /*0390*/  DMUL R22, R22, 0.5 ;  /* 0x3fe0000016167828 */ /* 0x000fe40000000000 */
[----:B-----5:R-:W-:Y:S02]  /*03a0*/  DADD R6, R10, R6 ;  /* 0x000000000a067229 */ /* 0x020fe40000000006 */
[----:B------:R-:W-:Y:S02]  /*03b0*/  DADD R4, R14, R4 ;  /* 0x000000000e047229 */ /* 0x000fe40000000004 */
[----:B------:R-:W-:-:S06]  /*03c0*/  DADD R2, R8, R2 ;  /* 0x0000000008027229 */ /* 0x000fcc0000000002 */
[----:B------:R-:W-:Y:S01]  /*03d0*/  DADD R4, R4, R28 ;  /* 0x0000000004047229 */ /* 0x000fe2000000001c */
[----:B------:R-:W-:Y:S01]  /*03e0*/  LEA R9, R0, R0, 0x2 ;  /* 0x0000000000097211 */ /* 0x000fe200078e10ff */
[----:B------:R-:W-:Y:S02]  /*03f0*/  DMUL R6, R6, 0.5 ;  /* 0x3fe0000006067828 */ /* 0x000fe40000000000 */
[----:B------:R-:W-:-:S04]  /*0400*/  DMUL R2, R2, 0.5 ;  /* 0x3fe0000002027828 */ /* 0x000fc80000000000 */
[----:B------:R-:W-:Y:S01]  /*0410*/  DMUL R4, R4, 0.5 ;  /* 0x3fe0000004047828 */ /* 0x000fe20000000000 */
[----:B0-----:R-:W-:-:S05]  /*0420*/  IMAD.WIDE R12, R9, 0x8, R12 ;  /* 0x00000008090c7825 */ /* 0x001fca00078e020c */
[----:B------:R-:W-:Y:S04]  /*0430*/  STG.E.64 desc[UR4][R12.64+0x18], R2 ;  /* 0x000018020c007986 */ /* 0x000fe8000c101b04 */
[----:B------:R-:W-:Y:S04]  /*0440*/  STG.E.64 desc[UR4][R12.64+0x8], R6 ;  /* 0x000008060c007986 */ /* 0x000fe8000c101b04 */
[----:B------:R-:W-:Y:S04]  /*0450*/  STG.E.64 desc[UR4][R12.64+0x10], R22 ;  /* 0x000010160c007986 */ /* 0x000fe8000c101b04 */
[----:B------:R-:W-:Y:S04]  /*0460*/  STG.E.64 desc[UR4][R12.64+0x20], R20 ;  /* 0x000020140c007986 */ /* 0x000fe8000c101b04 */
[----:B------:R-:W-:Y:S01]  /*0470*/  STG.E.64 desc[UR4][R12.64], R4 ;  /* 0x000000040c007986 */ /* 0x000fe2000c101b04 */
[----:B------:R-:W-:Y:S05]  /*0480*/  EXIT ;  /* 0x000000000000794d */ /* 0x000fea0003800000 */
.L_x_196:
        /* <DEDUP_REMOVED lines=15> */
.L_x_238:


//--------------------- .text._Z16prolongate_errorPdS_iiii --------------------------
	.section	.text._Z16prolongate_errorPdS_iiii,"ax",@progbits
	.align	128
        .global         _Z16prolongate_errorPdS_iiii
        .type           _Z16prolongate_errorPdS_iiii,@function
        .size           _Z16prolongate_errorPdS_iiii,(.L_x_228 - _Z16prolongate_errorPdS_iiii)
        .other          _Z16prolongate_errorPdS_iiii,@"STO_CUDA_ENTRY STV_DEFAULT"
_Z16prolongate_errorPdS_iiii:
.text._Z16prolongate_errorPdS_iiii:
        /* <DEDUP_REMOVED lines=9> */
[----:B--2---:R-:W-:Y:S01]  /*0090*/  ISETP.GE.AND P0, PT, R0, UR7, PT ;  /* 0x0000000700007c0c */ /* 0x004fe2000bf06270 */
[----:B-1----:R-:W-:-:S05]  /*00a0*/  IMAD R3, R3, UR4, R2 ;  /* 0x0000000403037c24 */ /* 0x002fca000f8e0202 */
[----:B------:R-:W-:-:S13]  /*00b0*/  ISETP.GE.OR P0, PT, R3, UR6, P0 ;  /* 0x0000000603007c0c */ /* 0x000fda0008706670 */
[----:B------:R-:W-:Y:S05]  /*00c0*/  @P0 EXIT ;  /* 0x000000000000094d */ /* 0x000fea0003800000 */
[----:B------:R-:W0:Y:S01]  /*00d0*/  LDC.64 R14, c[0x0][0x380] ;  /* 0x0000e000ff0e7b82 */ /* 0x000e220000000a00 */
[----:B------:R-:W1:Y:S01]  /*00e0*/  LDCU.64 UR4, c[0x0][0x358] ;  /* 0x00006b00ff0477ac */ /* 0x000e620008000a00 */
[----:B------:R-:W-:Y:S02]  /*00f0*/  IMAD R5, R0, UR6, R3 ;  /* 0x0000000600057c24 */ /* 0x000fe4000f8e0203 */
[----:B------:R-:W-:Y:S02]  /*0100*/  IMAD.MOV.U32 R10, RZ, RZ, 0x667f3bcd ;  /* 0x667f3bcdff0a7424 */ /* 0x000fe400078e00ff */
[----:B------:R-:W-:Y:S02]  /*0110*/  IMAD.MOV.U32 R11, RZ, RZ, 0x3ff6a09e ;  /* 0x3ff6a09eff0b7424 */ /* 0x000fe400078e00ff */
[----:B------:R-:W-:Y:S01]  /*0120*/  IMAD.MOV.U32 R4, RZ, RZ, 0x1 ;  /* 0x00000001ff047424 */ /* 0x000fe200078e00ff */
[----:B------:R-:W2:Y:S01]  /*0130*/  LDC R13, c[0x0][0x398] ;  /* 0x0000e600ff0d7b82 */ /* 0x000ea20000000800 */
[----:B0-----:R-:W-:-:S05]  /*0140*/  IMAD.WIDE R14, R5, 0x8, R14 ;  /* 0x00000008050e7825 */ /* 0x001fca00078e020e */
[----:B-1----:R-:W3:Y:S01]  /*0150*/  LDG.E.64 R8, desc[UR4][R14.64] ;  /* 0x000000040e087981 */ /* 0x002ee2000c1e1b00 */
[----:B------:R-:W0:Y:S01]  /*0160*/  MUFU.RCP64H R5, 1.4142131805419921875 ;  /* 0x3ff6a09e00057908 */ /* 0x000e220000001800 */
[----:B------:R-:W-:Y:S01]  /*0170*/  UMOV UR6, 0x667f3bcd ;  /* 0x667f3bcd00067882 */ /* 0x000fe20000000000 */
[----:B------:R-:W-:Y:S01]  /*0180*/  BSSY.RECONVERGENT B0, `(.L_x_197) ;  /* 0x0000015000007945 */ /* 0x000fe20003800200 */
[----:B--2---:R-:W-:Y:S02]  /*0190*/  IMAD R2, R0, R13, RZ ;  /* 0x0000000d00027224 */ /* 0x004fe400078e02ff */
[----:B------:R-:W-:Y:S02]  /*01a0*/  IMAD.SHL.U32 R3, R3, 0x2, RZ ;  /* 0x0000000203037824 */ /* 0x000fe400078e00ff */
[----:B------:R-:W-:Y:S01]  /*01b0*/  IMAD.SHL.U32 R2, R2, 0x2, RZ ;  /* 0x0000000202027824 */ /* 0x000fe200078e00ff */
[----:B0-----:R-:W-:-:S08]  /*01c0*/  DFMA R6, R4, -R10, 1 ;  /* 0x3ff000000406742b */ /* 0x001fd0000000080a */
[----:B------:R-:W-:-:S08]  /*01d0*/  DFMA R6, R6, R6, R6 ;  /* 0x000000060606722b */ /* 0x000fd00000000006 */
[----:B------:R-:W-:-:S08]  /*01e0*/  DFMA R6, R4, R6, R4 ;  /* 0x000000060406722b */ /* 0x000fd00000000004 */
[----:B------:R-:W-:-:S08]  /*01f0*/  DFMA R4, R6, -R10, 1 ;  /* 0x3ff000000604742b */ /* 0x000fd0000000080a */
[----:B------:R-:W-:-:S08]  /*0200*/  DFMA R4, R6, R4, R6 ;  /* 0x000000040604722b */ /* 0x000fd00000000006 */
[----:B---3--:R-:W-:Y:S01]  /*0210*/  DMUL R6, R8, R4 ;  /* 0x0000000408067228 */ /* 0x008fe20000000000 */
[----:B------:R-:W-:-:S07]  /*0220*/  FSETP.GEU.AND P1, PT, |R9|, 6.5827683646048100446e-37, PT ;  /* 0x036000000900780b */ /* 0x000fce0003f2e200 */
[----:B------:R-:W-:-:S08]  /*0230*/  DFMA R10, R6, -R10, R8 ;  /* 0x8000000a060a722b */ /* 0x000fd00000000008 */
[----:B------:R-:W-:Y:S01]  /*0240*/  DFMA R6, R4, R10, R6 ;  /* 0x0000000a0406722b */ /* 0x000fe20000000006 */
[----:B------:R-:W-:-:S09]  /*0250*/  IMAD.MOV.U32 R5, RZ, RZ, 0x3ff6a09e ;  /* 0x3ff6a09eff057424 */ /* 0x000fd200078e00ff */
[----:B------:R-:W-:-:S05]  /*0260*/  FFMA R4, RZ, 1.9267766475677490234, R7 ;  /* 0x3ff6a09eff047823 */ /* 0x000fca0000000007 */
[----:B------:R-:W-:Y:S01]  /*0270*/  FSETP.GT.AND P0, PT, |R4|, 1.469367938527859385e-39, PT ;  /* 0x001000000400780b */ /* 0x000fe20003f04200 */
[----:B------:R-:W-:-:S12]  /*0280*/  IMAD R4, R13, 0x2, R2 ;  /* 0x000000020d047824 */ /* 0x000fd800078e0202 */
[----:B------:R-:W-:Y:S05]  /*0290*/  @P0 BRA P1, `(.L_x_198) ;  /* 0x00000000000c0947 */ /* 0x000fea0000800000 */
[----:B------:R-:W-:-:S07]  /*02a0*/  MOV R0, 0x2c0 ;  /* 0x000002c000007802 */ /* 0x000fce0000000f00 */
[----:B------:R-:W-:Y:S05]  /*02b0*/  CALL.REL.NOINC `($__internal_1_$__cuda_sm20_div_rn_f64_full) ;  /* 0x0000000400ac7944 */ /* 0x000fea0003c00000 */
[----:B------:R-:W-:-:S07]  /*02c0*/  IMAD.MOV.U32 R7, RZ, RZ, R19 ;  /* 0x000000ffff077224 */ /* 0x000fce00078e0013 */
.L_x_198:
[----:B------:R-:W-:Y:S05]  /*02d0*/  BSYNC.RECONVERGENT B0 ;  /* 0x0000000000007941 */ /* 0x000fea0003800200 */
.L_x_197:
[----:B------:R-:W0:Y:S01]  /*02e0*/  LDC.64 R8, c[0x0][0x388] ;  /* 0x0000e200ff087b82 */ /* 0x000e220000000a00 */
[----:B------:R-:W-:-:S04]  /*02f0*/  IMAD.IADD R11, R2, 0x1, R3 ;  /* 0x00000001020b7824 */ /* 0x000fc800078e0203 */
[----:B0-----:R-:W-:-:S05]  /*0300*/  IMAD.WIDE R8, R11, 0x8, R8 ;  /* 0x000000080b087825 */ /* 0x001fca00078e0208 */
[----:B------:R-:W2:Y:S01]  /*0310*/  LDG.E.64 R10, desc[UR4][R8.64] ;  /* 0x00000004080a7981 */ /* 0x000ea2000c1e1b00 */
[----:B------:R-:W0:Y:S01]  /*0320*/  MUFU.RCP64H R13, 1.4142131805419921875 ;  /* 0x3ff6a09e000d7908 */ /* 0x000e220000001800 */
[----:B------:R-:W-:Y:S02]  /*0330*/  IMAD.MOV.U32 R16, RZ, RZ, 0x667f3bcd ;  /* 0x667f3bcdff107424 */ /* 0x000fe400078e00ff */
[----:B------:R-:W-:Y:S02]  /*0340*/  IMAD.MOV.U32 R17, RZ, RZ, 0x3ff6a09e ;  /* 0x3ff6a09eff117424 */ /* 0x000fe400078e00ff */
[----:B------:R-:W-:-:S06]  /*0350*/  IMAD.MOV.U32 R12, RZ, RZ, 0x1 ;  /* 0x00000001ff0c7424 */ /* 0x000fcc00078e00ff */
[----:B0-----:R-:W-:Y:S02]  /*0360*/  DFMA R18, R12, -R16, 1 ;  /* 0x3ff000000c12742b */ /* 0x001fe40000000810 */
[----:B--2---:R-:W-:-:S07]  /*0370*/  DADD R10, R10, R6 ;  /* 0x000000000a0a7229 */ /* 0x004fce0000000006 */
[----:B------:R0:W-:Y:S04]  /*0380*/  STG.E.64 desc[UR4][R8.64], R10 ;  /* 0x0000000a08007986 */ /* 0x0001e8000c101b04 */
[----:B------:R-:W2:Y:S01]  /*0390*/  LDG.E.64 R6, desc[UR4][R14.64] ;  /* 0x000000040e067981 */ /* 0x000ea2000c1e1b00 */
[----:B------:R-:W-:Y:S01]  /*03a0*/  DFMA R18, R18, R18, R18 ;  /* 0x000000121212722b */ /* 0x000fe20000000012 */
[----:B------:R-:W-:Y:S07]  /*03b0*/  BSSY.RECONVERGENT B0, `(.L_x_199) ;  /* 0x0000011000007945 */ /* 0x000fee0003800200 */
[----:B------:R-:W-:-:S08]  /*03c0*/  DFMA R18, R12, R18, R12 ;  /* 0x000000120c12722b */ /* 0x000fd0000000000c */
[----:B------:R-:W-:-:S08]  /*03d0*/  DFMA R12, R18, -R16, 1 ;  /* 0x3ff00000120c742b */ /* 0x000fd00000000810 */
[----:B------:R-:W-:-:S08]  /*03e0*/  DFMA R18, R18, R12, R18 ;  /* 0x0000000c1212722b */ /* 0x000fd00000000012 */
[----:B--2---:R-:W-:Y:S01]  /*03f0*/  DMUL R12, R18, R6 ;  /* 0x00000006120c7228 */ /* 0x004fe20000000000 */
[----:B------:R-:W-:-:S07]  /*0400*/  FSETP.GEU.AND P1, PT, |R7|, 6.5827683646048100446e-37, PT ;  /* 0x036000000700780b */ /* 0x000fce0003f2e200 */
[----:B0-----:R-:W-:-:S08]  /*0410*/  DFMA R8, R12, -R16, R6 ;  /* 0x800000100c08722b */ /* 0x001fd00000000006 */
[----:B------:R-:W-:-:S10]  /*0420*/  DFMA R8, R18, R8, R12 ;  /* 0x000000081208722b */ /* 0x000fd4000000000c */
[----:B------:R-:W-:-:S05]  /*0430*/  FFMA R0, RZ, 1.9267766475677490234, R9 ;  /* 0x3ff6a09eff007823 */ /* 0x000fca0000000009 */
[----:B------:R-:W-:-:S13]  /*0440*/  FSETP.GT.AND P0, PT, |R0|, 1.469367938527859385e-39, PT ;  /* 0x001000000000780b */ /* 0x000fda0003f04200 */
[----:B------:R-:W-:Y:S05]  /*0450*/  @P0 BRA P1, `(.L_x_200) ;  /* 0x0000000000180947 */ /* 0x000fea0000800000 */
[----:B------:R-:W-:Y:S01]  /*0460*/  IMAD.MOV.U32 R8, RZ, RZ, R6 ;  /* 0x000000ffff087224 */ /* 0x000fe200078e0006 */
[----:B------:R-:W-:Y:S01]  /*0470*/  MOV R0, 0x4a0 ;  /* 0x000004a000007802 */ /* 0x000fe20000000f00 */
[----:B------:R-:W-:-:S07]  /*0480*/  IMAD.MOV.U32 R9, RZ, RZ, R7 ;  /* 0x000000ffff097224 */ /* 0x000fce00078e0007 */
[----:B------:R-:W-:Y:S05]  /*0490*/  CALL.REL.NOINC `($__internal_1_$__cuda_sm20_div_rn_f64_full) ;  /* 0x0000000400347944 */ /* 0x000fea0003c00000 */
[----:B------:R-:W-:Y:S01]  /*04a0*/  MOV R8, R6 ;  /* 0x0000000600087202 */ /* 0x000fe20000000f00 */
[----:B------:R-:W-:-:S07]  /*04b0*/  IMAD.MOV.U32 R9, RZ, RZ, R19 ;  /* 0x000000ffff097224 */ /* 0x000fce00078e0013 */
.L_x_200:
[----:B------:R-:W-:Y:S05]  /*04c0*/  BSYNC.RECONVERGENT B0 ;  /* 0x0000000000007941 */ /* 0x000fea0003800200 */
.L_x_199:
[----:B------:R-:W0:Y:S01]  /*04d0*/  LDCU.64 UR8, c[0x0][0x388] ;  /* 0x00007100ff0877ac */ /* 0x000e220008000a00 */
[----:B------:R-:W-:Y:S02]  /*04e0*/  SHF.R.S32.HI R7, RZ, 0x1f, R3 ;  /* 0x0000001fff077819 */ /* 0x000fe40000011403 */
[----:B------:R-:W-:-:S04]  /*04f0*/  IADD3 R0, P0, PT, R2, R3, RZ ;  /* 0x0000000302007210 */ /* 0x000fc80007f1e0ff */
[----:B------:R-:W-:Y:S02]  /*0500*/  LEA.HI.X.SX32 R11, R2, R7, 0x1, P0 ;  /* 0x00000007020b7211 */ /* 0x000fe400000f0eff */
[----:B0-----:R-:W-:-:S04]  /*0510*/  LEA R12, P0, R0, UR8, 0x3 ;  /* 0x00000008000c7c11 */ /* 0x001fc8000f8018ff */
[----:B------:R-:W-:-:S05]  /*0520*/  LEA.HI.X R13, R0, UR9, R11, 0x3, P0 ;  /* 0x00000009000d7c11 */ /* 0x000fca00080f1c0b */
        /* <DEDUP_REMOVED lines=25> */
[----:B------:R-:W-:Y:S02]  /*06c0*/  IMAD.MOV.U32 R8, RZ, RZ, R6 ;  /* 0x000000ffff087224 */ /* 0x000fe400078e0006 */
[----:B------:R-:W-:-:S07]  /*06d0*/  IMAD.MOV.U32 R9, RZ, RZ, R19 ;  /* 0x000000ffff097224 */ /* 0x000fce00078e0013 */
.L_x_202:
[----:B------:R-:W-:Y:S05]  /*06e0*/  BSYNC.RECONVERGENT B0 ;  /* 0x0000000000007941 */ /* 0x000fea0003800200 */
.L_x_201:
[----:B------:R-:W0:Y:S01]  /*06f0*/  LDC.64 R10, c[0x0][0x388] ;  /* 0x0000e200ff0a7b82 */ /* 0x000e220000000a00 */
[----:B------:R-:W-:-:S04]  /*0700*/  IMAD.IADD R13, R3, 0x1, R4 ;  /* 0x00000001030d7824 */ /* 0x000fc800078e0204 */
[----:B0-----:R-:W-:-:S05]  /*0710*/  IMAD.WIDE R10, R13, 0x8, R10 ;  /* 0x000000080d0a7825 */ /* 0x001fca00078e020a */
[----:B------:R-:W2:Y:S01]  /*0720*/  LDG.E.64 R12, desc[UR4][R10.64] ;  /* 0x000000040a0c7981 */ /* 0x000ea2000c1e1b00 */
[----:B------:R-:W-:Y:S01]  /*0730*/  IMAD.MOV.U32 R16, RZ, RZ, 0x667f3bcd ;  /* 0x667f3bcdff107424 */ /* 0x000fe200078e00ff */
[----:B------:R-:W-:Y:S01]  /*0740*/  MOV R17, 0x3ff6a09e ;  /* 0x3ff6a09e00117802 */ /* 0x000fe20000000f00 */
[----:B--2---:R-:W-:-:S07]  /*0750*/  DADD R12, R12, R8 ;  /* 0x000000000c0c7229 */ /* 0x004fce0000000008 */
[----:B------:R0:W-:Y:S04]  /*0760*/  STG.E.64 desc[UR4][R10.64], R12 ;  /* 0x0000000c0a007986 */ /* 0x0001e8000c101b04 */
[----:B------:R-:W2:Y:S01]  /*0770*/  LDG.E.64 R14, desc[UR4][R14.64] ;  /* 0x000000040e0e7981 */ /* 0x000ea2000c1e1b00 */
[----:B------:R-:W1:Y:S01]  /*0780*/  MUFU.RCP64H R9, 1.4142131805419921875 ;  /* 0x3ff6a09e00097908 */ /* 0x000e620000001800 */
[----:B------:R-:W-:Y:S01]  /*0790*/  IMAD.MOV.U32 R8, RZ, RZ, 0x1 ;  /* 0x00000001ff087424 */ /* 0x000fe200078e00ff */
[----:B------:R-:W-:Y:S05]  /*07a0*/  BSSY.RECONVERGENT B0, `(.L_x_203) ;  /* 0x0000013000007945 */ /* 0x000fea0003800200 */
[----:B-1----:R-:W-:-:S08]  /*07b0*/  DFMA R18, R8, -R16, 1 ;  /* 0x3ff000000812742b */ /* 0x002fd00000000810 */
[----:B------:R-:W-:-:S08]  /*07c0*/  DFMA R18, R18, R18, R18 ;  /* 0x000000121212722b */ /* 0x000fd00000000012 */
        /* <DEDUP_REMOVED lines=16> */
.L_x_204:
[----:B------:R-:W-:Y:S05]  /*08d0*/  BSYNC.RECONVERGENT B0 ;  /* 0x0000000000007941 */ /* 0x000fea0003800200 */
.L_x_203:
[----:B------:R-:W0:Y:S01]  /*08e0*/  LDCU.64 UR8, c[0x0][0x388] ;  /* 0x00007100ff0877ac */ /* 0x000e220008000a00 */
[----:B------:R-:W-:-:S04]  /*08f0*/  IADD3 R3, P0, PT, R3, R4, RZ ;  /* 0x0000000403037210 */ /* 0x000fc80007f1e0ff */
[----:B------:R-:W-:Y:S02]  /*0900*/  LEA.HI.X.SX32 R4, R4, R7, 0x1, P0 ;  /* 0x0000000704047211 */ /* 0x000fe400000f0eff */
[----:B0-----:R-:W-:-:S04]  /*0910*/  LEA R2, P0, R3, UR8, 0x3 ;  /* 0x0000000803027c11 */ /* 0x001fc8000f8018ff */
[----:B------:R-:W-:-:S05]  /*0920*/  LEA.HI.X R3, R3, UR9, R4, 0x3, P0 ;  /* 0x0000000903037c11 */ /* 0x000fca00080f1c04 */
[----:B------:R-:W2:Y:S02]  /*0930*/  LDG.E.64 R4, desc[UR4][R2.64+0x8] ;  /* 0x0000080402047981 */ /* 0x000ea4000c1e1b00 */
[----:B--2---:R-:W-:-:S07]  /*0940*/  DADD R4, R4, R8 ;  /* 0x0000000004047229 */ /* 0x004fce0000000008 */
[----:B------:R-:W-:Y:S01]  /*0950*/  STG.E.64 desc[UR4][R2.64+0x8], R4 ;  /* 0x0000080402007986 */ /* 0x000fe2000c101b04 */
[----:B------:R-:W-:Y:S05]  /*0960*/  EXIT ;  /* 0x000000000000794d */ /* 0x000fea0003800000 */
        .weak           $__internal_1_$__cuda_sm20_div_rn_f64_full
        .type           $__internal_1_$__cuda_sm20_div_rn_f64_full,@function
        .size           $__internal_1_$__cuda_sm20_div_rn_f64_full,(.L_x_228 - $__internal_1_$__cuda_sm20_div_rn_f64_full)
$__internal_1_$__cuda_sm20_div_rn_f64_full:
[C---:B------:R-:W-:Y:S01]  /*0970*/  FSETP.GEU.AND P0, PT, |R5|.reuse, 1.469367938527859385e-39, PT ;  /* 0x001000000500780b */ /* 0x040fe20003f0e200 */
[----:B------:R-:W-:Y:S01]  /*0980*/  IMAD.U32 R10, RZ, RZ, UR6 ;  /* 0x00000006ff0a7e24 */ /* 0x000fe2000f8e00ff */
[----:B------:R-:W-:Y:S01]  /*0990*/  LOP3.LUT R6, R5, 0x800fffff, RZ, 0xc0, !PT ;  /* 0x800fffff05067812 */ /* 0x000fe200078ec0ff */
[----:B------:R-:W-:Y:S01]  /*09a0*/  IMAD.MOV.U32 R11, RZ, RZ, R5 ;  /* 0x000000ffff0b7224 */ /* 0x000fe200078e0005 */
[C---:B------:R-:W-:Y:S01]  /*09b0*/  FSETP.GEU.AND P2, PT, |R9|.reuse, 1.469367938527859385e-39, PT ;  /* 0x001000000900780b */ /* 0x040fe20003f4e200 */
[----:B------:R-:W-:Y:S01]  /*09c0*/  IMAD.U32 R12, RZ, RZ, UR6 ;  /* 0x00000006ff0c7e24 */ /* 0x000fe2000f8e00ff */
[----:B------:R-:W-:Y:S01]  /*09d0*/  LOP3.LUT R13, R6, 0x3ff00000, RZ, 0xfc, !PT ;  /* 0x3ff00000060d7812 */ /* 0x000fe200078efcff */
[----:B------:R-:W-:Y:S01]  /*09e0*/  IMAD.MOV.U32 R16, RZ, RZ, 0x1 ;  /* 0x00000001ff107424 */ /* 0x000fe200078e00ff */
[----:B------:R-:W-:Y:S01]  /*09f0*/  LOP3.LUT R6, R9, 0x7ff00000, RZ, 0xc0, !PT ;  /* 0x7ff0000009067812 */ /* 0x000fe200078ec0ff */
[----:B------:R-:W-:Y:S01]  /*0a00*/  IMAD.MOV.U32 R24, RZ, RZ, 0x1ca00000 ;  /* 0x1ca00000ff187424 */ /* 0x000fe200078e00ff */
[----:B------:R-:W-:Y:S01]  /*0a10*/  LOP3.LUT R25, R5, 0x7ff00000, RZ, 0xc0, !PT ;  /* 0x7ff0000005197812 */ /* 0x000fe200078ec0ff */
[----:B------:R-:W-:Y:S02]  /*0a20*/  BSSY.RECONVERGENT B1, `(.L_x_205) ;  /* 0x000004e000017945 */ /* 0x000fe40003800200 */
[----:B------:R-:W-:Y:S01]  /*0a30*/  @!P0 DMUL R12, R10, 8.98846567431157953865e+307 ;  /* 0x7fe000000a0c8828 */ /* 0x000fe20000000000 */
[----:B------:R-:W-:Y:S01]  /*0a40*/  ISETP.GE.U32.AND P1, PT, R6, R25, PT ;  /* 0x000000190600720c */ /* 0x000fe20003f26070 */
[----:B------:R-:W-:-:S02]  /*0a50*/  IMAD.MOV.U32 R26, RZ, RZ, R6 ;  /* 0x000000ffff1a7224 */ /* 0x000fc400078e0006 */
[----:B------:R-:W-:Y:S02]  /*0a60*/  @!P2 LOP3.LUT R21, R11, 0x7ff00000, RZ, 0xc0, !PT ;  /* 0x7ff000000b15a812 */ /* 0x000fe400078ec0ff */
[----:B------:R-:W0:Y:S02]  /*0a70*/  MUFU.RCP64H R17, R13 ;  /* 0x0000000d00117308 */ /* 0x000e240000001800 */
[----:B------:R-:W-:Y:S02]  /*0a80*/  @!P2 ISETP.GE.U32.AND P3, PT, R6, R21, PT ;  /* 0x000000150600a20c */ /* 0x000fe40003f66070 */
[----:B------:R-:W-:Y:S02]  /*0a90*/  @!P0 LOP3.LUT R25, R13, 0x7ff00000, RZ, 0xc0, !PT ;  /* 0x7ff000000d198812 */ /* 0x000fe400078ec0ff */
[----:B------:R-:W-:-:S04]  /*0aa0*/  @!P2 SEL R21, R24, 0x63400000, !P3 ;  /* 0x634000001815a807 */ /* 0x000fc80005800000 */
[----:B------:R-:W-:-:S04]  /*0ab0*/  @!P2 LOP3.LUT R22, R21, 0x80000000, R9, 0xf8, !PT ;  /* 0x800000001516a812 */ /* 0x000fc800078ef809 */
[----:B------:R-:W-:Y:S01]  /*0ac0*/  @!P2 LOP3.LUT R23, R22, 0x100000, RZ, 0xfc, !PT ;  /* 0x001000001617a812 */ /* 0x000fe200078efcff */
[----:B------:R-:W-:Y:S01]  /*0ad0*/  @!P2 IMAD.MOV.U32 R22, RZ, RZ, RZ ;  /* 0x000000ffff16a224 */ /* 0x000fe200078e00ff */
[----:B0-----:R-:W-:-:S08]  /*0ae0*/  DFMA R18, R16, -R12, 1 ;  /* 0x3ff000001012742b */ /* 0x001fd0000000080c */
[----:B------:R-:W-:-:S08]  /*0af0*/  DFMA R18, R18, R18, R18 ;  /* 0x000000121212722b */ /* 0x000fd00000000012 */
[----:B------:R-:W-:Y:S01]  /*0b00*/  DFMA R18, R16, R18, R16 ;  /* 0x000000121012722b */ /* 0x000fe20000000010 */
[----:B------:R-:W-:Y:S02]  /*0b10*/  SEL R17, R24, 0x63400000, !P1 ;  /* 0x6340000018117807 */ /* 0x000fe40004800000 */
[----:B------:R-:W-:Y:S02]  /*0b20*/  MOV R16, R8 ;  /* 0x0000000800107202 */ /* 0x000fe40000000f00 */
[----:B------:R-:W-:-:S03]  /*0b30*/  LOP3.LUT R17, R17, 0x800fffff, R9, 0xf8, !PT ;  /* 0x800fffff11117812 */ /* 0x000fc600078ef809 */
[----:B------:R-:W-:-:S03]  /*0b40*/  DFMA R20, R18, -R12, 1 ;  /* 0x3ff000001214742b */ /* 0x000fc6000000080c */
[----:B------:R-:W-:-:S05]  /*0b50*/  @!P2 DFMA R16, R16, 2, -R22 ;  /* 0x400000001010a82b */ /* 0x000fca0000000816 */
[----:B------:R-:W-:-:S05]  /*0b60*/  DFMA R18, R18, R20, R18 ;  /* 0x000000141212722b */ /* 0x000fca0000000012 */
[----:B------:R-:W-:-:S03]  /*0b70*/  @!P2 LOP3.LUT R26, R17, 0x7ff00000, RZ, 0xc0, !PT ;  /* 0x7ff00000111aa812 */ /* 0x000fc600078ec0ff */
[----:B------:R-:W-:Y:S02]  /*0b80*/  DMUL R20, R18, R16 ;  /* 0x0000001012147228 */ /* 0x000fe40000000000 */
[----:B------:R-:W-:-:S05]  /*0b90*/  VIADD R27, R26, 0xffffffff ;  /* 0xffffffff1a1b7836 */ /* 0x000fca0000000000 */
[----:B------:R-:W-:Y:S01]  /*0ba0*/  ISETP.GT.U32.AND P0, PT, R27, 0x7feffffe, PT ;  /* 0x7feffffe1b00780c */ /* 0x000fe20003f04070 */
[----:B------:R-:W-:Y:S01]  /*0bb0*/  VIADD R27, R25, 0xffffffff ;  /* 0xffffffff191b7836 */ /* 0x000fe20000000000 */
[----:B------:R-:W-:-:S04]  /*0bc0*/  DFMA R22, R20, -R12, R16 ;  /* 0x8000000c1416722b */ /* 0x000fc80000000010 */
[----:B------:R-:W-:-:S04]  /*0bd0*/  ISETP.GT.U32.OR P0, PT, R27, 0x7feffffe, P0 ;  /* 0x7feffffe1b00780c */ /* 0x000fc80000704470 */
[----:B------:R-:W-:-:S09]  /*0be0*/  DFMA R22, R18, R22, R20 ;  /* 0x000000161216722b */ /* 0x000fd20000000014 */
[----:B------:R-:W-:Y:S05]  /*0bf0*/  @P0 BRA `(.L_x_206) ;  /* 0x00000000006c0947 */ /* 0x000fea0003800000 */
[----:B------:R-:W-:-:S04]  /*0c00*/  LOP3.LUT R9, R11, 0x7ff00000, RZ, 0xc0, !PT ;  /* 0x7ff000000b097812 */ /* 0x000fc800078ec0ff */
[CC--:B------:R-:W-:Y:S02]  /*0c10*/  VIADDMNMX R8, R6.reuse, -R9.reuse, 0xb9600000, !PT ;  /* 0xb960000006087446 */ /* 0x0c0fe40007800909 */
[----:B------:R-:W-:Y:S02]  /*0c20*/  ISETP.GE.U32.AND P0, PT, R6, R9, PT ;  /* 0x000000090600720c */ /* 0x000fe40003f06070 */
[----:B------:R-:W-:Y:S01]  /*0c30*/  VIMNMX R6, PT, PT, R8, 0x46a00000, PT ;  /* 0x46a0000008067848 */ /* 0x000fe20003fe0100 */
[----:B------:R-:W-:Y:S01]  /*0c40*/  IMAD.MOV.U32 R8, RZ, RZ, RZ ;  /* 0x000000ffff087224 */ /* 0x000fe200078e00ff */
[----:B------:R-:W-:-:S05]  /*0c50*/  SEL R9, R24, 0x63400000, !P0 ;  /* 0x6340000018097807 */ /* 0x000fca0004000000 */
[----:B------:R-:W-:-:S04]  /*0c60*/  IMAD.IADD R6, R6, 0x1, -R9 ;  /* 0x0000000106067824 */ /* 0x000fc800078e0a09 */
[----:B------:R-:W-:-:S06]  /*0c70*/  VIADD R9, R6, 0x7fe00000 ;  /* 0x7fe0000006097836 */ /* 0x000fcc0000000000 */
[----:B------:R-:W-:-:S10]  /*0c80*/  DMUL R18, R22, R8 ;  /* 0x0000000816127228 */ /* 0x000fd40000000000 */
[----:B------:R-:W-:-:S13]  /*0c90*/  FSETP.GTU.AND P0, PT, |R19|, 1.469367938527859385e-39, PT ;  /* 0x001000001300780b */ /* 0x000fda0003f0c200 */
[----:B------:R-:W-:Y:S05]  /*0ca0*/  @P0 BRA `(.L_x_207) ;  /* 0x0000000000940947 */ /* 0x000fea0003800000 */
[----:B------:R-:W-:Y:S01]  /*0cb0*/  DFMA R12, R22, -R12, R16 ;  /* 0x8000000c160c722b */ /* 0x000fe20000000010 */
[----:B------:R-:W-:-:S09]  /*0cc0*/  IMAD.MOV.U32 R10, RZ, RZ, RZ ;  /* 0x000000ffff0a7224 */ /* 0x000fd200078e00ff */
        /* <DEDUP_REMOVED lines=14> */
.L_x_206:
[----:B------:R-:W-:-:S14]  /*0db0*/  DSETP.NAN.AND P0, PT, R8, R8, PT ;  /* 0x000000080800722a */ /* 0x000fdc0003f08000 */
[----:B------:R-:W-:Y:S05]  /*0dc0*/  @P0 BRA `(.L_x_208) ;  /* 0x0000000000440947 */ /* 0x000fea0003800000 */
[----:B------:R-:W-:-:S14]  /*0dd0*/  DSETP.NAN.AND P0, PT, R10, R10, PT ;  /* 0x0000000a0a00722a */ /* 0x000fdc0003f08000 */
[----:B------:R-:W-:Y:S05]  /*0de0*/  @P0 BRA `(.L_x_209) ;  /* 0x0000000000300947 */ /* 0x000fea0003800000 */
[----:B------:R-:W-:Y:S01]  /*0df0*/  ISETP.NE.AND P0, PT, R26, R25, PT ;  /* 0x000000191a00720c */ /* 0x000fe20003f05270 */
[----:B------:R-:W-:Y:S01]  /*0e00*/  IMAD.MOV.U32 R19, RZ, RZ, -0x80000 ;  /* 0xfff80000ff137424 */ /* 0x000fe200078e00ff */
[----:B------:R-:W-:-:S11]  /*0e10*/  MOV R18, 0x0 ;  /* 0x0000000000127802 */ /* 0x000fd60000000f00 */
        /* <DEDUP_REMOVED lines=9> */
.L_x_209:
[----:B------:R-:W-:Y:S01]  /*0eb0*/  LOP3.LUT R19, R11, 0x80000, RZ, 0xfc, !PT ;  /* 0x000800000b137812 */ /* 0x000fe200078efcff */
[----:B------:R-:W-:Y:S01]  /*0ec0*/  IMAD.MOV.U32 R18, RZ, RZ, R10 ;  /* 0x000000ffff127224 */ /* 0x000fe200078e000a */
[----:B------:R-:W-:Y:S06]  /*0ed0*/  BRA `(.L_x_207) ;  /* 0x0000000000087947 */ /* 0x000fec0003800000 */
.L_x_208:
[----:B------:R-:W-:Y:S01]  /*0ee0*/  LOP3.LUT R19, R9, 0x80000, RZ, 0xfc, !PT ;  /* 0x0008000009137812 */ /* 0x000fe200078efcff */
[----:B------:R-:W-:-:S07]  /*0ef0*/  IMAD.MOV.U32 R18, RZ, RZ, R8 ;  /* 0x000000ffff127224 */ /* 0x000fce00078e0008 */
.L_x_207:
[----:B------:R-:W-:Y:S05]  /*0f00*/  BSYNC.RECONVERGENT B1 ;  /* 0x0000000000017941 */ /* 0x000fea0003800200 */
.L_x_205:
[----:B------:R-:W-:Y:S02]  /*0f10*/  IMAD.MOV.U32 R8, RZ, RZ, R0 ;  /* 0x000000ffff087224 */ /* 0x000fe400078e0000 */
[----:B------:R-:W-:Y:S02]  /*0f20*/  IMAD.MOV.U32 R9, RZ, RZ, 0x0 ;  /* 0x00000000ff097424 */ /* 0x000fe400078e00ff */
[----:B------:R-:W-:Y:S02]  /*0f30*/  IMAD.MOV.U32 R6, RZ, RZ, R18 ;  /* 0x000000ffff067224 */ /* 0x000fe400078e0012 */
[----:B------:R-:W-:Y:S05]  /*0f40*/  RET.REL.NODEC R8 `(_Z16prolongate_errorPdS_iiii) ;  /* 0xfffffff0082c7950 */ /* 0x000fea0003c3ffff */
.L_x_210:
        /* <DEDUP_REMOVED lines=11> */
.L_x_228:


//--------------------- .text._Z14restrict_residPdS_iiii --------------------------
	.section	.text._Z14restrict_residPdS_iiii,"ax",@progbits
	.align	128
        .global         _Z14restrict_residPdS_iiii
        .type           _Z14restrict_residPdS_iiii,@function
        .size           _Z14restrict_residPdS_iiii,(.L_x_229 - _Z14restrict_residPdS_iiii)
        .other          _Z14restrict_residPdS_iiii,@"STO_CUDA_ENTRY STV_DEFAULT"
_Z14restrict_residPdS_iiii:
.text._Z14restrict_residPdS_iiii:
        /* <DEDUP_REMOVED lines=13> */
[----:B------:R-:W0:Y:S01]  /*00d0*/  LDC R8, c[0x0][0x398] ;  /* 0x0000e600ff087b82 */ /* 0x000e220000000800 */
[----:B------:R-:W1:Y:S01]  /*00e0*/  LDCU.64 UR8, c[0x0][0x388] ;  /* 0x00007100ff0877ac */ /* 0x000e620008000a00 */
[----:B------:R-:W-:Y:S01]  /*00f0*/  IMAD.SHL.U32 R7, R0, 0x2, RZ ;  /* 0x0000000200077824 */ /* 0x000fe200078e00ff */
[----:B------:R-:W2:Y:S04]  /*0100*/  LDCU.64 UR4, c[0x0][0x358] ;  /* 0x00006b00ff0477ac */ /* 0x000ea80008000a00 */
[----:B------:R-:W-:Y:S01]  /*0110*/  SHF.R.S32.HI R15, RZ, 0x1f, R7 ;  /* 0x0000001fff0f7819 */ /* 0x000fe20000011407 */
[----:B------:R-:W3:Y:S01]  /*0120*/  LDC.64 R2, c[0x0][0x388] ;  /* 0x0000e200ff027b82 */ /* 0x000ee20000000a00 */
[----:B0-----:R-:W-:-:S04]  /*0130*/  IMAD R4, R5, R8, RZ ;  /* 0x0000000805047224 */ /* 0x001fc800078e02ff */
[----:B------:R-:W-:-:S04]  /*0140*/  IMAD.SHL.U32 R4, R4, 0x2, RZ ;  /* 0x0000000204047824 */ /* 0x000fc800078e00ff */
[C---:B------:R-:W-:Y:S01]  /*0150*/  IMAD.IADD R9, R4.reuse, 0x1, R7 ;  /* 0x0000000104097824 */ /* 0x040fe200078e0207 */
[----:B------:R-:W-:-:S04]  /*0160*/  IADD3 R6, P0, PT, R4, R7, RZ ;  /* 0x0000000704067210 */ /* 0x000fc80007f1e0ff */
[----:B------:R-:W-:Y:S01]  /*0170*/  LEA.HI.X.SX32 R11, R4, R15, 0x1, P0 ;  /* 0x0000000f040b7211 */ /* 0x000fe200000f0eff */
[----:B------:R-:W-:Y:S01]  /*0180*/  IMAD R4, R8, 0x2, R4 ;  /* 0x0000000208047824 */ /* 0x000fe200078e0204 */
[----:B-1----:R-:W-:Y:S01]  /*0190*/  LEA R10, P0, R6, UR8, 0x3 ;  /* 0x00000008060a7c11 */ /* 0x002fe2000f8018ff */
[----:B---3--:R-:W-:-:S03]  /*01a0*/  IMAD.WIDE R8, R9, 0x8, R2 ;  /* 0x0000000809087825 */ /* 0x008fc600078e0202 */
[----:B------:R-:W-:Y:S01]  /*01b0*/  LEA.HI.X R11, R6, UR9, R11, 0x3, P0 ;  /* 0x00000009060b7c11 */ /* 0x000fe200080f1c0b */
[C---:B------:R-:W-:Y:S01]  /*01c0*/  IMAD.IADD R13, R7.reuse, 0x1, R4 ;  /* 0x00000001070d7824 */ /* 0x040fe200078e0204 */
[----:B------:R-:W-:Y:S01]  /*01d0*/  IADD3 R7, P0, PT, R7, R4, RZ ;  /* 0x0000000407077210 */ /* 0x000fe20007f1e0ff */
[----:B--2---:R-:W2:Y:S02]  /*01e0*/  LDG.E.64 R8, desc[UR4][R8.64] ;  /* 0x0000000408087981 */ /* 0x004ea4000c1e1b00 */
[----:B------:R-:W-:Y:S02]  /*01f0*/  IMAD.WIDE R12, R13, 0x8, R2 ;  /* 0x000000080d0c7825 */ /* 0x000fe400078e0202 */
[----:B------:R-:W2:Y:S01]  /*0200*/  LDG.E.64 R10, desc[UR4][R10.64+0x8] ;  /* 0x000008040a0a7981 */ /* 0x000ea2000c1e1b00 */
[----:B------:R-:W-:Y:S02]  /*0210*/  LEA.HI.X.SX32 R4, R4, R15, 0x1, P0 ;  /* 0x0000000f04047211 */ /* 0x000fe400000f0eff */
[C---:B------:R-:W-:Y:S01]  /*0220*/  LEA R6, P0, R7.reuse, UR8, 0x3 ;  /* 0x0000000807067c11 */ /* 0x040fe2000f8018ff */
[----:B------:R-:W3:Y:S03]  /*0230*/  LDG.E.64 R12, desc[UR4][R12.64] ;  /* 0x000000040c0c7981 */ /* 0x000ee6000c1e1b00 */
[----:B------:R-:W-:-:S06]  /*0240*/  LEA.HI.X R7, R7, UR9, R4, 0x3, P0 ;  /* 0x0000000907077c11 */ /* 0x000fcc00080f1c04 */
[----:B------:R-:W4:Y:S01]  /*0250*/  LDG.E.64 R6, desc[UR4][R6.64+0x8] ;  /* 0x0000080406067981 */ /* 0x000f22000c1e1b00 */
[----:B------:R-:W0:Y:S01]  /*0260*/  MUFU.RCP64H R15, 1.4142131805419921875 ;  /* 0x3ff6a09e000f7908 */ /* 0x000e220000001800 */
[----:B------:R-:W-:Y:S01]  /*0270*/  IMAD.MOV.U32 R2, RZ, RZ, 0x667f3bcd ;  /* 0x667f3bcdff027424 */ /* 0x000fe200078e00ff */
[----:B------:R-:W-:Y:S01]  /*0280*/  BSSY.RECONVERGENT B0, `(.L_x_211) ;  /* 0x0000015000007945 */ /* 0x000fe20003800200 */
[----:B------:R-:W-:Y:S02]  /*0290*/  IMAD.MOV.U32 R3, RZ, RZ, 0x3ff6a09e ;  /* 0x3ff6a09eff037424 */ /* 0x000fe400078e00ff */
[----:B------:R-:W-:Y:S02]  /*02a0*/  IMAD.MOV.U32 R14, RZ, RZ, 0x1 ;  /* 0x00000001ff0e7424 */ /* 0x000fe400078e00ff */
[----:B------:R-:W-:-:S04]  /*02b0*/  IMAD R0, R5, UR6, R0 ;  /* 0x0000000605007c24 */ /* 0x000fc8000f8e0200 */
[----:B0-----:R-:W-:-:S08]  /*02c0*/  DFMA R16, R14, -R2, 1 ;  /* 0x3ff000000e10742b */ /* 0x001fd00000000802 */
[----:B------:R-:W-:-:S08]  /*02d0*/  DFMA R16, R16, R16, R16 ;  /* 0x000000101010722b */ /* 0x000fd00000000010 */
[----:B------:R-:W-:Y:S02]  /*02e0*/  DFMA R16, R14, R16, R14 ;  /* 0x000000100e10722b */ /* 0x000fe4000000000e */
[----:B--2---:R-:W-:-:S06]  /*02f0*/  DADD R8, R8, R10 ;  /* 0x0000000008087229 */ /* 0x004fcc000000000a */
[----:B------:R-:W-:Y:S02]  /*0300*/  DFMA R10, R16, -R2, 1 ;  /* 0x3ff00000100a742b */ /* 0x000fe40000000802 */
[----:B---3--:R-:W-:-:S06]  /*0310*/  DADD R8, R8, R12 ;  /* 0x0000000008087229 */ /* 0x008fcc000000000c */
[----:B------:R-:W-:Y:S02]  /*0320*/  DFMA R10, R16, R10, R16 ;  /* 0x0000000a100a722b */ /* 0x000fe40000000010 */
[----:B----4-:R-:W-:-:S08]  /*0330*/  DADD R8, R8, R6 ;  /* 0x0000000008087229 */ /* 0x010fd00000000006 */
[----:B------:R-:W-:Y:S02]  /*0340*/  DMUL R6, R8, R10 ;  /* 0x0000000a08067228 */ /* 0x000fe40000000000 */
[----:B------:R-:W-:-:S06]  /*0350*/  FSETP.GEU.AND P1, PT, |R9|, 6.5827683646048100446e-37, PT ;  /* 0x036000000900780b */ /* 0x000fcc0003f2e200 */
[----:B------:R-:W-:-:S08]  /*0360*/  DFMA R2, R6, -R2, R8 ;  /* 0x800000020602722b */ /* 0x000fd00000000008 */
[----:B------:R-:W-:-:S10]  /*0370*/  DFMA R2, R10, R2, R6 ;  /* 0x000000020a02722b */ /* 0x000fd40000000006 */
[----:B------:R-:W-:-:S05]  /*0380*/  FFMA R4, RZ, 1.9267766475677490234, R3 ;  /* 0x3ff6a09eff047823 */ /* 0x000fca0000000003 */
[----:B------:R-:W-:-:S13]  /*0390*/  FSETP.GT.AND P0, PT, |R4|, 1.469367938527859385e-39, PT ;  /* 0x001000000400780b */ /* 0x000fda0003f04200 */
[----:B------:R-:W-:Y:S05]  /*03a0*/  @P0 BRA P1, `(.L_x_212) ;  /* 0x0000000000080947 */ /* 0x000fea0000800000 */
[----:B------:R-:W-:-:S07]  /*03b0*/  MOV R6, 0x3d0 ;  /* 0x000003d000067802 */ /* 0x000fce0000000f00 */
[----:B------:R-:W-:Y:S05]  /*03c0*/  CALL.REL.NOINC `($__internal_2_$__cuda_sm20_div_rn_f64_full) ;  /* 0x0000000000147944 */ /* 0x000fea0003c00000 */
.L_x_212:
[----:B------:R-:W-:Y:S05]  /*03d0*/  BSYNC.RECONVERGENT B0 ;  /* 0x0000000000007941 */ /* 0x000fea0003800200 */
.L_x_211:
[----:B------:R-:W0:Y:S02]  /*03e0*/  LDC.64 R4, c[0x0][0x380] ;  /* 0x0000e000ff047b82 */ /* 0x000e240000000a00 */
[----:B0-----:R-:W-:-:S05]  /*03f0*/  IMAD.WIDE R4, R0, 0x8, R4 ;  /* 0x0000000800047825 */ /* 0x001fca00078e0204 */
[----:B------:R-:W-:Y:S01]  /*0400*/  STG.E.64 desc[UR4][R4.64], R2 ;  /* 0x0000000204007986 */ /* 0x000fe2000c101b04 */
[----:B------:R-:W-:Y:S05]  /*0410*/  EXIT ;  /* 0x000000000000794d */ /* 0x000fea0003800000 */
        .weak           $__internal_2_$__cuda_sm20_div_rn_f64_full
        .type           $__internal_2_$__cuda_sm20_div_rn_f64_full,@function
        .size           $__internal_2_$__cuda_sm20_div_rn_f64_full,(.L_x_229 - $__internal_2_$__cuda_sm20_div_rn_f64_full)
$__internal_2_$__cuda_sm20_div_rn_f64_full:
[----:B------:R-:W-:Y:S01]  /*0420*/  IMAD.MOV.U32 R3, RZ, RZ, 0x3ff6a09e ;  /* 0x3ff6a09eff037424 */ /* 0x000fe200078e00ff */
[----:B------:R-:W-:Y:S01]  /*0430*/  BSSY.RECONVERGENT B1, `(.L_x_213) ;  /* 0x000004c000017945 */ /* 0x000fe20003800200 */
[----:B------:R-:W-:Y:S02]  /*0440*/  IMAD.MOV.U32 R2, RZ, RZ, 0x667f3bcd ;  /* 0x667f3bcdff027424 */ /* 0x000fe400078e00ff */
[----:B------:R-:W0:Y:S01]  /*0450*/  MUFU.RCP64H R11, R3 ;  /* 0x00000003000b7308 */ /* 0x000e220000001800 */
[----:B------:R-:W-:Y:S02]  /*0460*/  IMAD.MOV.U32 R10, RZ, RZ, 0x1 ;  /* 0x00000001ff0a7424 */ /* 0x000fe400078e00ff */
[----:B------:R-:W-:Y:S02]  /*0470*/  IMAD.MOV.U32 R5, RZ, RZ, R9 ;  /* 0x000000ffff057224 */ /* 0x000fe400078e0009 */
[----:B------:R-:W-:Y:S02]  /*0480*/  IMAD.MOV.U32 R4, RZ, RZ, R8 ;  /* 0x000000ffff047224 */ /* 0x000fe400078e0008 */
[----:B------:R-:W-:Y:S01]  /*0490*/  IMAD.MOV.U32 R8, RZ, RZ, 0x1ca00000 ;  /* 0x1ca00000ff087424 */ /* 0x000fe200078e00ff */
[C---:B------:R-:W-:Y:S01]  /*04a0*/  FSETP.GEU.AND P1, PT, |R5|.reuse, 1.469367938527859385e-39, PT ;  /* 0x001000000500780b */ /* 0x040fe20003f2e200 */
[----:B------:R-:W-:Y:S01]  /*04b0*/  IMAD.MOV.U32 R19, RZ, RZ, 0x3ff00000 ;  /* 0x3ff00000ff137424 */ /* 0x000fe200078e00ff */
[----:B------:R-:W-:-:S03]  /*04c0*/  LOP3.LUT R7, R5, 0x7ff00000, RZ, 0xc0, !PT ;  /* 0x7ff0000005077812 */ /* 0x000fc600078ec0ff */
[----:B------:R-:W-:Y:S01]  /*04d0*/  VIADD R20, R19, 0xffffffff ;  /* 0xffffffff13147836 */ /* 0x000fe20000000000 */
[----:B------:R-:W-:Y:S01]  /*04e0*/  ISETP.GE.U32.AND P0, PT, R7, 0x3ff00000, PT ;  /* 0x3ff000000700780c */ /* 0x000fe20003f06070 */
[----:B------:R-:W-:Y:S01]  /*04f0*/  IMAD.MOV.U32 R18, RZ, RZ, R7 ;  /* 0x000000ffff127224 */ /* 0x000fe200078e0007 */
[----:B0-----:R-:W-:-:S08]  /*0500*/  DFMA R12, R10, -R2, 1 ;  /* 0x3ff000000a0c742b */ /* 0x001fd00000000802 */
[----:B------:R-:W-:-:S08]  /*0510*/  DFMA R12, R12, R12, R12 ;  /* 0x0000000c0c0c722b */ /* 0x000fd0000000000c */
[----:B------:R-:W-:Y:S01]  /*0520*/  DFMA R14, R10, R12, R10 ;  /* 0x0000000c0a0e722b */ /* 0x000fe2000000000a */
[----:B------:R-:W-:Y:S01]  /*0530*/  SEL R13, R8, 0x63400000, !P0 ;  /* 0x63400000080d7807 */ /* 0x000fe20004000000 */
[----:B------:R-:W-:-:S03]  /*0540*/  IMAD.MOV.U32 R8, RZ, RZ, R4 ;  /* 0x000000ffff087224 */ /* 0x000fc600078e0004 */
[C-C-:B------:R-:W-:Y:S02]  /*0550*/  @!P1 LOP3.LUT R10, R13.reuse, 0x80000000, R5.reuse, 0xf8, !PT ;  /* 0x800000000d0a9812 */ /* 0x140fe400078ef805 */
[----:B------:R-:W-:Y:S01]  /*0560*/  LOP3.LUT R9, R13, 0x800fffff, R5, 0xf8, !PT ;  /* 0x800fffff0d097812 */ /* 0x000fe200078ef805 */
[----:B------:R-:W-:Y:S01]  /*0570*/  DFMA R16, R14, -R2, 1 ;  /* 0x3ff000000e10742b */ /* 0x000fe20000000802 */
[----:B------:R-:W-:Y:S01]  /*0580*/  @!P1 LOP3.LUT R11, R10, 0x100000, RZ, 0xfc, !PT ;  /* 0x001000000a0b9812 */ /* 0x000fe200078efcff */
[----:B------:R-:W-:-:S06]  /*0590*/  @!P1 IMAD.MOV.U32 R10, RZ, RZ, RZ ;  /* 0x000000ffff0a9224 */ /* 0x000fcc00078e00ff */
[----:B------:R-:W-:Y:S02]  /*05a0*/  @!P1 DFMA R8, R8, 2, -R10 ;  /* 0x400000000808982b */ /* 0x000fe4000000080a */
[----:B------:R-:W-:-:S08]  /*05b0*/  DFMA R16, R14, R16, R14 ;  /* 0x000000100e10722b */ /* 0x000fd0000000000e */
[----:B------:R-:W-:Y:S01]  /*05c0*/  @!P1 LOP3.LUT R18, R9, 0x7ff00000, RZ, 0xc0, !PT ;  /* 0x7ff0000009129812 */ /* 0x000fe200078ec0ff */
[----:B------:R-:W-:-:S03]  /*05d0*/  DMUL R10, R16, R8 ;  /* 0x00000008100a7228 */ /* 0x000fc60000000000 */
[----:B------:R-:W-:-:S04]  /*05e0*/  IADD3 R12, PT, PT, R18, -0x1, RZ ;  /* 0xffffffff120c7810 */ /* 0x000fc80007ffe0ff */
[----:B------:R-:W-:Y:S01]  /*05f0*/  ISETP.GT.U32.AND P0, PT, R12, 0x7feffffe, PT ;  /* 0x7feffffe0c00780c */ /* 0x000fe20003f04070 */
[----:B------:R-:W-:-:S03]  /*0600*/  DFMA R14, R10, -R2, R8 ;  /* 0x800000020a0e722b */ /* 0x000fc60000000008 */
[----:B------:R-:W-:-:S05]  /*0610*/  ISETP.GT.U32.OR P0, PT, R20, 0x7feffffe, P0 ;  /* 0x7feffffe1400780c */ /* 0x000fca0000704470 */
[----:B------:R-:W-:-:S08]  /*0620*/  DFMA R10, R16, R14, R10 ;  /* 0x0000000e100a722b */ /* 0x000fd0000000000a */
[----:B------:R-:W-:Y:S05]  /*0630*/  @P0 BRA `(.L_x_214) ;  /* 0x0000000000680947 */ /* 0x000fea0003800000 */
[----:B------:R-:W-:-:S05]  /*0640*/  IMAD.MOV.U32 R4, RZ, RZ, 0x3ff00000 ;  /* 0x3ff00000ff047424 */ /* 0x000fca00078e00ff */
[----:B------:R-:W-:-:S04]  /*0650*/  VIADDMNMX R7, R7, -R4, 0xb9600000, !PT ;  /* 0xb960000007077446 */ /* 0x000fc80007800904 */
[----:B------:R-:W-:-:S05]  /*0660*/  VIMNMX R4, PT, PT, R7, 0x46a00000, PT ;  /* 0x46a0000007047848 */ /* 0x000fca0003fe0100 */
[----:B------:R-:W-:Y:S02]  /*0670*/  IMAD.IADD R7, R4, 0x1, -R13 ;  /* 0x0000000104077824 */ /* 0x000fe400078e0a0d */
[----:B------:R-:W-:Y:S02]  /*0680*/  IMAD.MOV.U32 R4, RZ, RZ, RZ ;  /* 0x000000ffff047224 */ /* 0x000fe400078e00ff */
[----:B------:R-:W-:-:S06]  /*0690*/  VIADD R5, R7, 0x7fe00000 ;  /* 0x7fe0000007057836 */ /* 0x000fcc0000000000 */
[----:B------:R-:W-:-:S10]  /*06a0*/  DMUL R12, R10, R4 ;  /* 0x000000040a0c7228 */ /* 0x000fd40000000000 */
[----:B------:R-:W-:-:S13]  /*06b0*/  FSETP.GTU.AND P0, PT, |R13|, 1.469367938527859385e-39, PT ;  /* 0x001000000d00780b */ /* 0x000fda0003f0c200 */
[----:B------:R-:W-:Y:S05]  /*06c0*/  @P0 BRA `(.L_x_215) ;  /* 0x0000000000880947 */ /* 0x000fea0003800000 */
[----:B------:R-:W-:Y:S01]  /*06d0*/  DFMA R2, R10, -R2, R8 ;  /* 0x800000020a02722b */ /* 0x000fe20000000008 */
[----:B------:R-:W-:-:S09]  /*06e0*/  IMAD.MOV.U32 R4, RZ, RZ, RZ ;  /* 0x000000ffff047224 */ /* 0x000fd200078e00ff */
[C---:B------:R-:W-:Y:S02]  /*06f0*/  FSETP.NEU.AND P0, PT, R3.reuse, RZ, PT ;  /* 0x000000ff0300720b */ /* 0x040fe40003f0d000 */
[----:B------:R-:W-:-:S04]  /*0700*/  LOP3.LUT R2, R3, 0x3ff6a09e, RZ, 0x3c, !PT ;  /* 0x3ff6a09e03027812 */ /* 0x000fc800078e3cff */
[----:B------:R-:W-:-:S04]  /*0710*/  LOP3.LUT R9, R2, 0x80000000, RZ, 0xc0, !PT ;  /* 0x8000000002097812 */ /* 0x000fc800078ec0ff */
[----:B------:R-:W-:-:S03]  /*0720*/  LOP3.LUT R5, R9, R5, RZ, 0xfc, !PT ;  /* 0x0000000509057212 */ /* 0x000fc600078efcff */
[----:B------:R-:W-:Y:S05]  /*0730*/  @!P0 BRA `(.L_x_215) ;  /* 0x00000000006c8947 */ /* 0x000fea0003800000 */
[----:B------:R-:W-:Y:S01]  /*0740*/  IMAD.MOV R3, RZ, RZ, -R7 ;  /* 0x000000ffff037224 */ /* 0x000fe200078e0a07 */
[----:B------:R-:W-:Y:S01]  /*0750*/  DMUL.RP R4, R10, R4 ;  /* 0x000000040a047228 */ /* 0x000fe20000008000 */
[----:B------:R-:W-:Y:S01]  /*0760*/  IMAD.MOV.U32 R2, RZ, RZ, RZ ;  /* 0x000000ffff027224 */ /* 0x000fe200078e00ff */
[----:B------:R-:W-:-:S05]  /*0770*/  IADD3 R7, PT, PT, -R7, -0x43300000, RZ ;  /* 0xbcd0000007077810 */ /* 0x000fca0007ffe1ff */
[----:B------:R-:W-:-:S03]  /*0780*/  DFMA R2, R12, -R2, R10 ;  /* 0x800000020c02722b */ /* 0x000fc6000000000a */
[----:B------:R-:W-:-:S07]  /*0790*/  LOP3.LUT R9, R5, R9, RZ, 0x3c, !PT ;  /* 0x0000000905097212 */ /* 0x000fce00078e3cff */
[----:B------:R-:W-:-:S04]  /*07a0*/  FSETP.NEU.AND P0, PT, |R3|, R7, PT ;  /* 0x000000070300720b */ /* 0x000fc80003f0d200 */
[----:B------:R-:W-:Y:S02]  /*07b0*/  FSEL R12, R4, R12, !P0 ;  /* 0x0000000c040c7208 */ /* 0x000fe40004000000 */
[----:B------:R-:W-:Y:S01]  /*07c0*/  FSEL R13, R9, R13, !P0 ;  /* 0x0000000d090d7208 */ /* 0x000fe20004000000 */
[----:B------:R-:W-:Y:S06]  /*07d0*/  BRA `(.L_x_215) ;  /* 0x0000000000447947 */ /* 0x000fec0003800000 */
.L_x_214:
[----:B------:R-:W-:-:S14]  /*07e0*/  DSETP.NAN.AND P0, PT, R4, R4, PT ;  /* 0x000000040400722a */ /* 0x000fdc0003f08000 */
[----:B------:R-:W-:Y:S05]  /*07f0*/  @P0 BRA `(.L_x_216) ;  /* 0x0000000000340947 */ /* 0x000fea0003800000 */
[----:B------:R-:W-:Y:S01]  /*0800*/  ISETP.NE.AND P0, PT, R18, R19, PT ;  /* 0x000000131200720c */ /* 0x000fe20003f05270 */
[----:B------:R-:W-:Y:S01]  /*0810*/  IMAD.MOV.U32 R12, RZ, RZ, 0x0 ;  /* 0x00000000ff0c7424 */ /* 0x000fe200078e00ff */
[----:B------:R-:W-:-:S11]  /*0820*/  MOV R13, 0xfff80000 ;  /* 0xfff80000000d7802 */ /* 0x000fd60000000f00 */
[----:B------:R-:W-:Y:S05]  /*0830*/  @!P0 BRA `(.L_x_215) ;  /* 0x00000000002c8947 */ /* 0x000fea0003800000 */
[----:B------:R-:W-:Y:S02]  /*0840*/  ISETP.NE.AND P0, PT, R18, 0x7ff00000, PT ;  /* 0x7ff000001200780c */ /* 0x000fe40003f05270 */
[----:B------:R-:W-:Y:S02]  /*0850*/  LOP3.LUT R4, R5, 0x3ff6a09e, RZ, 0x3c, !PT ;  /* 0x3ff6a09e05047812 */ /* 0x000fe400078e3cff */
[----:B------:R-:W-:Y:S02]  /*0860*/  ISETP.EQ.OR P0, PT, R19, RZ, !P0 ;  /* 0x000000ff1300720c */ /* 0x000fe40004702670 */
[----:B------:R-:W-:-:S11]  /*0870*/  LOP3.LUT R13, R4, 0x80000000, RZ, 0xc0, !PT ;  /* 0x80000000040d7812 */ /* 0x000fd600078ec0ff */
[----:B------:R-:W-:Y:S01]  /*0880*/  @P0 LOP3.LUT R2, R13, 0x7ff00000, RZ, 0xfc, !PT ;  /* 0x7ff000000d020812 */ /* 0x000fe200078efcff */
[----:B------:R-:W-:Y:S02]  /*0890*/  @!P0 IMAD.MOV.U32 R12, RZ, RZ, RZ ;  /* 0x000000ffff0c8224 */ /* 0x000fe400078e00ff */
[----:B------:R-:W-:Y:S02]  /*08a0*/  @P0 IMAD.MOV.U32 R12, RZ, RZ, RZ ;  /* 0x000000ffff0c0224 */ /* 0x000fe400078e00ff */
[----:B------:R-:W-:Y:S01]  /*08b0*/  @P0 IMAD.MOV.U32 R13, RZ, RZ, R2 ;  /* 0x000000ffff0d0224 */ /* 0x000fe200078e0002 */
[----:B------:R-:W-:Y:S06]  /*08c0*/  BRA `(.L_x_215) ;  /* 0x0000000000087947 */ /* 0x000fec0003800000 */
.L_x_216:
[----:B------:R-:W-:Y:S01]  /*08d0*/  LOP3.LUT R13, R5, 0x80000, RZ, 0xfc, !PT ;  /* 0x00080000050d7812 */ /* 0x000fe200078efcff */
[----:B------:R-:W-:-:S07]  /*08e0*/  IMAD.MOV.U32 R12, RZ, RZ, R4 ;  /* 0x000000ffff0c7224 */ /* 0x000fce00078e0004 */
.L_x_215:
[----:B------:R-:W-:Y:S05]  /*08f0*/  BSYNC.RECONVERGENT B1 ;  /* 0x0000000000017941 */ /* 0x000fea0003800200 */
.L_x_213:
[----:B------:R-:W-:Y:S02]  /*0900*/  IMAD.MOV.U32 R7, RZ, RZ, 0x0 ;  /* 0x00000000ff077424 */ /* 0x000fe400078e00ff */
[----:B------:R-:W-:Y:S02]  /*0910*/  IMAD.MOV.U32 R2, RZ, RZ, R12 ;  /* 0x000000ffff027224 */ /* 0x000fe400078e000c */
[----:B------:R-:W-:Y:S01]  /*0920*/  IMAD.MOV.U32 R3, RZ, RZ, R13 ;  /* 0x000000ffff037224 */ /* 0x000fe200078e000d */
[----:B------:R-:W-:Y:S06]  /*0930*/  RET.REL.NODEC R6 `(_Z14restrict_residPdS_iiii) ;  /* 0xfffffff406b07950 */ /* 0x000fec0003c3ffff */
.L_x_217:
        /* <DEDUP_REMOVED lines=12> */
.L_x_229:


//--------------------- .text._Z17compute_lin_residPdS_S_S_ii --------------------------
	.section	.text._Z17compute_lin_residPdS_S_S_ii,"ax",@progbits
	.align	128
        .global         _Z17compute_lin_residPdS_S_S_ii
        .type           _Z17compute_lin_residPdS_S_S_ii,@function
        .size           _Z17compute_lin_residPdS_S_S_ii,(.L_x_241 - _Z17compute_lin_residPdS_S_S_ii)
        .other          _Z17compute_lin_residPdS_S_S_ii,@"STO_CUDA_ENTRY STV_DEFAULT"
_Z17compute_lin_residPdS_S_S_ii:
.text._Z17compute_lin_residPdS_S_S_ii:
        /* <DEDUP_REMOVED lines=11> */
[----:B--2---:R-:W-:-:S07]  /*00b0*/  IADD3.X R7, PT, PT, RZ, UR5, RZ, P1, !PT ;  /* 0x00000005ff077c10 */ /* 0x004fce0008ffe4ff */
        /* <DEDUP_REMOVED lines=24> */
[----:B0-----:R-:W-:Y:S01]  /*0240*/  VIADD R5, R8, 0xffffffff ;  /* 0xffffffff08057836 */ /* 0x001fe20000000000 */
[----:B------:R1:W5:Y:S04]  /*0250*/  LDG.E.64 R34, desc[UR36][R40.64+-0x8] ;  /* 0xfffff82428227981 */ /* 0x000368000c1e1b00 */
[----:B------:R-:W-:-:S13]  /*0260*/  ISETP.NE.AND P1, PT, R10, R5, PT ;  /* 0x000000050a00720c */ /* 0x000fda0003f25270 */
[----:B-----5:R-:W-:-:S06]  /*0270*/  @!P1 CS2R R38, SRZ ;  /* 0x0000000000269805 */ /* 0x020fcc000001ff00 */
[----:B------:R1:W5:Y:S02]  /*0280*/  @P1 LDG.E.64 R38, desc[UR36][R40.64+0x8] ;  /* 0x0000082428261981 */ /* 0x000364000c1e1b00 */
.L_x_219:
[----:B------:R-:W-:Y:S05]  /*0290*/  BSYNC.RECONVERGENT B0 ;  /* 0x0000000000007941 */ /* 0x000fea0003800200 */
.L_x_218:
[----:B------:R-:W-:Y:S04]  /*02a0*/  BSSY.RECONVERGENT B0, `(.L_x_220) ;  /* 0x000000e000007945 */ /* 0x000fe80003800200 */
[----:B------:R-:W-:Y:S05]  /*02b0*/  @P0 BRA `(.L_x_221) ;  /* 0x0000000000100947 */ /* 0x000fea0003800000 */
[----:B------:R-:W-:-:S06]  /*02c0*/  IMAD.WIDE R32, R8, 0x8, R40 ;  /* 0x0000000808207825 */ /* 0x000fcc00078e0228 */
[----:B------:R-:W5:Y:S01]  /*02d0*/  LDG.E.64 R32, desc[UR36][R32.64] ;  /* 0x0000002420207981 */ /* 0x000f62000c1e1b00 */
[----:B------:R-:W-:Y:S01]  /*02e0*/  CS2R R22, SRZ ;  /* 0x0000000000167805 */ /* 0x000fe2000001ff00 */
[----:B------:R-:W-:Y:S06]  /*02f0*/  BRA `(.L_x_222) ;  /* 0x0000000000207947 */ /* 0x000fec0003800000 */
.L_x_221:
[----:B------:R-:W-:-:S04]  /*0300*/  IADD3 R0, PT, PT, R9, -0x1, RZ ;  /* 0xffffffff09007810 */ /* 0x000fc80007ffe0ff */
[----:B------:R-:W-:Y:S01]  /*0310*/  ISETP.NE.AND P0, PT, R11, R0, PT ;  /* 0x000000000b00720c */ /* 0x000fe20003f05270 */
[----:B------:R-:W-:-:S04]  /*0320*/  IMAD.IADD R13, R37, 0x1, -R8 ;  /* 0x00000001250d7824 */ /* 0x000fc800078e0a08 */
[----:B------:R-:W-:-:S05]  /*0330*/  IMAD.WIDE R2, R13, 0x8, R2 ;  /* 0x000000080d027825 */ /* 0x000fca00078e0202 */
[----:B------:R2:W5:Y:S03]  /*0340*/  LDG.E.64 R22, desc[UR36][R2.64] ;  /* 0x0000002402167981 */ /* 0x000566000c1e1b00 */
[----:B------:R-:W-:Y:S01]  /*0350*/  @!P0 CS2R R32, SRZ ;  /* 0x0000000000208805 */ /* 0x000fe2000001ff00 */
[----:B0-----:R-:W-:-:S05]  /*0360*/  @P0 IMAD.WIDE R4, R8, 0x8, R40 ;  /* 0x0000000808040825 */ /* 0x001fca00078e0228 */
[----:B------:R2:W5:Y:S02]  /*0370*/  @P0 LDG.E.64 R32, desc[UR36][R4.64] ;  /* 0x0000002404200981 */ /* 0x000564000c1e1b00 */
.L_x_222:
[----:B------:R-:W-:Y:S05]  /*0380*/  BSYNC.RECONVERGENT B0 ;  /* 0x0000000000007941 */ /* 0x000fea0003800200 */
.L_x_220:
[----:B------:R-:W-:Y:S01]  /*0390*/  UMOV UR4, 0x88e368f1 ;  /* 0x88e368f100047882 */ /* 0x000fe20000000000 */
[----:B------:R-:W-:Y:S01]  /*03a0*/  UMOV UR5, 0x3ee4f8b5 ;  /* 0x3ee4f8b500057882 */ /* 0x000fe20000000000 */
[----:B------:R-:W-:Y:S01]  /*03b0*/  BSSY.RECONVERGENT B6, `(.L_x_223) ;  /* 0x0000011000067945 */ /* 0x000fe20003800200 */
[----:B-----5:R-:W-:-:S14]  /*03c0*/  DSETP.GEU.AND P0, PT, |R26|, UR4, PT ;  /* 0x000000041a007e2a */ /* 0x020fdc000bf0e200 */
[----:B------:R-:W-:Y:S05]  /*03d0*/  @P0 BRA `(.L_x_224) ;  /* 0x0000000000380947 */ /* 0x000fea0003800000 */
[----:B------:R-:W3:Y:S01]  /*03e0*/  LDC.64 R16, c[0x0][0x398] ;  /* 0x0000e600ff107b82 */ /* 0x000ee20000000a00 */
[----:B--2---:R-:W-:Y:S01]  /*03f0*/  MOV R2, 0x168 ;  /* 0x0000016800027802 */ /* 0x004fe20000000f00 */
[----:B------:R2:W-:Y:S01]  /*0400*/  STL.128 [R1], R8 ;  /* 0x0000000801007387 */ /* 0x0005e20000100c00 */
[----:B------:R-:W0:Y:S01]  /*0410*/  LDCU.64 UR4, c[0x4][0x158] ;  /* 0x01002b00ff0477ac */ /* 0x000e220008000a00 */
[----:B---3--:R-:W-:-:S06]  /*0420*/  IMAD.WIDE R16, R37, 0x8, R16 ;  /* 0x0000000825107825 */ /* 0x008fcc00078e0210 */
[----:B------:R-:W3:Y:S01]  /*0430*/  LDG.E.64 R16, desc[UR36][R16.64] ;  /* 0x0000002410107981 */ /* 0x000ee2000c1e1b00 */
[----:B------:R-:W4:Y:S01]  /*0440*/  LDC.64 R2, c[0x4][R2] ;  /* 0x0100000002027b82 */ /* 0x000f220000000a00 */
[----:B0-----:R-:W-:Y:S01]  /*0450*/  MOV R4, UR4 ;  /* 0x0000000400047c02 */ /* 0x001fe20008000f00 */
[----:B------:R-:W-:Y:S01]  /*0460*/  IMAD.U32 R5, RZ, RZ, UR5 ;  /* 0x00000005ff057e24 */ /* 0x000fe2000f8e00ff */
[----:B------:R2:W-:Y:S04]  /*0470*/  STL.128 [R1+0x20], R28 ;  /* 0x0000201c01007387 */ /* 0x0005e80000100c00 */
[----:B------:R2:W-:Y:S04]  /*0480*/  STL.128 [R1+0x30], R24 ;  /* 0x0000301801007387 */ /* 0x0005e80000100c00 */
[----:B---34-:R2:W-:Y:S02]  /*0490*/  STL.128 [R1+0x10], R16 ;  /* 0x0000101001007387 */ /* 0x0185e40000100c00 */
[----:B------:R-:W-:-:S07]  /*04a0*/  LEPC R20, `(.L_x_224) ;  /* 0x000000001014794e */ /* 0x000fce0000000000 */
[----:B-12---:R-:W-:Y:S05]  /*04b0*/  CALL.ABS.NOINC R2 ;  /* 0x0000000002007343 */ /* 0x006fea0003c00000 */
.L_x_224:
[----:B------:R-:W-:Y:S05]  /*04c0*/  BSYNC.RECONVERGENT B6 ;  /* 0x0000000000067941 */ /* 0x000fea0003800200 */
.L_x_223:
[----:B--2---:R-:W2:Y:S01]  /*04d0*/  LDC.64 R2, c[0x0][0x390] ;  /* 0x0000e400ff027b82 */ /* 0x004ea20000000a00 */
[----:B01----:R-:W3:Y:S07]  /*04e0*/  LDG.E.64 R40, desc[UR36][R40.64] ;  /* 0x0000002428287981 */ /* 0x003eee000c1e1b00 */
[----:B------:R-:W0:Y:S01]  /*04f0*/  LDC.64 R4, c[0x0][0x398] ;  /* 0x0000e600ff047b82 */ /* 0x000e220000000a00 */
[----:B--2---:R-:W-:-:S06]  /*0500*/  IMAD.WIDE R2, R37, 0x8, R2 ;  /* 0x0000000825027825 */ /* 0x004fcc00078e0202 */
[----:B------:R-:W2:Y:S01]  /*0510*/  LDG.E.64 R2, desc[UR36][R2.64] ;  /* 0x0000002402027981 */ /* 0x000ea2000c1e1b00 */
[----:B0-----:R-:W-:Y:S01]  /*0520*/  IMAD.WIDE R4, R37, 0x8, R4 ;  /* 0x0000000825047825 */ /* 0x001fe200078e0204 */
[----:B--2---:R-:W-:-:S08]  /*0530*/  DFMA R34, -R18, R34, R2 ;  /* 0x000000221222722b */ /* 0x004fd00000000102 */
[----:B------:R-:W-:-:S08]  /*0540*/  DFMA R34, -R28, R38, R34 ;  /* 0x000000261c22722b */ /* 0x000fd00000000122 */
[----:B------:R-:W-:-:S08]  /*0550*/  DFMA R22, -R30, R22, R34 ;  /* 0x000000161e16722b */ /* 0x000fd00000000122 */
[----:B------:R-:W-:-:S08]  /*0560*/  DFMA R22, -R24, R32, R22 ;  /* 0x000000201816722b */ /* 0x000fd00000000116 */
[----:B---3--:R-:W-:-:S07]  /*0570*/  DFMA R22, -R26, R40, R22 ;  /* 0x000000281a16722b */ /* 0x008fce0000000116 */
[----:B------:R-:W-:Y:S01]  /*0580*/  STG.E.64 desc[UR36][R4.64], R22 ;  /* 0x0000001604007986 */ /* 0x000fe2000c101b24 */
[----:B------:R-:W-:Y:S05]  /*0590*/  EXIT ;  /* 0x000000000000794d */ /* 0x000fea0003800000 */
.L_x_225:
        /* <DEDUP_REMOVED lines=14> */
.L_x_241:


//--------------------- .text._Z15initialize_zeroPdii --------------------------
	.section	.text._Z15initialize_zeroPdii,"ax",@progbits
	.align	128
        .global         _Z15initialize_zeroPdii
        .type           _Z15initialize_zeroPdii,@function
        .size           _Z15initialize_zeroPdii,(.L_x_242 - _Z15initialize_zeroPdii)
        .other          _Z15initialize_zeroPdii,@"STO_CUDA_ENTRY STV_DEFAULT"
_Z15initialize_zeroPdii:
.text._Z15initialize_zeroPdii:
        /* <DEDUP_REMOVED lines=10> */
[----:B-1----:R-:W-:-:S04]  /*00a0*/  IMAD R0, R0, UR4, R5 ;  /* 0x0000000400007c24 */ /* 0x002fc8000f8e0205 */
[----:B------:R-:W-:Y:S01]  /*00b0*/  IMAD R5, R3, UR6, R0 ;  /* 0x0000000603057c24 */ /* 0x000fe2000f8e0200 */
[----:B------:R-:W-:-:S13]  /*00c0*/  ISETP.GE.OR P0, PT, R0, UR6, P0 ;  /* 0x0000000600007c0c */ /* 0x000fda0008706670 */
[----:B------:R-:W-:Y:S05]  /*00d0*/  @P0 EXIT ;  /* 0x000000000000094d */ /* 0x000fea0003800000 */
[----:B------:R-:W0:Y:S01]  /*00e0*/  LDC.64 R2, c[0x0][0x380] ;  /* 0x0000e000ff027b82 */ /* 0x000e220000000a00 */
[----:B------:R-:W1:Y:S01]  /*00f0*/  LDCU.64 UR4, c[0x0][0x358] ;  /* 0x00006b00ff0477ac */ /* 0x000e620008000a00 */
[----:B0-----:R-:W-:-:S05]  /*0100*/  IMAD.WIDE R2, R5, 0x8, R2 ;  /* 0x0000000805027825 */ /* 0x001fca00078e0202 */
[----:B-1----:R-:W-:Y:S01]  /*0110*/  STG.E.64 desc[UR4][R2.64], RZ ;  /* 0x000000ff02007986 */ /* 0x002fe2000c101b04 */
[----:B------:R-:W-:Y:S05]  /*0120*/  EXIT ;  /* 0x000000000000794d */ /* 0x000fea0003800000 */
.L_x_226:
        /* <DEDUP_REMOVED lines=13> */
.L_x_242:


//--------------------- .nv.global.init           --------------------------
	.section	.nv.global.init,"aw",@progbits
.nv.global.init:
	.type		$str,@object
	.size		$str,($str$1 - $str)
$str:
        /*0000*/ 	.byte	0x6e, 0x78, 0x20, 0x3d, 0x20, 0x25, 0x64, 0x2c, 0x20, 0x6e, 0x79, 0x20, 0x3d, 0x20, 0x25, 0x64
        /*0010*/ 	.byte	0x2c, 0x20, 0x69, 0x20, 0x3d, 0x20, 0x25, 0x64, 0x2c, 0x20, 0x6a, 0x20, 0x3d, 0x20, 0x25, 0x64
        /*0020*/ 	.byte	0x2c, 0x20, 0x52, 0x20, 0x3d, 0x20, 0x25, 0x65, 0x2c, 0x20, 0x6a, 0x69, 0x6d, 0x31, 0x6a, 0x20
        /*0030*/ 	.byte	0x3d, 0x20, 0x25, 0x65, 0x2c, 0x20, 0x6a, 0x69, 0x70, 0x31, 0x6a, 0x20, 0x3d, 0x20, 0x25, 0x65
        /*0040*/ 	.byte	0x2c, 0x20, 0x6a, 0x69, 0x6a, 0x6d, 0x31, 0x20, 0x3d, 0x20, 0x25, 0x65, 0x2c, 0x20, 0x6a, 0x69
        /*0050*/ 	.byte	0x6a, 0x70, 0x31, 0x20, 0x3d, 0x20, 0x25, 0x65, 0x2c, 0x20, 0x6a, 0x69, 0x6a, 0x20, 0x3d, 0x20
        /*0060*/ 	.byte	0x25, 0x65, 0x20, 0x0a, 0x00
	.type		$str$1,@object
	.size		$str$1,(.L_44 - $str$1)
$str$1:
        /*0065*/ 	.byte	0x6e, 0x78, 0x20, 0x3d, 0x20, 0x25, 0x64, 0x2c, 0x20, 0x6e, 0x79, 0x20, 0x3d, 0x20, 0x25, 0x64
        /*0075*/ 	.byte	0x2c, 0x20, 0x69, 0x20, 0x3d, 0x20, 0x25, 0x64, 0x2c, 0x20, 0x6a, 0x20, 0x3d, 0x20, 0x25, 0x64
        /*0085*/ 	.byte	0x2c, 0x20, 0x64, 0x65, 0x6c, 0x74, 0x61, 0x54, 0x20, 0x3d, 0x20, 0x25, 0x65, 0x2c, 0x20, 0x52
        /*0095*/ 	.byte	0x20, 0x3d, 0x20, 0x25, 0x65, 0x2c, 0x20, 0x6a, 0x69, 0x6d, 0x31, 0x6a, 0x20, 0x3d, 0x20, 0x25
        /*00a5*/ 	.byte	0x65, 0x2c, 0x20, 0x6a, 0x69, 0x70, 0x31, 0x6a, 0x20, 0x3d, 0x20, 0x25, 0x65, 0x2c, 0x20, 0x6a
        /*00b5*/ 	.byte	0x69, 0x6a, 0x6d, 0x31, 0x20, 0x3d, 0x20, 0x25, 0x65, 0x2c, 0x20, 0x6a, 0x69, 0x6a, 0x70, 0x31
        /*00c5*/ 	.byte	0x20, 0x3d, 0x20, 0x25, 0x65, 0x2c, 0x20, 0x6a, 0x69, 0x6a, 0x20, 0x3d, 0x20, 0x25, 0x65, 0x20
        /*00d5*/ 	.byte	0x0a, 0x00
.L_44:


//--------------------- .nv.shared._ZN3cub18CUB_300001_SM_10006detail6reduce28DeviceReduceSingleTileKernelINS2_10policy_hubIdyN4cuda3std3__44plusIdEEE10Policy1000EPdSC_iS9_ddNS7_10__identityEEEvT0_T1_T2_T3_T4_T6_ --------------------------
	.section	.nv.shared._ZN3cub18CUB_300001_SM_10006detail6reduce28DeviceReduceSingleTileKernelINS2_10policy_hubIdyN4cuda3std3__44plusIdEEE10Policy1000EPdSC_iS9_ddNS7_10__identityEEEvT0_T1_T2_T3_T4_T6_,"aw",@nobits
	.sectionflags	@""
	.align	8
.nv.shared._ZN3cub18CUB_300001_SM_10006detail6reduce28DeviceReduceSingleTileKernelINS2_10policy_hubIdyN4cuda3std3__44plusIdEEE10Policy1000EPdSC_iS9_ddNS7_10__identityEEEvT0_T1_T2_T3_T4_T6_:
	.zero		1176


//--------------------- .nv.shared.reserved.0     --------------------------
	.section	.nv.shared.reserved.0,"aw",@nobits
	.weak		__nv_reservedSMEM_offset_0_alias
	.size		__nv_reservedSMEM_offset_0_alias, 0, 64
	.other		__nv_reservedSMEM_offset_0_alias,@"STO_CUDA_RESERVED_SHARED STV_DEFAULT"
__nv_reservedSMEM_offset_0_alias:
	.zero		0
	.zero		64


//--------------------- .nv.global                --------------------------
	.section	.nv.global,"aw",@nobits
.nv.global:
	.type		_ZN34_INTERNAL_dbf590d7_4_k_cu_0b490d536thrust24THRUST_300001_SM_1000_NS3seqE,@object
	.size		_ZN34_INTERNAL_dbf590d7_4_k_cu_0b490d536thrust24THRUST_300001_SM_1000_NS3seqE,(_ZN34_INTERNAL_dbf590d7_4_k_cu_0b490d534cuda3std3__48in_placeE - _ZN34_INTERNAL_dbf590d7_4_k_cu_0b490d536thrust24THRUST_300001_SM_1000_NS3seqE)
_ZN34_INTERNAL_dbf590d7_4_k_cu_0b490d536thrust24THRUST_300001_SM_1000_NS3seqE:
	.zero		1
	.type		_ZN34_INTERNAL_dbf590d7_4_k_cu_0b490d534cuda3std3__48in_placeE,@object
	.size		_ZN34_INTERNAL_dbf590d7_4_k_cu_0b490d534cuda3std3__48in_placeE,(_ZN34_INTERNAL_dbf590d7_4_k_cu_0b490d534cuda3std6ranges3__45__cpo4sizeE - _ZN34_INTERNAL_dbf590d7_4_k_cu_0b490d534cuda3std3__48in_placeE)
_ZN34_INTERNAL_dbf590d7_4_k_cu_0b490d534cuda3std3__48in_placeE:
	.zero		1
	.type		_ZN34_INTERNAL_dbf590d7_4_k_cu_0b490d534cuda3std6ranges3__45__cpo4sizeE,@object
	.size		_ZN34_INTERNAL_dbf590d7_4_k_cu_0b490d534cuda3std6ranges3__45__cpo4sizeE,(_ZN34_INTERNAL_dbf590d7_4_k_cu_0b490d536thrust24THRUST_300001_SM_1000_NS12placeholders2_3E - _ZN34_INTERNAL_dbf590d7_4_k_cu_0b490d534cuda3std6ranges3__45__cpo4sizeE)
_ZN34_INTERNAL_dbf590d7_4_k_cu_0b490d534cuda3std6ranges3__45__cpo4sizeE:
	.zero		1
	.type		_ZN34_INTERNAL_dbf590d7_4_k_cu_0b490d536thrust24THRUST_300001_SM_1000_NS12placeholders2_3E,@object
	.size		_ZN34_INTERNAL_dbf590d7_4_k_cu_0b490d536thrust24THRUST_300001_SM_1000_NS12placeholders2_3E,(_ZN34_INTERNAL_dbf590d7_4_k_cu_0b490d534cuda3std3__45__cpo6cbeginE - _ZN34_INTERNAL_dbf590d7_4_k_cu_0b490d536thrust24THRUST_300001_SM_1000_NS12placeholders2_3E)
_ZN34_INTERNAL_dbf590d7_4_k_cu_0b490d536thrust24THRUST_300001_SM_1000_NS12placeholders2_3E:
	.zero		1
	.type		_ZN34_INTERNAL_dbf590d7_4_k_cu_0b490d534cuda3std3__45__cpo6cbeginE,@object
	.size		_ZN34_INTERNAL_dbf590d7_4_k_cu_0b490d534cuda3std3__45__cpo6cbeginE,(_ZN34_INTERNAL_dbf590d7_4_k_cu_0b490d534cuda3std6ranges3__45__cpo6cbeginE - _ZN34_INTERNAL_dbf590d7_4_k_cu_0b490d534cuda3std3__45__cpo6cbeginE)
_ZN34_INTERNAL_dbf590d7_4_k_cu_0b490d534cuda3std3__45__cpo6cbeginE:
	.zero		1
	.type		_ZN34_INTERNAL_dbf590d7_4_k_cu_0b490d534cuda3std6ranges3__45__cpo6cbeginE,@object
	.size		_ZN34_INTERNAL_dbf590d7_4_k_cu_0b490d534cuda3std6ranges3__45__cpo6cbeginE,(_ZN34_INTERNAL_dbf590d7_4_k_cu_0b490d536thrust24THRUST_300001_SM_1000_NS12placeholders2_7E - _ZN34_INTERNAL_dbf590d7_4_k_cu_0b490d534cuda3std6ranges3__45__cpo6cbeginE)
_ZN34_INTERNAL_dbf590d7_4_k_cu_0b490d534cuda3std6ranges3__45__cpo6cbeginE:
	.zero		1
	.type		_ZN34_INTERNAL_dbf590d7_4_k_cu_0b490d536thrust24THRUST_300001_SM_1000_NS12placeholders2_7E,@object
	.size		_ZN34_INTERNAL_dbf590d7_4_k_cu_0b490d536thrust24THRUST_300001_SM_1000_NS12placeholders2_7E,(_ZN34_INTERNAL_dbf590d7_4_k_cu_0b490d534cuda3std3__45__cpo7crbeginE - _ZN34_INTERNAL_dbf590d7_4_k_cu_0b490d536thrust24THRUST_300001_SM_1000_NS12placeholders2_7E)
_ZN34_INTERNAL_dbf590d7_4_k_cu_0b490d536thrust24THRUST_300001_SM_1000_NS12placeholders2_7E:
	.zero		1
	.type		_ZN34_INTERNAL_dbf590d7_4_k_cu_0b490d534cuda3std3__45__cpo7crbeginE,@object
	.size		_ZN34_INTERNAL_dbf590d7_4_k_cu_0b490d534cuda3std3__45__cpo7crbeginE,(_ZN34_INTERNAL_dbf590d7_4_k_cu_0b490d534cuda3std6ranges3__45__cpo4nextE - _ZN34_INTERNAL_dbf590d7_4_k_cu_0b490d534cuda3std3__45__cpo7crbeginE)
_ZN34_INTERNAL_dbf590d7_4_k_cu_0b490d534cuda3std3__45__cpo7crbeginE:
	.zero		1
	.type		_ZN34_INTERNAL_dbf590d7_4_k_cu_0b490d534cuda3std6ranges3__45__cpo4nextE,@object
	.size		_ZN34_INTERNAL_dbf590d7_4_k_cu_0b490d534cuda3std6ranges3__45__cpo4nextE,(_ZN34_INTERNAL_dbf590d7_4_k_cu_0b490d534cuda3std6ranges3__45__cpo4swapE - _ZN34_INTERNAL_dbf590d7_4_k_cu_0b490d534cuda3std6ranges3__45__cpo4nextE)
_ZN34_INTERNAL_dbf590d7_4_k_cu_0b490d534cuda3std6ranges3__45__cpo4nextE:
	.zero		1
	.type		_ZN34_INTERNAL_dbf590d7_4_k_cu_0b490d534cuda3std6ranges3__45__cpo4swapE,@object
	.size		_ZN34_INTERNAL_dbf590d7_4_k_cu_0b490d534cuda3std6ranges3__45__cpo4swapE,(_ZN34_INTERNAL_dbf590d7_4_k_cu_0b490d536thrust24THRUST_300001_SM_1000_NS8cuda_cub10par_nosyncE - _ZN34_INTERNAL_dbf590d7_4_k_cu_0b490d534cuda3std6ranges3__45__cpo4swapE)
_ZN34_INTERNAL_dbf590d7_4_k_cu_0b490d534cuda3std6ranges3__45__cpo4swapE:
	.zero		1
	.type		_ZN34_INTERNAL_dbf590d7_4_k_cu_0b490d536thrust24THRUST_300001_SM_1000_NS8cuda_cub10par_nosyncE,@object
	.size		_ZN34_INTERNAL_dbf590d7_4_k_cu_0b490d536thrust24THRUST_300001_SM_1000_NS8cuda_cub10par_nosyncE,(_ZN34_INTERNAL_dbf590d7_4_k_cu_0b490d536thrust24THRUST_300001_SM_1000_NS12placeholders2_9E - _ZN34_INTERNAL_dbf590d7_4_k_cu_0b490d536thrust24THRUST_300001_SM_1000_NS8cuda_cub10par_nosyncE)
_ZN34_INTERNAL_dbf590d7_4_k_cu_0b490d536thrust24THRUST_300001_SM_1000_NS8cuda_cub10par_nosyncE:
	.zero		1
	.type		_ZN34_INTERNAL_dbf590d7_4_k_cu_0b490d536thrust24THRUST_300001_SM_1000_NS12placeholders2_9E,@object
	.size		_ZN34_INTERNAL_dbf590d7_4_k_cu_0b490d536thrust24THRUST_300001_SM_1000_NS12placeholders2_9E,(_ZN34_INTERNAL_dbf590d7_4_k_cu_0b490d534cuda3std3__436_GLOBAL__N__dbf590d7_4_k_cu_0b490d536ignoreE - _ZN34_INTERNAL_dbf590d7_4_k_cu_0b490d536thrust24THRUST_300001_SM_1000_NS12placeholders2_9E)
_ZN34_INTERNAL_dbf590d7_4_k_cu_0b490d536thrust24THRUST_300001_SM_1000_NS12placeholders2_9E:
	.zero		1
	.type		_ZN34_INTERNAL_dbf590d7_4_k_cu_0b490d534cuda3std3__436_GLOBAL__N__dbf590d7_4_k_cu_0b490d536ignoreE,@object
	.size		_ZN34_INTERNAL_dbf590d7_4_k_cu_0b490d534cuda3std3__436_GLOBAL__N__dbf590d7_4_k_cu_0b490d536ignoreE,(_ZN34_INTERNAL_dbf590d7_4_k_cu_0b490d534cuda3std6ranges3__45__cpo4dataE - _ZN34_INTERNAL_dbf590d7_4_k_cu_0b490d534cuda3std3__436_GLOBAL__N__dbf590d7_4_k_cu_0b490d536ignoreE)
_ZN34_INTERNAL_dbf590d7_4_k_cu_0b490d534cuda3std3__436_GLOBAL__N__dbf590d7_4_k_cu_0b490d536ignoreE:
	.zero		1
	.type		_ZN34_INTERNAL_dbf590d7_4_k_cu_0b490d534cuda3std6ranges3__45__cpo4dataE,@object
	.size		_ZN34_INTERNAL_dbf590d7_4_k_cu_0b490d534cuda3std6ranges3__45__cpo4dataE,(_ZN34_INTERNAL_dbf590d7_4_k_cu_0b490d536thrust24THRUST_300001_SM_1000_NS12placeholders2_1E - _ZN34_INTERNAL_dbf590d7_4_k_cu_0b490d534cuda3std6ranges3__45__cpo4dataE)
_ZN34_INTERNAL_dbf590d7_4_k_cu_0b490d534cuda3std6ranges3__45__cpo4dataE:
	.zero		1
	.type		_ZN34_INTERNAL_dbf590d7_4_k_cu_0b490d536thrust24THRUST_300001_SM_1000_NS12placeholders2_1E,@object
	.size		_ZN34_INTERNAL_dbf590d7_4_k_cu_0b490d536thrust24THRUST_300001_SM_1000_NS12placeholders2_1E,(_ZN34_INTERNAL_dbf590d7_4_k_cu_0b490d534cuda3std3__45__cpo5beginE - _ZN34_INTERNAL_dbf590d7_4_k_cu_0b490d536thrust24THRUST_300001_SM_1000_NS12placeholders2_1E)
_ZN34_INTERNAL_dbf590d7_4_k_cu_0b490d536thrust24THRUST_300001_SM_1000_NS12placeholders2_1E:
	.zero		1
	.type		_ZN34_INTERNAL_dbf590d7_4_k_cu_0b490d534cuda3std3__45__cpo5beginE,@object
	.size		_ZN34_INTERNAL_dbf590d7_4_k_cu_0b490d534cuda3std3__45__cpo5beginE,(_ZN34_INTERNAL_dbf590d7_4_k_cu_0b490d534cuda3std6ranges3__45__cpo5beginE - _ZN34_INTERNAL_dbf590d7_4_k_cu_0b490d534cuda3std3__45__cpo5beginE)
_ZN34_INTERNAL_dbf590d7_4_k_cu_0b490d534cuda3std3__45__cpo5beginE:
	.zero		1
	.type		_ZN34_INTERNAL_dbf590d7_4_k_cu_0b490d534cuda3std6ranges3__45__cpo5beginE,@object
	.size		_ZN34_INTERNAL_dbf590d7_4_k_cu_0b490d534cuda3std6ranges3__45__cpo5beginE,(_ZN34_INTERNAL_dbf590d7_4_k_cu_0b490d536thrust24THRUST_300001_SM_1000_NS12placeholders2_5E - _ZN34_INTERNAL_dbf590d7_4_k_cu_0b490d534cuda3std6ranges3__45__cpo5beginE)
_ZN34_INTERNAL_dbf590d7_4_k_cu_0b490d534cuda3std6ranges3__45__cpo5beginE:
	.zero		1
	.type		_ZN34_INTERNAL_dbf590d7_4_k_cu_0b490d536thrust24THRUST_300001_SM_1000_NS12placeholders2_5E,@object
	.size		_ZN34_INTERNAL_dbf590d7_4_k_cu_0b490d536thrust24THRUST_300001_SM_1000_NS12placeholders2_5E,(_ZN34_INTERNAL_dbf590d7_4_k_cu_0b490d534cuda3std3__45__cpo6rbeginE - _ZN34_INTERNAL_dbf590d7_4_k_cu_0b490d536thrust24THRUST_300001_SM_1000_NS12placeholders2_5E)
_ZN34_INTERNAL_dbf590d7_4_k_cu_0b490d536thrust24THRUST_300001_SM_1000_NS12placeholders2_5E:
	.zero		1
	.type		_ZN34_INTERNAL_dbf590d7_4_k_cu_0b490d534cuda3std3__45__cpo6rbeginE,@object
	.size		_ZN34_INTERNAL_dbf590d7_4_k_cu_0b490d534cuda3std3__45__cpo6rbeginE,(_ZN34_INTERNAL_dbf590d7_4_k_cu_0b490d534cuda3std6ranges3__45__cpo7advanceE - _ZN34_INTERNAL_dbf590d7_4_k_cu_0b490d534cuda3std3__45__cpo6rbeginE)
_ZN34_INTERNAL_dbf590d7_4_k_cu_0b490d534cuda3std3__45__cpo6rbeginE:
	.zero		1
	.type		_ZN34_INTERNAL_dbf590d7_4_k_cu_0b490d534cuda3std6ranges3__45__cpo7advanceE,@object
	.size		_ZN34_INTERNAL_dbf590d7_4_k_cu_0b490d534cuda3std6ranges3__45__cpo7advanceE,(_ZN34_INTERNAL_dbf590d7_4_k_cu_0b490d534cuda3std3__47nulloptE - _ZN34_INTERNAL_dbf590d7_4_k_cu_0b490d534cuda3std6ranges3__45__cpo7advanceE)
_ZN34_INTERNAL_dbf590d7_4_k_cu_0b490d534cuda3std6ranges3__45__cpo7advanceE:
	.zero		1
	.type		_ZN34_INTERNAL_dbf590d7_4_k_cu_0b490d534cuda3std3__47nulloptE,@object
	.size		_ZN34_INTERNAL_dbf590d7_4_k_cu_0b490d534cuda3std3__47nulloptE,(_ZN34_INTERNAL_dbf590d7_4_k_cu_0b490d534cuda3std6ranges3__45__cpo8distanceE - _ZN34_INTERNAL_dbf590d7_4_k_cu_0b490d534cuda3std3__47nulloptE)
_ZN34_INTERNAL_dbf590d7_4_k_cu_0b490d534cuda3std3__47nulloptE:
	.zero		1
	.type		_ZN34_INTERNAL_dbf590d7_4_k_cu_0b490d534cuda3std6ranges3__45__cpo8distanceE,@object
	.size		_ZN34_INTERNAL_dbf590d7_4_k_cu_0b490d534cuda3std6ranges3__45__cpo8distanceE,(_ZN34_INTERNAL_dbf590d7_4_k_cu_0b490d536thrust24THRUST_300001_SM_1000_NS12placeholders3_10E - _ZN34_INTERNAL_dbf590d7_4_k_cu_0b490d534cuda3std6ranges3__45__cpo8distanceE)
_ZN34_INTERNAL_dbf590d7_4_k_cu_0b490d534cuda3std6ranges3__45__cpo8distanceE:
	.zero		1
	.type		_ZN34_INTERNAL_dbf590d7_4_k_cu_0b490d536thrust24THRUST_300001_SM_1000_NS12placeholders3_10E,@object
	.size		_ZN34_INTERNAL_dbf590d7_4_k_cu_0b490d536thrust24THRUST_300001_SM_1000_NS12placeholders3_10E,(_ZN34_INTERNAL_dbf590d7_4_k_cu_0b490d534cuda3std3__419piecewise_constructE - _ZN34_INTERNAL_dbf590d7_4_k_cu_0b490d536thrust24THRUST_300001_SM_1000_NS12placeholders3_10E)
_ZN34_INTERNAL_dbf590d7_4_k_cu_0b490d536thrust24THRUST_300001_SM_1000_NS12placeholders3_10E:
	.zero		1
	.type		_ZN34_INTERNAL_dbf590d7_4_k_cu_0b490d534cuda3std3__419piecewise_constructE,@object
	.size		_ZN34_INTERNAL_dbf590d7_4_k_cu_0b490d534cuda3std3__419piecewise_constructE,(_ZN34_INTERNAL_dbf590d7_4_k_cu_0b490d534cuda3std6ranges3__45__cpo5cdataE - _ZN34_INTERNAL_dbf590d7_4_k_cu_0b490d534cuda3std3__419piecewise_constructE)
_ZN34_INTERNAL_dbf590d7_4_k_cu_0b490d534cuda3std3__419piecewise_constructE:
	.zero		1
	.type		_ZN34_INTERNAL_dbf590d7_4_k_cu_0b490d534cuda3std6ranges3__45__cpo5cdataE,@object
	.size		_ZN34_INTERNAL_dbf590d7_4_k_cu_0b490d534cuda3std6ranges3__45__cpo5cdataE,(_ZN34_INTERNAL_dbf590d7_4_k_cu_0b490d536thrust24THRUST_300001_SM_1000_NS12placeholders2_2E - _ZN34_INTERNAL_dbf590d7_4_k_cu_0b490d534cuda3std6ranges3__45__cpo5cdataE)
_ZN34_INTERNAL_dbf590d7_4_k_cu_0b490d534cuda3std6ranges3__45__cpo5cdataE:
	.zero		1
	.type		_ZN34_INTERNAL_dbf590d7_4_k_cu_0b490d536thrust24THRUST_300001_SM_1000_NS12placeholders2_2E,@object
	.size		_ZN34_INTERNAL_dbf590d7_4_k_cu_0b490d536thrust24THRUST_300001_SM_1000_NS12placeholders2_2E,(_ZN34_INTERNAL_dbf590d7_4_k_cu_0b490d534cuda3std3__45__cpo3endE - _ZN34_INTERNAL_dbf590d7_4_k_cu_0b490d536thrust24THRUST_300001_SM_1000_NS12placeholders2_2E)
_ZN34_INTERNAL_dbf590d7_4_k_cu_0b490d536thrust24THRUST_300001_SM_1000_NS12placeholders2_2E:
	.zero		1
	.type		_ZN34_INTERNAL_dbf590d7_4_k_cu_0b490d534cuda3std3__45__cpo3endE,@object
	.size		_ZN34_INTERNAL_dbf590d7_4_k_cu_0b490d534cuda3std3__45__cpo3endE,(_ZN34_INTERNAL_dbf590d7_4_k_cu_0b490d534cuda3std6ranges3__45__cpo3endE - _ZN34_INTERNAL_dbf590d7_4_k_cu_0b490d534cuda3std3__45__cpo3endE)
_ZN34_INTERNAL_dbf590d7_4_k_cu_0b490d534cuda3std3__45__cpo3endE:
	.zero		1
	.type		_ZN34_INTERNAL_dbf590d7_4_k_cu_0b490d534cuda3std6ranges3__45__cpo3endE,@object
	.size		_ZN34_INTERNAL_dbf590d7_4_k_cu_0b490d534cuda3std6ranges3__45__cpo3endE,(_ZN34_INTERNAL_dbf590d7_4_k_cu_0b490d536thrust24THRUST_300001_SM_1000_NS12placeholders2_6E - _ZN34_INTERNAL_dbf590d7_4_k_cu_0b490d534cuda3std6ranges3__45__cpo3endE)
_ZN34_INTERNAL_dbf590d7_4_k_cu_0b490d534cuda3std6ranges3__45__cpo3endE:
	.zero		1
	.type		_ZN34_INTERNAL_dbf590d7_4_k_cu_0b490d536thrust24THRUST_300001_SM_1000_NS12placeholders2_6E,@object
	.size		_ZN34_INTERNAL_dbf590d7_4_k_cu_0b490d536thrust24THRUST_300001_SM_1000_NS12placeholders2_6E,(_ZN34_INTERNAL_dbf590d7_4_k_cu_0b490d534cuda3std3__45__cpo4rendE - _ZN34_INTERNAL_dbf590d7_4_k_cu_0b490d536thrust24THRUST_300001_SM_1000_NS12placeholders2_6E)
_ZN34_INTERNAL_dbf590d7_4_k_cu_0b490d536thrust24THRUST_300001_SM_1000_NS12placeholders2_6E:
	.zero		1
	.type		_ZN34_INTERNAL_dbf590d7_4_k_cu_0b490d534cuda3std3__45__cpo4rendE,@object
	.size		_ZN34_INTERNAL_dbf590d7_4_k_cu_0b490d534cuda3std3__45__cpo4rendE,(_ZN34_INTERNAL_dbf590d7_4_k_cu_0b490d534cuda3std6ranges3__45__cpo9iter_swapE - _ZN34_INTERNAL_dbf590d7_4_k_cu_0b490d534cuda3std3__45__cpo4rendE)
_ZN34_INTERNAL_dbf590d7_4_k_cu_0b490d534cuda3std3__45__cpo4rendE:
	.zero		1
	.type		_ZN34_INTERNAL_dbf590d7_4_k_cu_0b490d534cuda3std6ranges3__45__cpo9iter_swapE,@object
	.size		_ZN34_INTERNAL_dbf590d7_4_k_cu_0b490d534cuda3std6ranges3__45__cpo9iter_swapE,(_ZN34_INTERNAL_dbf590d7_4_k_cu_0b490d534cuda3std3__48unexpectE - _ZN34_INTERNAL_dbf590d7_4_k_cu_0b490d534cuda3std6ranges3__45__cpo9iter_swapE)
_ZN34_INTERNAL_dbf590d7_4_k_cu_0b490d534cuda3std6ranges3__45__cpo9iter_swapE:
	.zero		1
	.type		_ZN34_INTERNAL_dbf590d7_4_k_cu_0b490d534cuda3std3__48unexpectE,@object
	.size		_ZN34_INTERNAL_dbf590d7_4_k_cu_0b490d534cuda3std3__48unexpectE,(_ZN34_INTERNAL_dbf590d7_4_k_cu_0b490d536thrust24THRUST_300001_SM_1000_NS8cuda_cub3parE - _ZN34_INTERNAL_dbf590d7_4_k_cu_0b490d534cuda3std3__48unexpectE)
_ZN34_INTERNAL_dbf590d7_4_k_cu_0b490d534cuda3std3__48unexpectE:
	.zero		1
	.type		_ZN34_INTERNAL_dbf590d7_4_k_cu_0b490d536thrust24THRUST_300001_SM_1000_NS8cuda_cub3parE,@object
	.size		_ZN34_INTERNAL_dbf590d7_4_k_cu_0b490d536thrust24THRUST_300001_SM_1000_NS8cuda_cub3parE,(_ZN34_INTERNAL_dbf590d7_4_k_cu_0b490d536thrust24THRUST_300001_SM_1000_NS12placeholders2_4E - _ZN34_INTERNAL_dbf590d7_4_k_cu_0b490d536thrust24THRUST_300001_SM_1000_NS8cuda_cub3parE)
_ZN34_INTERNAL_dbf590d7_4_k_cu_0b490d536thrust24THRUST_300001_SM_1000_NS8cuda_cub3parE:
	.zero		1
	.type		_ZN34_INTERNAL_dbf590d7_4_k_cu_0b490d536thrust24THRUST_300001_SM_1000_NS12placeholders2_4E,@object
	.size		_ZN34_INTERNAL_dbf590d7_4_k_cu_0b490d536thrust24THRUST_300001_SM_1000_NS12placeholders2_4E,(_ZN34_INTERNAL_dbf590d7_4_k_cu_0b490d534cuda3std3__45__cpo4cendE - _ZN34_INTERNAL_dbf590d7_4_k_cu_0b490d536thrust24THRUST_300001_SM_1000_NS12placeholders2_4E)
_ZN34_INTERNAL_dbf590d7_4_k_cu_0b490d536thrust24THRUST_300001_SM_1000_NS12placeholders2_4E:
	.zero		1
	.type		_ZN34_INTERNAL_dbf590d7_4_k_cu_0b490d534cuda3std3__45__cpo4cendE,@object
	.size		_ZN34_INTERNAL_dbf590d7_4_k_cu_0b490d534cuda3std3__45__cpo4cendE,(_ZN34_INTERNAL_dbf590d7_4_k_cu_0b490d534cuda3std6ranges3__45__cpo4cendE - _ZN34_INTERNAL_dbf590d7_4_k_cu_0b490d534cuda3std3__45__cpo4cendE)
_ZN34_INTERNAL_dbf590d7_4_k_cu_0b490d534cuda3std3__45__cpo4cendE:
	.zero		1
	.type		_ZN34_INTERNAL_dbf590d7_4_k_cu_0b490d534cuda3std6ranges3__45__cpo4cendE,@object
	.size		_ZN34_INTERNAL_dbf590d7_4_k_cu_0b490d534cuda3std6ranges3__45__cpo4cendE,(_ZN34_INTERNAL_dbf590d7_4_k_cu_0b490d534cuda3std3__420unreachable_sentinelE - _ZN34_INTERNAL_dbf590d7_4_k_cu_0b490d534cuda3std6ranges3__45__cpo4cendE)
_ZN34_INTERNAL_dbf590d7_4_k_cu_0b490d534cuda3std6ranges3__45__cpo4cendE:
	.zero		1
	.type		_ZN34_INTERNAL_dbf590d7_4_k_cu_0b490d534cuda3std3__420unreachable_sentinelE,@object
	.size		_ZN34_INTERNAL_dbf590d7_4_k_cu_0b490d534cuda3std3__420unreachable_sentinelE,(_ZN34_INTERNAL_dbf590d7_4_k_cu_0b490d534cuda3std6ranges3__45__cpo5ssizeE - _ZN34_INTERNAL_dbf590d7_4_k_cu_0b490d534cuda3std3__420unreachable_sentinelE)
_ZN34_INTERNAL_dbf590d7_4_k_cu_0b490d534cuda3std3__420unreachable_sentinelE:
	.zero		1
	.type		_ZN34_INTERNAL_dbf590d7_4_k_cu_0b490d534cuda3std6ranges3__45__cpo5ssizeE,@object
	.size		_ZN34_INTERNAL_dbf590d7_4_k_cu_0b490d534cuda3std6ranges3__45__cpo5ssizeE,(_ZN34_INTERNAL_dbf590d7_4_k_cu_0b490d536thrust24THRUST_300001_SM_1000_NS12placeholders2_8E - _ZN34_INTERNAL_dbf590d7_4_k_cu_0b490d534cuda3std6ranges3__45__cpo5ssizeE)
_ZN34_INTERNAL_dbf590d7_4_k_cu_0b490d534cuda3std6ranges3__45__cpo5ssizeE:
	.zero		1
	.type		_ZN34_INTERNAL_dbf590d7_4_k_cu_0b490d536thrust24THRUST_300001_SM_1000_NS12placeholders2_8E,@object
	.size		_ZN34_INTERNAL_dbf590d7_4_k_cu_0b490d536thrust24THRUST_300001_SM_1000_NS12placeholders2_8E,(_ZN34_INTERNAL_dbf590d7_4_k_cu_0b490d534cuda3std3__45__cpo5crendE - _ZN34_INTERNAL_dbf590d7_4_k_cu_0b490d536thrust24THRUST_300001_SM_1000_NS12placeholders2_8E)
_ZN34_INTERNAL_dbf590d7_4_k_cu_0b490d536thrust24THRUST_300001_SM_1000_NS12placeholders2_8E:
	.zero		1
	.type		_ZN34_INTERNAL_dbf590d7_4_k_cu_0b490d534cuda3std3__45__cpo5crendE,@object
	.size		_ZN34_INTERNAL_dbf590d7_4_k_cu_0b490d534cuda3std3__45__cpo5crendE,(_ZN34_INTERNAL_dbf590d7_4_k_cu_0b490d534cuda3std6ranges3__45__cpo4prevE - _ZN34_INTERNAL_dbf590d7_4_k_cu_0b490d534cuda3std3__45__cpo5crendE)
_ZN34_INTERNAL_dbf590d7_4_k_cu_0b490d534cuda3std3__45__cpo5crendE:
	.zero		1
	.type		_ZN34_INTERNAL_dbf590d7_4_k_cu_0b490d534cuda3std6ranges3__45__cpo4prevE,@object
	.size		_ZN34_INTERNAL_dbf590d7_4_k_cu_0b490d534cuda3std6ranges3__45__cpo4prevE,(_ZN34_INTERNAL_dbf590d7_4_k_cu_0b490d534cuda3std6ranges3__45__cpo9iter_moveE - _ZN34_INTERNAL_dbf590d7_4_k_cu_0b490d534cuda3std6ranges3__45__cpo4prevE)
_ZN34_INTERNAL_dbf590d7_4_k_cu_0b490d534cuda3std6ranges3__45__cpo4prevE:
	.zero		1
	.type		_ZN34_INTERNAL_dbf590d7_4_k_cu_0b490d534cuda3std6ranges3__45__cpo9iter_moveE,@object
	.size		_ZN34_INTERNAL_dbf590d7_4_k_cu_0b490d534cuda3std6ranges3__45__cpo9iter_moveE,(_ZN34_INTERNAL_dbf590d7_4_k_cu_0b490d536thrust24THRUST_300001_SM_1000_NS6system6detail10sequential3seqE - _ZN34_INTERNAL_dbf590d7_4_k_cu_0b490d534cuda3std6ranges3__45__cpo9iter_moveE)
_ZN34_INTERNAL_dbf590d7_4_k_cu_0b490d534cuda3std6ranges3__45__cpo9iter_moveE:
	.zero		1
	.type		_ZN34_INTERNAL_dbf590d7_4_k_cu_0b490d536thrust24THRUST_300001_SM_1000_NS6system6detail10sequential3seqE,@object
	.size		_ZN34_INTERNAL_dbf590d7_4_k_cu_0b490d536thrust24THRUST_300001_SM_1000_NS6system6detail10sequential3seqE,(.L_31 - _ZN34_INTERNAL_dbf590d7_4_k_cu_0b490d536thrust24THRUST_300001_SM_1000_NS6system6detail10sequential3seqE)
_ZN34_INTERNAL_dbf590d7_4_k_cu_0b490d536thrust24THRUST_300001_SM_1000_NS6system6detail10sequential3seqE:
	.zero		1
.L_31:


//--------------------- .nv.shared._ZN3cub18CUB_300001_SM_10006detail6reduce18DeviceReduceKernelINS2_10policy_hubIdyN4cuda3std3__44plusIdEEE10Policy1000EN6thrust24THRUST_300001_SM_1000_NS10device_ptrIdEEyS9_d6squareEEvT0_PT3_T1_NS0_13GridEvenShareISK_EET2_T4_ --------------------------
	.section	.nv.shared._ZN3cub18CUB_300001_SM_10006detail6reduce18DeviceReduceKernelINS2_10policy_hubIdyN4cuda3std3__44plusIdEEE10Policy1000EN6thrust24THRUST_300001_SM_1000_NS10device_ptrIdEEyS9_d6squareEEvT0_PT3_T1_NS0_13GridEvenShareISK_EET2_T4_,"aw",@nobits
	.sectionflags	@""
	.align	8
.nv.shared._ZN3cub18CUB_300001_SM_10006detail6reduce18DeviceReduceKernelINS2_10policy_hubIdyN4cuda3std3__44plusIdEEE10Policy1000EN6thrust24THRUST_300001_SM_1000_NS10device_ptrIdEEyS9_d6squareEEvT0_PT3_T1_NS0_13GridEvenShareISK_EET2_T4_:
	.zero		1176


//--------------------- .nv.shared._ZN3cub18CUB_300001_SM_10006detail6reduce28DeviceReduceSingleTileKernelINS2_10policy_hubIdyN4cuda3std3__44plusIdEEE10Policy1000EN6thrust24THRUST_300001_SM_1000_NS10device_ptrIdEEPdyS9_dd6squareEEvT0_T1_T2_T3_T4_T6_ --------------------------
	.section	.nv.shared._ZN3cub18CUB_300001_SM_10006detail6reduce28DeviceReduceSingleTileKernelINS2_10policy_hubIdyN4cuda3std3__44plusIdEEE10Policy1000EN6thrust24THRUST_300001_SM_1000_NS10device_ptrIdEEPdyS9_dd6squareEEvT0_T1_T2_T3_T4_T6_,"aw",@nobits
	.sectionflags	@""
	.align	8
.nv.shared._ZN3cub18CUB_300001_SM_10006detail6reduce28DeviceReduceSingleTileKernelINS2_10policy_hubIdyN4cuda3std3__44plusIdEEE10Policy1000EN6thrust24THRUST_300001_SM_1000_NS10device_ptrIdEEPdyS9_dd6squareEEvT0_T1_T2_T3_T4_T6_:
	.zero		1176


//--------------------- .nv.shared._ZN3cub18CUB_300001_SM_10006detail6reduce28DeviceReduceSingleTileKernelINS2_10policy_hubIdjN4cuda3std3__44plusIdEEE10Policy1000EPdSC_iS9_ddNS7_10__identityEEEvT0_T1_T2_T3_T4_T6_ --------------------------
	.section	.nv.shared._ZN3cub18CUB_300001_SM_10006detail6reduce28DeviceReduceSingleTileKernelINS2_10policy_hubIdjN4cuda3std3__44plusIdEEE10Policy1000EPdSC_iS9_ddNS7_10__identityEEEvT0_T1_T2_T3_T4_T6_,"aw",@nobits
	.sectionflags	@""
	.align	8
.nv.shared._ZN3cub18CUB_300001_SM_10006detail6reduce28DeviceReduceSingleTileKernelINS2_10policy_hubIdjN4cuda3std3__44plusIdEEE10Policy1000EPdSC_iS9_ddNS7_10__identityEEEvT0_T1_T2_T3_T4_T6_:
	.zero		1216


//--------------------- .nv.shared._ZN3cub18CUB_300001_SM_10006detail6reduce18DeviceReduceKernelINS2_10policy_hubIdjN4cuda3std3__44plusIdEEE10Policy1000EN6thrust24THRUST_300001_SM_1000_NS10device_ptrIdEEjS9_d6squareEEvT0_PT3_T1_NS0_13GridEvenShareISK_EET2_T4_ --------------------------
	.section	.nv.shared._ZN3cub18CUB_300001_SM_10006detail6reduce18DeviceReduceKernelINS2_10policy_hubIdjN4cuda3std3__44plusIdEEE10Policy1000EN6thrust24THRUST_300001_SM_1000_NS10device_ptrIdEEjS9_d6squareEEvT0_PT3_T1_NS0_13GridEvenShareISK_EET2_T4_,"aw",@nobits
	.sectionflags	@""
	.align	8
.nv.shared._ZN3cub18CUB_300001_SM_10006detail6reduce18DeviceReduceKernelINS2_10policy_hubIdjN4cuda3std3__44plusIdEEE10Policy1000EN6thrust24THRUST_300001_SM_1000_NS10device_ptrIdEEjS9_d6squareEEvT0_PT3_T1_NS0_13GridEvenShareISK_EET2_T4_:
	.zero		1216


//--------------------- .nv.shared._ZN3cub18CUB_300001_SM_10006detail6reduce28DeviceReduceSingleTileKernelINS2_10policy_hubIdjN4cuda3std3__44plusIdEEE10Policy1000EN6thrust24THRUST_300001_SM_1000_NS10device_ptrIdEEPdjS9_dd6squareEEvT0_T1_T2_T3_T4_T6_ --------------------------
	.section	.nv.shared._ZN3cub18CUB_300001_SM_10006detail6reduce28DeviceReduceSingleTileKernelINS2_10policy_hubIdjN4cuda3std3__44plusIdEEE10Policy1000EN6thrust24THRUST_300001_SM_1000_NS10device_ptrIdEEPdjS9_dd6squareEEvT0_T1_T2_T3_T4_T6_,"aw",@nobits
	.sectionflags	@""
	.align	8
.nv.shared._ZN3cub18CUB_300001_SM_10006detail6reduce28DeviceReduceSingleTileKernelINS2_10policy_hubIdjN4cuda3std3__44plusIdEEE10Policy1000EN6thrust24THRUST_300001_SM_1000_NS10device_ptrIdEEPdjS9_dd6squareEEvT0_T1_T2_T3_T4_T6_:
	.zero		1216


//--------------------- .nv.constant0._ZN3cub18CUB_300001_SM_10006detail6reduce28DeviceReduceSingleTileKernelINS2_10policy_hubIdyN4cuda3std3__44plusIdEEE10Policy1000EPdSC_iS9_ddNS7_10__identityEEEvT0_T1_T2_T3_T4_T6_ --------------------------
	.section	.nv.constant0._ZN3cub18CUB_300001_SM_10006detail6reduce28DeviceReduceSingleTileKernelINS2_10policy_hubIdyN4cuda3std3__44plusIdEEE10Policy1000EPdSC_iS9_ddNS7_10__identityEEEvT0_T1_T2_T3_T4_T6_,"a",@progbits
	.sectionflags	@""
	.align	4
.nv.constant0._ZN3cub18CUB_300001_SM_10006detail6reduce28DeviceReduceSingleTileKernelINS2_10policy_hubIdyN4cuda3std3__44plusIdEEE10Policy1000EPdSC_iS9_ddNS7_10__identityEEEvT0_T1_T2_T3_T4_T6_:
	.zero		929


//--------------------- .nv.constant0._ZN3cub18CUB_300001_SM_10006detail6reduce18DeviceReduceKernelINS2_10policy_hubIdyN4cuda3std3__44plusIdEEE10Policy1000EN6thrust24THRUST_300001_SM_1000_NS10device_ptrIdEEyS9_d6squareEEvT0_PT3_T1_NS0_13GridEvenShareISK_EET2_T4_ --------------------------
	.section	.nv.constant0._ZN3cub18CUB_300001_SM_10006detail6reduce18DeviceReduceKernelINS2_10policy_hubIdyN4cuda3std3__44plusIdEEE10Policy1000EN6thrust24THRUST_300001_SM_1000_NS10device_ptrIdEEyS9_d6squareEEvT0_PT3_T1_NS0_13GridEvenShareISK_EET2_T4_,"a",@progbits
	.sectionflags	@""
	.align	4
.nv.constant0._ZN3cub18CUB_300001_SM_10006detail6reduce18DeviceReduceKernelINS2_10policy_hubIdyN4cuda3std3__44plusIdEEE10Policy1000EN6thrust24THRUST_300001_SM_1000_NS10device_ptrIdEEyS9_d6squareEEvT0_PT3_T1_NS0_13GridEvenShareISK_EET2_T4_:
	.zero		994


//--------------------- .nv.constant0._ZN3cub18CUB_300001_SM_10006detail6reduce28DeviceReduceSingleTileKernelINS2_10policy_hubIdyN4cuda3std3__44plusIdEEE10Policy1000EN6thrust24THRUST_300001_SM_1000_NS10device_ptrIdEEPdyS9_dd6squareEEvT0_T1_T2_T3_T4_T6_ --------------------------
	.section	.nv.constant0._ZN3cub18CUB_300001_SM_10006detail6reduce28DeviceReduceSingleTileKernelINS2_10policy_hubIdyN4cuda3std3__44plusIdEEE10Policy1000EN6thrust24THRUST_300001_SM_1000_NS10device_ptrIdEEPdyS9_dd6squareEEvT0_T1_T2_T3_T4_T6_,"a",@progbits
	.sectionflags	@""
	.align	4
.nv.constant0._ZN3cub18CUB_300001_SM_10006detail6reduce28DeviceReduceSingleTileKernelINS2_10policy_hubIdyN4cuda3std3__44plusIdEEE10Policy1000EN6thrust24THRUST_300001_SM_1000_NS10device_ptrIdEEPdyS9_dd6squareEEvT0_T1_T2_T3_T4_T6_:
	.zero		937


//--------------------- .nv.constant0._ZN3cub18CUB_300001_SM_10006detail6reduce28DeviceReduceSingleTileKernelINS2_10policy_hubIdjN4cuda3std3__44plusIdEEE10Policy1000EPdSC_iS9_ddNS7_10__identityEEEvT0_T1_T2_T3_T4_T6_ --------------------------
	.section	.nv.constant0._ZN3cub18CUB_300001_SM_10006detail6reduce28DeviceReduceSingleTileKernelINS2_10policy_hubIdjN4cuda3std3__44plusIdEEE10Policy1000EPdSC_iS9_ddNS7_10__identityEEEvT0_T1_T2_T3_T4_T6_,"a",@progbits
	.sectionflags	@""
	.align	4
.nv.constant0._ZN3cub18CUB_300001_SM_10006detail6reduce28DeviceReduceSingleTileKernelINS2_10policy_hubIdjN4cuda3std3__44plusIdEEE10Policy1000EPdSC_iS9_ddNS7_10__identityEEEvT0_T1_T2_T3_T4_T6_:
	.zero		929


//--------------------- .nv.constant0._ZN3cub18CUB_300001_SM_10006detail6reduce18DeviceReduceKernelINS2_10policy_hubIdjN4cuda3std3__44plusIdEEE10Policy1000EN6thrust24THRUST_300001_SM_1000_NS10device_ptrIdEEjS9_d6squareEEvT0_PT3_T1_NS0_13GridEvenShareISK_EET2_T4_ --------------------------
	.section	.nv.constant0._ZN3cub18CUB_300001_SM_10006detail6reduce18DeviceReduceKernelINS2_10policy_hubIdjN4cuda3std3__44plusIdEEE10Policy1000EN6thrust24THRUST_300001_SM_1000_NS10device_ptrIdEEjS9_d6squareEEvT0_PT3_T1_NS0_13GridEvenShareISK_EET2_T4_,"a",@progbits
	.sectionflags	@""
	.align	4
.nv.constant0._ZN3cub18CUB_300001_SM_10006detail6reduce18DeviceReduceKernelINS2_10policy_hubIdjN4cuda3std3__44plusIdEEE10Policy1000EN6thrust24THRUST_300001_SM_1000_NS10device_ptrIdEEjS9_d6squareEEvT0_PT3_T1_NS0_13GridEvenShareISK_EET2_T4_:
	.zero		958


//--------------------- .nv.constant0._ZN3cub18CUB_300001_SM_10006detail6reduce28DeviceReduceSingleTileKernelINS2_10policy_hubIdjN4cuda3std3__44plusIdEEE10Policy1000EN6thrust24THRUST_300001_SM_1000_NS10device_ptrIdEEPdjS9_dd6squareEEvT0_T1_T2_T3_T4_T6_ --------------------------
	.section	.nv.constant0._ZN3cub18CUB_300001_SM_10006detail6reduce28DeviceReduceSingleTileKernelINS2_10policy_hubIdjN4cuda3std3__44plusIdEEE10Policy1000EN6thrust24THRUST_300001_SM_1000_NS10device_ptrIdEEPdjS9_dd6squareEEvT0_T1_T2_T3_T4_T6_,"a",@progbits
	.sectionflags	@""
	.align	4
.nv.constant0._ZN3cub18CUB_300001_SM_10006detail6reduce28DeviceReduceSingleTileKernelINS2_10policy_hubIdjN4cuda3std3__44plusIdEEE10Policy1000EN6thrust24THRUST_300001_SM_1000_NS10device_ptrIdEEPdjS9_dd6squareEEvT0_T1_T2_T3_T4_T6_:
	.zero		929


//--------------------- .nv.constant0._ZN3cub18CUB_300001_SM_10006detail11EmptyKernelIvEEvv --------------------------
	.section	.nv.constant0._ZN3cub18CUB_300001_SM_10006detail11EmptyKernelIvEEvv,"a",@progbits
	.sectionflags	@""
	.align	4
.nv.constant0._ZN3cub18CUB_300001_SM_10006detail11EmptyKernelIvEEvv:
	.zero		896


//--------------------- .nv.constant0._Z12gauss_seidelPdS_S_ii --------------------------
	.section	.nv.constant0._Z12gauss_seidelPdS_S_ii,"a",@progbits
	.sectionflags	@""
	.align	4
.nv.constant0._Z12gauss_seidelPdS_S_ii:
	.zero		928


//--------------------- .nv.constant0._Z10restrict_jPdS_iiii --------------------------
	.section	.nv.constant0._Z10restrict_jPdS_iiii,"a",@progbits
	.sectionflags	@""
	.align	4
.nv.constant0._Z10restrict_jPdS_iiii:
	.zero		928


//--------------------- .nv.constant0._Z16prolongate_errorPdS_iiii --------------------------
	.section	.nv.constant0._Z16prolongate_errorPdS_iiii,"a",@progbits
	.sectionflags	@""
	.align	4
.nv.constant0._Z16prolongate_errorPdS_iiii:
	.zero		928


//--------------------- .nv.constant0._Z14restrict_residPdS_iiii --------------------------
	.section	.nv.constant0._Z14restrict_residPdS_iiii,"a",@progbits
	.sectionflags	@""
	.align	4
.nv.constant0._Z14restrict_residPdS_iiii:
	.zero		928


//--------------------- .nv.constant0._Z17compute_lin_residPdS_S_S_ii --------------------------
	.section	.nv.constant0._Z17compute_lin_residPdS_S_S_ii,"a",@progbits
	.sectionflags	@""
	.align	4
.nv.constant0._Z17compute_lin_residPdS_S_S_ii:
	.zero		936


//--------------------- .nv.constant0._Z15initialize_zeroPdii --------------------------
	.section	.nv.constant0._Z15initialize_zeroPdii,"a",@progbits
	.sectionflags	@""
	.align	4
.nv.constant0._Z15initialize_zeroPdii:
	.zero		912


//--------------------- SYMBOLS --------------------------

	.type		.nv.reservedSmem.offset0,@object
	.size		.nv.reservedSmem.offset0,0x4
	.type		.nv.reservedSmem.cap,@object
	.size		.nv.reservedSmem.cap,0x4
	.type		vprintf,@function
